def matmul_kernel(
    a_ptr,
    b_ptr,
    c_ptr,
    M,
    N,
    K,
    stride_am,
    stride_ak,
    stride_bk,
    stride_bn,
    stride_cm,
    stride_cn,
    BLOCK_M: tl.constexpr,
    BLOCK_N: tl.constexpr,
    BLOCK_K: tl.constexpr,
    GROUP_M: tl.constexpr,
):
    pid = tl.program_id(axis=0)
    num_pid_m = tl.cdiv(M, BLOCK_M)
    num_pid_n = tl.cdiv(N, BLOCK_N)
    num_pid_in_group = GROUP_M * num_pid_n
    group_id = pid // num_pid_in_group
    first_pid_m = group_id * GROUP_M
    group_size_m = min(num_pid_m - first_pid_m, GROUP_M)
    pid_m = first_pid_m + ((pid % num_pid_in_group) % group_size_m)
    pid_n = (pid % num_pid_in_group) // group_size_m

    offs_am = (pid_m * BLOCK_M + tl.arange(0, BLOCK_M)) % M
    offs_bn = (pid_n * BLOCK_N + tl.arange(0, BLOCK_N)) % N
    offs_k = tl.arange(0, BLOCK_K)
    a_ptrs = a_ptr + offs_am[:, None] * stride_am + offs_k[None, :] * stride_ak
    b_ptrs = b_ptr + offs_k[:, None] * stride_bk + offs_bn[None, :] * stride_bn

    acc = tl.zeros((BLOCK_M, BLOCK_N), dtype=tl.float32)
    for kk in range(0, tl.cdiv(K, BLOCK_K)):
        a = tl.load(a_ptrs, mask=offs_k[None, :] < K - kk * BLOCK_K, other=0.0)
        b = tl.load(b_ptrs, mask=offs_k[:, None] < K - kk * BLOCK_K, other=0.0)
        acc = tl.dot(a, b, acc)
        a_ptrs += BLOCK_K * stride_ak
        b_ptrs += BLOCK_K * stride_bk

    c = acc.to(c_ptr.dtype.element_ty)
    offs_cm = pid_m * BLOCK_M + tl.arange(0, BLOCK_M)
    offs_cn = pid_n * BLOCK_N + tl.arange(0, BLOCK_N)
    c_ptrs = c_ptr + offs_cm[:, None] * stride_cm + offs_cn[None, :] * stride_cn
    mask = (offs_cm[:, None] < M) & (offs_cn[None, :] < N)
    tl.store(c_ptrs, c, mask=mask)

# config = {"BLOCK_K": 128, "BLOCK_M": 128, "BLOCK_N": 512, "GROUP_M": 8, "arch": "sm_90", "dtype": "fp32", "num_ctas": 1, "num_stages": 3, "num_warps": 8}
# arch = sm_90


// ===== COMPILED SASS (sm_90a) =====

	.target	sm_90a

	.elftype	@"ET_EXEC"


//--------------------- .note.nv.tkinfo           --------------------------
	.section	.note.nv.tkinfo,"",@"SHT_NOTE"
	.sectionflags	@"SHF_NOTE_NV_TKINFO"
	.tkinfo
        /*0018*/ 	.word	0x00000002
        /*0030*/ 	.string	""
        /*0030*/ 	.string	"ptxas"
        /*0030*/ 	.string	"Cuda compilation tools, release 13.0, V13.0.88"
        /*0030*/ 	.string	"Build cuda_13.0.r13.0/compiler.36424714_0"
        /*0030*/ 	.string	"-v  -suppress-debug-info  -lineinfo  -arch sm_90a "



//--------------------- .note.nv.cuinfo           --------------------------
	.section	.note.nv.cuinfo,"",@"SHT_NOTE"
	.sectionflags	@"SHF_NOTE_NV_CUINFO"
        /*0018*/ 	.short	0x0002
        /*001a*/ 	.short	0x005a
        /*001c*/ 	.short	0x0082
	.zero		2


//--------------------- .nv.info                  --------------------------
	.section	.nv.info,"",@"SHT_CUDA_INFO"
	.align	4


	//----- nvinfo : EIATTR_REGCOUNT
	.align		4
        /*0000*/ 	.byte	0x04, 0x2f
        /*0002*/ 	.short	(.L_1 - .L_0)
	.align		4
.L_0:
        /*0004*/ 	.word	index@(matmul_kernel)
        /*0008*/ 	.word	0x000000ff


	//----- nvinfo : EIATTR_FRAME_SIZE
	.align		4
.L_1:
        /*000c*/ 	.byte	0x04, 0x11
        /*000e*/ 	.short	(.L_3 - .L_2)
	.align		4
.L_2:
        /*0010*/ 	.word	index@(matmul_kernel)
        /*0014*/ 	.word	0x000016e0


	//----- nvinfo : EIATTR_MIN_STACK_SIZE
	.align		4
.L_3:
        /*0018*/ 	.byte	0x04, 0x12
        /*001a*/ 	.short	(.L_5 - .L_4)
	.align		4
.L_4:
        /*001c*/ 	.word	index@(matmul_kernel)
        /*0020*/ 	.word	0x000016e0
.L_5:


//--------------------- .nv.compat                --------------------------
	.section	.nv.compat,"",@"SHT_CUDA_COMPAT_INFO"
	.align	4
        /*0000*/ 	.byte	0x02, 0x09, 0x01, 0x00, 0x02, 0x02, 0x04, 0x00, 0x02, 0x05, 0x05, 0x00, 0x03, 0x07, 0x01, 0x01
        /*0010*/ 	.byte	0x02, 0x03, 0x00, 0x00, 0x02, 0x06, 0x01, 0x00, 0x04, 0x0b, 0x08, 0x00, 0x00, 0x00, 0x00, 0x00
        /*0020*/ 	.byte	0x00, 0x00, 0x00, 0x00


//--------------------- .nv.info.matmul_kernel    --------------------------
	.section	.nv.info.matmul_kernel,"",@"SHT_CUDA_INFO"
	.sectionflags	@""
	.align	4


	//----- nvinfo : EIATTR_CUDA_API_VERSION
	.align		4
        /*0000*/ 	.byte	0x04, 0x37
        /*0002*/ 	.short	(.L_7 - .L_6)
.L_6:
        /*0004*/ 	.word	0x00000082


	//----- nvinfo : EIATTR_KPARAM_INFO
	.align		4
.L_7:
        /*0008*/ 	.byte	0x04, 0x17
        /*000a*/ 	.short	(.L_9 - .L_8)
.L_8:
        /*000c*/ 	.word	0x00000000
        /*0010*/ 	.short	0x000d
        /*0012*/ 	.short	0x0048
        /*0014*/ 	.byte	0x00, 0xf4, 0x21, 0x00


	//----- nvinfo : EIATTR_KPARAM_INFO
	.align		4
.L_9:
        /*0018*/ 	.byte	0x04, 0x17
        /*001a*/ 	.short	(.L_11 - .L_10)
.L_10:
        /*001c*/ 	.word	0x00000000
        /*0020*/ 	.short	0x000c
        /*0022*/ 	.short	0x0040
        /*0024*/ 	.byte	0x00, 0xf4, 0x21, 0x00


	//----- nvinfo : EIATTR_KPARAM_INFO
	.align		4
.L_11:
        /*0028*/ 	.byte	0x04, 0x17
        /*002a*/ 	.short	(.L_13 - .L_12)
.L_12:
        /*002c*/ 	.word	0x00000000
        /*0030*/ 	.short	0x000b
        /*0032*/ 	.short	0x0038
        /*0034*/ 	.byte	0x00, 0xf0, 0x11, 0x00


	//----- nvinfo : EIATTR_KPARAM_INFO
	.align		4
.L_13:
        /*0038*/ 	.byte	0x04, 0x17
        /*003a*/ 	.short	(.L_15 - .L_14)
.L_14:
        /*003c*/ 	.word	0x00000000
        /*0040*/ 	.short	0x000a
        /*0042*/ 	.short	0x0034
        /*0044*/ 	.byte	0x00, 0xf0, 0x11, 0x00


	//----- nvinfo : EIATTR_KPARAM_INFO
	.align		4
.L_15:
        /*0048*/ 	.byte	0x04, 0x17
        /*004a*/ 	.short	(.L_17 - .L_16)
.L_16:
        /*004c*/ 	.word	0x00000000
        /*0050*/ 	.short	0x0009
        /*0052*/ 	.short	0x0030
        /*0054*/ 	.byte	0x00, 0xf0, 0x11, 0x00


	//----- nvinfo : EIATTR_KPARAM_INFO
	.align		4
.L_17:
        /*0058*/ 	.byte	0x04, 0x17
        /*005a*/ 	.short	(.L_19 - .L_18)
.L_18:
        /*005c*/ 	.word	0x00000000
        /*0060*/ 	.short	0x0008
        /*0062*/ 	.short	0x002c
        /*0064*/ 	.byte	0x00, 0xf0, 0x11, 0x00


	//----- nvinfo : EIATTR_KPARAM_INFO
	.align		4
.L_19:
        /*0068*/ 	.byte	0x04, 0x17
        /*006a*/ 	.short	(.L_21 - .L_20)
.L_20:
        /*006c*/ 	.word	0x00000000
        /*0070*/ 	.short	0x0007
        /*0072*/ 	.short	0x0028
        /*0074*/ 	.byte	0x00, 0xf0, 0x11, 0x00


	//----- nvinfo : EIATTR_KPARAM_INFO
	.align		4
.L_21:
        /*0078*/ 	.byte	0x04, 0x17
        /*007a*/ 	.short	(.L_23 - .L_22)
.L_22:
        /*007c*/ 	.word	0x00000000
        /*0080*/ 	.short	0x0006
        /*0082*/ 	.short	0x0024
        /*0084*/ 	.byte	0x00, 0xf0, 0x11, 0x00


	//----- nvinfo : EIATTR_KPARAM_INFO
	.align		4
.L_23:
        /*0088*/ 	.byte	0x04, 0x17
        /*008a*/ 	.short	(.L_25 - .L_24)
.L_24:
        /*008c*/ 	.word	0x00000000
        /*0090*/ 	.short	0x0005
        /*0092*/ 	.short	0x0020
        /*0094*/ 	.byte	0x00, 0xf0, 0x11, 0x00


	//----- nvinfo : EIATTR_KPARAM_INFO
	.align		4
.L_25:
        /*0098*/ 	.byte	0x04, 0x17
        /*009a*/ 	.short	(.L_27 - .L_26)
.L_26:
        /*009c*/ 	.word	0x00000000
        /*00a0*/ 	.short	0x0004
        /*00a2*/ 	.short	0x001c
        /*00a4*/ 	.byte	0x00, 0xf0, 0x11, 0x00


	//----- nvinfo : EIATTR_KPARAM_INFO
	.align		4
.L_27:
        /*00a8*/ 	.byte	0x04, 0x17
        /*00aa*/ 	.short	(.L_29 - .L_28)
.L_28:
        /*00ac*/ 	.word	0x00000000
        /*00b0*/ 	.short	0x0003
        /*00b2*/ 	.short	0x0018
        /*00b4*/ 	.byte	0x00, 0xf0, 0x11, 0x00


	//----- nvinfo : EIATTR_KPARAM_INFO
	.align		4
.L_29:
        /*00b8*/ 	.byte	0x04, 0x17
        /*00ba*/ 	.short	(.L_31 - .L_30)
.L_30:
        /*00bc*/ 	.word	0x00000000
        /*00c0*/ 	.short	0x0002
        /*00c2*/ 	.short	0x0010
        /*00c4*/ 	.byte	0x00, 0xf4, 0x21, 0x00


	//----- nvinfo : EIATTR_KPARAM_INFO
	.align		4
.L_31:
        /*00c8*/ 	.byte	0x04, 0x17
        /*00ca*/ 	.short	(.L_33 - .L_32)
.L_32:
        /*00cc*/ 	.word	0x00000000
        /*00d0*/ 	.short	0x0001
        /*00d2*/ 	.short	0x0008
        /*00d4*/ 	.byte	0x00, 0xf4, 0x21, 0x00


	//----- nvinfo : EIATTR_KPARAM_INFO
	.align		4
.L_33:
        /*00d8*/ 	.byte	0x04, 0x17
        /*00da*/ 	.short	(.L_35 - .L_34)
.L_34:
        /*00dc*/ 	.word	0x00000000
        /*00e0*/ 	.short	0x0000
        /*00e2*/ 	.short	0x0000
        /*00e4*/ 	.byte	0x00, 0xf4, 0x21, 0x00


	//----- nvinfo : EIATTR_SPARSE_MMA_MASK
	.align		4
.L_35:
        /*00e8*/ 	.byte	0x03, 0x50
        /*00ea*/ 	.short	0x0000


	//----- nvinfo : EIATTR_MAXREG_COUNT
	.align		4
        /*00ec*/ 	.byte	0x03, 0x1b
        /*00ee*/ 	.short	0x00ff


	//----- nvinfo : EIATTR_NUM_BARRIERS
	.align		4
        /*00f0*/ 	.byte	0x02, 0x4c
        /*00f2*/ 	.byte	0x01
	.zero		1


	//----- nvinfo : EIATTR_ANNOTATIONS
	.align		4
        /*00f4*/ 	.byte	0x04, 0x55
        /*00f6*/ 	.short	(.L_37 - .L_36)


	//   ....[0]....
.L_36:
        /*00f8*/ 	.word	0x00000001
        /*00fc*/ 	.byte	0xa0, 0x00, 0x00, 0x00, 0x01, 0x00, 0x00, 0x00, 0xd0, 0x06, 0x00, 0x00, 0x01, 0x00, 0x00, 0x00
        /* <DEDUP_REMOVED lines=2575> */
        /*a1fc*/ 	.byte	0x70, 0xf7, 0x03, 0x00, 0x01, 0x00, 0x00, 0x00, 0xb0, 0xf7, 0x03, 0x00


	//----- nvinfo : EIATTR_MERCURY_ISA_VERSION
	.align		4
.L_37:
        /*a208*/ 	.byte	0x03, 0x5f
        /*a20a*/ 	.short	0x0101


	//----- nvinfo : EIATTR_EXIT_INSTR_OFFSETS
	.align		4
        /*a20c*/ 	.byte	0x04, 0x1c
        /*a20e*/ 	.short	(.L_39 - .L_38)


	//   ....[0]....
.L_38:
        /*a210*/ 	.word	0x0003fa90


	//   ....[1]....
        /*a214*/ 	.word	0x0003fab0


	//----- nvinfo : EIATTR_REQNTID
	.align		4
.L_39:
        /*a218*/ 	.byte	0x04, 0x10
        /*a21a*/ 	.short	(.L_41 - .L_40)
.L_40:
        /*a21c*/ 	.word	0x00000100
        /*a220*/ 	.word	0x00000001
        /*a224*/ 	.word	0x00000001


	//----- nvinfo : EIATTR_CBANK_PARAM_SIZE
	.align		4
.L_41:
        /*a228*/ 	.byte	0x03, 0x19
        /*a22a*/ 	.short	0x0050


	//----- nvinfo : EIATTR_PARAM_CBANK
	.align		4
        /*a22c*/ 	.byte	0x04, 0x0a
        /*a22e*/ 	.short	(.L_43 - .L_42)
	.align		4
.L_42:
        /*a230*/ 	.word	index@(.nv.constant0.matmul_kernel)
        /*a234*/ 	.short	0x0210
        /*a236*/ 	.short	0x0050


	//----- nvinfo : EIATTR_SW_WAR
	.align		4
.L_43:
        /*a238*/ 	.byte	0x04, 0x36
        /*a23a*/ 	.short	(.L_45 - .L_44)
.L_44:
        /*a23c*/ 	.word	0x00000008
.L_45:


//--------------------- .nv.callgraph             --------------------------
	.section	.nv.callgraph,"",@"SHT_CUDA_CALLGRAPH"
	.align	4
	.sectionentsize	8
	.align		4
        /*0000*/ 	.word	0x00000000
	.align		4
        /*0004*/ 	.word	0xffffffff
	.align		4
        /*0008*/ 	.word	0x00000000
	.align		4
        /*000c*/ 	.word	0xfffffffe
	.align		4
        /*0010*/ 	.word	0x00000000
	.align		4
        /*0014*/ 	.word	0xfffffffd
	.align		4
        /*0018*/ 	.word	0x00000000
	.align		4
        /*001c*/ 	.word	0xfffffffc


//--------------------- .text.matmul_kernel       --------------------------
	.section	.text.matmul_kernel,"ax",@progbits
	.align	128
        .global         matmul_kernel
        .type           matmul_kernel,@function
        .size           matmul_kernel,(.L_x_3 - matmul_kernel)
        .other          matmul_kernel,@"STO_CUDA_ENTRY STV_DEFAULT"
matmul_kernel:
.text.matmul_kernel:
[----:B------:R-:W1:Y:S08]  /*0000*/  LDC R1, c[0x0][0x28] ;  /* 0x00000a00ff017b82 */ /* 0x000e700000000800 */
[----:B------:R-:W2:Y:S01]  /*0010*/  LDC.64 R2, c[0x0][0x228] ;  /* 0x00008a00ff027b82 */ /* 0x000ea20000000a00 */
[----:B------:R-:W3:Y:S01]  /*0020*/  S2R R5, SR_CTAID.X ;  /* 0x0000000000057919 */ /* 0x000ee20000002500 */
[----:B-1----:R-:W-:Y:S01]  /*0030*/  VIADD R1, R1, 0xffffe920 ;  /* 0xffffe92001017836 */ /* 0x002fe20000000000 */
[----:B------:R-:W-:Y:S01]  /*0040*/  ULDC.64 UR8, c[0x0][0x218] ;  /* 0x0000860000087ab9 */ /* 0x000fe20000000a00 */
[----:B------:R-:W-:Y:S01]  /*0050*/  ULDC UR5, c[0x0][0x22c] ;  /* 0x00008b0000057ab9 */ /* 0x000fe20000000800 */
[----:B------:R-:W1:Y:S01]  /*0060*/  S2R R14, SR_TID.X ;  /* 0x00000000000e7919 */ /* 0x000e620000002100 */
[----:B------:R-:W-:Y:S01]  /*0070*/  ULDC UR4, c[0x0][0x234] ;  /* 0x00008d0000047ab9 */ /* 0x000fe20000000800 */
[----:B------:R-:W-:Y:S01]  /*0080*/  ULDC.64 UR6, c[0x0][0x210] ;  /* 0x0000840000067ab9 */ /* 0x000fe20000000a00 */
[----:B--2---:R-:W-:Y:S01]  /*0090*/  IMAD.MOV.U32 R12, RZ, RZ, R3 ;  /* 0x000000ffff0c7224 */ /* 0x004fe200078e0003 */
[----:B------:R2:W-:Y:S01]  /*00a0*/  STL [R1+0xe20], R2 ;  /* 0x000e200201007387 */ /* 0x0005e20000100800 */
[----:B------:R-:W-:-:S02]  /*00b0*/  IMAD.MOV.U32 R11, RZ, RZ, R2 ;  /* 0x000000ffff0b7224 */ /* 0x000fc400078e0002 */
[----:B------:R-:W-:Y:S01]  /*00c0*/  VIADD R0, R12, 0x1ff ;  /* 0x000001ff0c007836 */ /* 0x000fe20000000000 */
[----:B------:R-:W-:Y:S02]  /*00d0*/  IABS R127, R12 ;  /* 0x0000000c007f7213 */ /* 0x000fe40000000000 */
[----:B------:R-:W-:Y:S02]  /*00e0*/  IABS R126, R11 ;  /* 0x0000000b007e7213 */ /* 0x000fe40000000000 */
[----:B------:R-:W-:Y:S02]  /*00f0*/  SHF.R.S32.HI R3, RZ, 0x1f, R0 ;  /* 0x0000001fff037819 */ /* 0x000fe40000011400 */
[----:B---3--:R-:W-:Y:S02]  /*0100*/  IABS R8, R5 ;  /* 0x0000000500087213 */ /* 0x008fe40000000000 */
[----:B------:R-:W-:Y:S02]  /*0110*/  LEA.HI R3, R3, R0, RZ, 0x9 ;  /* 0x0000000003037211 */ /* 0x000fe400078f48ff */
[----:B-1----:R-:W-:-:S02]  /*0120*/  LOP3.LUT R12, R14, 0x7f, RZ, 0xc0, !PT ;  /* 0x0000007f0e0c7812 */ /* 0x002fc400078ec0ff */
[----:B------:R-:W-:-:S05]  /*0130*/  SHF.R.S32.HI R3, RZ, 0x9, R3 ;  /* 0x00000009ff037819 */ /* 0x000fca0000011403 */
[----:B------:R-:W-:-:S05]  /*0140*/  IMAD.SHL.U32 R4, R3, 0x8, RZ ;  /* 0x0000000803047824 */ /* 0x000fca00078e00ff */
[-C--:B------:R-:W-:Y:S02]  /*0150*/  IABS R7, R4.reuse ;  /* 0x0000000400077213 */ /* 0x080fe40000000000 */
[----:B------:R-:W-:Y:S02]  /*0160*/  IABS R10, R4 ;  /* 0x00000004000a7213 */ /* 0x000fe40000000000 */
[----:B------:R-:W1:Y:S08]  /*0170*/  I2F.RP R0, R7 ;  /* 0x0000000700007306 */ /* 0x000e700000209400 */
[----:B-1----:R-:W2:Y:S02]  /*0180*/  MUFU.RCP R0, R0 ;  /* 0x0000000000007308 */ /* 0x002ea40000001000 */
[----:B--2---:R-:W-:-:S02]  /*0190*/  VIADD R2, R0, 0xffffffe ;  /* 0x0ffffffe00027836 */ /* 0x004fc40000000000 */
[----:B------:R-:W-:-:S04]  /*01a0*/  IMAD.MOV R0, RZ, RZ, -R10 ;  /* 0x000000ffff007224 */ /* 0x000fc800078e0a0a */
[----:B------:R1:W2:Y:S02]  /*01b0*/  F2I.FTZ.U32.TRUNC.NTZ R3, R2 ;  /* 0x0000000200037305 */ /* 0x0002a4000021f000 */
[----:B-1----:R-:W-:Y:S02]  /*01c0*/  IMAD.MOV.U32 R2, RZ, RZ, RZ ;  /* 0x000000ffff027224 */ /* 0x002fe400078e00ff */
[----:B--2---:R-:W-:-:S04]  /*01d0*/  IMAD.MOV R6, RZ, RZ, -R3 ;  /* 0x000000ffff067224 */ /* 0x004fc800078e0a03 */
[----:B------:R-:W-:Y:S02]  /*01e0*/  IMAD R9, R6, R7, RZ ;  /* 0x0000000706097224 */ /* 0x000fe400078e02ff */
[----:B------:R-:W-:Y:S02]  /*01f0*/  IMAD.MOV.U32 R6, RZ, RZ, R8 ;  /* 0x000000ffff067224 */ /* 0x000fe400078e0008 */
[----:B------:R-:W-:-:S06]  /*0200*/  IMAD.HI.U32 R3, R3, R9, R2 ;  /* 0x0000000903037227 */ /* 0x000fcc00078e0002 */
[----:B------:R-:W-:-:S04]  /*0210*/  IMAD.HI.U32 R3, R3, R6, RZ ;  /* 0x0000000603037227 */ /* 0x000fc800078e00ff */
[----:B------:R-:W-:-:S05]  /*0220*/  IMAD R0, R3, R0, R6 ;  /* 0x0000000003007224 */ /* 0x000fca00078e0206 */
[----:B------:R-:W-:-:S13]  /*0230*/  ISETP.GT.U32.AND P1, PT, R7, R0, PT ;  /* 0x000000000700720c */ /* 0x000fda0003f24070 */
[----:B------:R-:W-:Y:S02]  /*0240*/  @!P1 IMAD.IADD R0, R0, 0x1, -R7 ;  /* 0x0000000100009824 */ /* 0x000fe400078e0a07 */
[----:B------:R-:W-:Y:S01]  /*0250*/  @!P1 VIADD R3, R3, 0x1 ;  /* 0x0000000103039836 */ /* 0x000fe20000000000 */
[----:B------:R-:W-:Y:S02]  /*0260*/  ISETP.NE.AND P1, PT, R4, RZ, PT ;  /* 0x000000ff0400720c */ /* 0x000fe40003f25270 */
[----:B------:R-:W-:Y:S02]  /*0270*/  ISETP.GE.U32.AND P0, PT, R0, R7, PT ;  /* 0x000000070000720c */ /* 0x000fe40003f06070 */
[----:B------:R-:W-:-:S04]  /*0280*/  LOP3.LUT R0, R5, R4, RZ, 0x3c, !PT ;  /* 0x0000000405007212 */ /* 0x000fc800078e3cff */
[----:B------:R-:W-:Y:S01]  /*0290*/  ISETP.GE.AND P2, PT, R0, RZ, PT ;  /* 0x000000ff0000720c */ /* 0x000fe20003f46270 */
[----:B------:R-:W-:-:S06]  /*02a0*/  VIADD R0, R11, 0x7f ;  /* 0x0000007f0b007836 */ /* 0x000fcc0000000000 */
[----:B------:R-:W-:-:S04]  /*02b0*/  @P0 VIADD R3, R3, 0x1 ;  /* 0x0000000103030836 */ /* 0x000fc80000000000 */
[----:B------:R-:W-:Y:S01]  /*02c0*/  IMAD.MOV.U32 R2, RZ, RZ, R3 ;  /* 0x000000ffff027224 */ /* 0x000fe200078e0003 */
[----:B------:R-:W-:-:S03]  /*02d0*/  SHF.R.S32.HI R3, RZ, 0x1f, R0 ;  /* 0x0000001fff037819 */ /* 0x000fc60000011400 */
[----:B------:R-:W-:Y:S01]  /*02e0*/  @!P2 IMAD.MOV R2, RZ, RZ, -R2 ;  /* 0x000000ffff02a224 */ /* 0x000fe200078e0a02 */
[----:B------:R-:W-:Y:S02]  /*02f0*/  @!P1 LOP3.LUT R2, RZ, R4, RZ, 0x33, !PT ;  /* 0x00000004ff029212 */ /* 0x000fe400078e33ff */
[----:B------:R-:W-:-:S03]  /*0300*/  LEA.HI R3, R3, R0, RZ, 0x7 ;  /* 0x0000000003037211 */ /* 0x000fc600078f38ff */
[----:B------:R-:W-:Y:S02]  /*0310*/  IMAD.SHL.U32 R8, R2, 0x8, RZ ;  /* 0x0000000802087824 */ /* 0x000fe400078e00ff */
[----:B------:R-:W-:-:S03]  /*0320*/  IMAD.MOV R2, RZ, RZ, -R2 ;  /* 0x000000ffff027224 */ /* 0x000fc600078e0a02 */
[----:B------:R-:W-:Y:S01]  /*0330*/  LEA.HI.SX32 R3, R3, -R8, 0x19 ;  /* 0x8000000803037211 */ /* 0x000fe200078fcaff */
[----:B------:R-:W-:Y:S02]  /*0340*/  IMAD R13, R4, R2, R5 ;  /* 0x00000002040d7224 */ /* 0x000fe400078e0205 */
[----:B------:R-:W-:Y:S01]  /*0350*/  IMAD.MOV.U32 R2, RZ, RZ, RZ ;  /* 0x000000ffff027224 */ /* 0x000fe200078e00ff */
[----:B------:R-:W-:Y:S02]  /*0360*/  VIMNMX R10, R3, 0x8, PT ;  /* 0x00000008030a7848 */ /* 0x000fe40003fe0100 */
[----:B------:R-:W-:Y:S02]  /*0370*/  IABS R4, R13 ;  /* 0x0000000d00047213 */ /* 0x000fe40000000000 */
[----:B------:R-:W-:-:S04]  /*0380*/  IABS R7, R10 ;  /* 0x0000000a00077213 */ /* 0x000fc80000000000 */
[----:B------:R-:W1:Y:S08]  /*0390*/  I2F.RP R0, R7 ;  /* 0x0000000700007306 */ /* 0x000e700000209400 */
[----:B-1----:R-:W1:Y:S02]  /*03a0*/  MUFU.RCP R0, R0 ;  /* 0x0000000000007308 */ /* 0x002e640000001000 */
[----:B-1----:R-:W-:-:S06]  /*03b0*/  VIADD R3, R0, 0xffffffe ;  /* 0x0ffffffe00037836 */ /* 0x002fcc0000000000 */
[----:B------:R-:W1:Y:S02]  /*03c0*/  F2I.FTZ.U32.TRUNC.NTZ R3, R3 ;  /* 0x0000000300037305 */ /* 0x000e64000021f000 */
[----:B-1----:R-:W-:-:S04]  /*03d0*/  IMAD.MOV R6, RZ, RZ, -R3 ;  /* 0x000000ffff067224 */ /* 0x002fc800078e0a03 */
[----:B------:R-:W-:Y:S01]  /*03e0*/  IMAD R5, R6, R7, RZ ;  /* 0x0000000706057224 */ /* 0x000fe200078e02ff */
[----:B------:R-:W-:-:S03]  /*03f0*/  IABS R6, R10 ;  /* 0x0000000a00067213 */ /* 0x000fc60000000000 */
[----:B------:R-:W-:Y:S01]  /*0400*/  IMAD.HI.U32 R2, R3, R5, R2 ;  /* 0x0000000503027227 */ /* 0x000fe200078e0002 */
[----:B------:R-:W-:-:S03]  /*0410*/  SHF.R.U32.HI R5, RZ, 0x7, R14 ;  /* 0x00000007ff057819 */ /* 0x000fc6000001160e */
[----:B------:R-:W-:Y:S01]  /*0420*/  IMAD.MOV.U32 R3, RZ, RZ, R4 ;  /* 0x000000ffff037224 */ /* 0x000fe200078e0004 */
[----:B------:R-:W-:Y:S01]  /*0430*/  SGXT.U32 R5, R5, 0x1 ;  /* 0x000000010505781a */ /* 0x000fe20000000000 */
[----:B------:R-:W1:Y:S01]  /*0440*/  I2F.RP R4, R127 ;  /* 0x0000007f00047306 */ /* 0x000e620000209400 */
[----:B------:R-:W-:Y:S02]  /*0450*/  IMAD.MOV R0, RZ, RZ, -R6 ;  /* 0x000000ffff007224 */ /* 0x000fe400078e0a06 */
[----:B------:R-:W-:-:S04]  /*0460*/  IMAD.HI.U32 R2, R2, R3, RZ ;  /* 0x0000000302027227 */ /* 0x000fc800078e00ff */
[----:B------:R-:W-:Y:S02]  /*0470*/  IMAD R0, R2, R0, R3 ;  /* 0x0000000002007224 */ /* 0x000fe400078e0203 */
[----:B------:R-:W2:Y:S03]  /*0480*/  I2F.RP R3, R126 ;  /* 0x0000007e00037306 */ /* 0x000ea60000209400 */
[----:B------:R-:W-:-:S05]  /*0490*/  ISETP.GT.U32.AND P1, PT, R7, R0, PT ;  /* 0x000000000700720c */ /* 0x000fca0003f24070 */
[----:B-1----:R-:W1:Y:S08]  /*04a0*/  MUFU.RCP R4, R4 ;  /* 0x0000000400047308 */ /* 0x002e700000001000 */
[----:B------:R-:W-:Y:S01]  /*04b0*/  @!P1 IMAD.IADD R0, R0, 0x1, -R7 ;  /* 0x0000000100009824 */ /* 0x000fe200078e0a07 */
[----:B--2---:R-:W2:Y:S01]  /*04c0*/  MUFU.RCP R3, R3 ;  /* 0x0000000300037308 */ /* 0x004ea20000001000 */
[----:B------:R-:W-:Y:S01]  /*04d0*/  @!P1 VIADD R2, R2, 0x1 ;  /* 0x0000000102029836 */ /* 0x000fe20000000000 */
[----:B------:R-:W-:-:S02]  /*04e0*/  ISETP.NE.AND P1, PT, R10, RZ, PT ;  /* 0x000000ff0a00720c */ /* 0x000fc40003f25270 */
[----:B------:R-:W-:Y:S02]  /*04f0*/  ISETP.GE.U32.AND P0, PT, R0, R7, PT ;  /* 0x000000070000720c */ /* 0x000fe40003f06070 */
[----:B------:R-:W-:Y:S01]  /*0500*/  LOP3.LUT R0, R13, R10, RZ, 0x3c, !PT ;  /* 0x0000000a0d007212 */ /* 0x000fe200078e3cff */
[----:B-1----:R-:W-:-:S03]  /*0510*/  VIADD R6, R4, 0xffffffe ;  /* 0x0ffffffe04067836 */ /* 0x002fc60000000000 */
[----:B------:R-:W-:Y:S01]  /*0520*/  ISETP.GE.AND P2, PT, R0, RZ, PT ;  /* 0x000000ff0000720c */ /* 0x000fe20003f46270 */
[----:B------:R-:W1:Y:S06]  /*0530*/  F2I.FTZ.U32.TRUNC.NTZ R7, R6 ;  /* 0x0000000600077305 */ /* 0x000e6c000021f000 */
[----:B------:R-:W-:-:S04]  /*0540*/  @P0 VIADD R2, R2, 0x1 ;  /* 0x0000000102020836 */ /* 0x000fc80000000000 */
[----:B------:R-:W-:Y:S02]  /*0550*/  IMAD.MOV.U32 R11, RZ, RZ, R2 ;  /* 0x000000ffff0b7224 */ /* 0x000fe400078e0002 */
[----:B--2---:R-:W-:Y:S02]  /*0560*/  VIADD R2, R3, 0xffffffe ;  /* 0x0ffffffe03027836 */ /* 0x004fe40000000000 */
[----:B------:R-:W-:Y:S01]  /*0570*/  @!P2 IMAD.MOV R11, RZ, RZ, -R11 ;  /* 0x000000ffff0ba224 */ /* 0x000fe200078e0a0b */
[----:B------:R-:W-:Y:S01]  /*0580*/  @!P1 LOP3.LUT R11, RZ, R10, RZ, 0x33, !PT ;  /* 0x0000000aff0b9212 */ /* 0x000fe200078e33ff */
[----:B-1----:R-:W-:Y:S01]  /*0590*/  IMAD.MOV R6, RZ, RZ, -R7 ;  /* 0x000000ffff067224 */ /* 0x002fe200078e0a07 */
[----:B------:R1:W2:Y:S03]  /*05a0*/  F2I.FTZ.U32.TRUNC.NTZ R3, R2 ;  /* 0x0000000200037305 */ /* 0x0002a6000021f000 */
[----:B------:R-:W-:-:S02]  /*05b0*/  IMAD R9, R6, R127, RZ ;  /* 0x0000007f06097224 */ /* 0x000fc400078e02ff */
[----:B------:R-:W-:Y:S02]  /*05c0*/  IMAD.MOV.U32 R6, RZ, RZ, RZ ;  /* 0x000000ffff067224 */ /* 0x000fe400078e00ff */
[----:B------:R-:W-:Y:S02]  /*05d0*/  IMAD.SHL.U32 R0, R11, 0x200, RZ ;  /* 0x000002000b007824 */ /* 0x000fe400078e00ff */
[----:B------:R-:W-:Y:S01]  /*05e0*/  IMAD.HI.U32 R6, R7, R9, R6 ;  /* 0x0000000907067227 */ /* 0x000fe200078e0006 */
[----:B-1----:R-:W-:Y:S02]  /*05f0*/  LOP3.LUT R2, R14, 0x80, RZ, 0xc0, !PT ;  /* 0x000000800e027812 */ /* 0x002fe400078ec0ff */
[C---:B------:R-:W-:Y:S01]  /*0600*/  LOP3.LUT R4, R0.reuse, R5, RZ, 0xfc, !PT ;  /* 0x0000000500047212 */ /* 0x040fe200078efcff */
[----:B------:R-:W-:Y:S01]  /*0610*/  IMAD.MOV R9, RZ, RZ, -R11 ;  /* 0x000000ffff097224 */ /* 0x000fe200078e0a0b */
[--C-:B------:R-:W-:Y:S01]  /*0620*/  LOP3.LUT R16, R0, 0x2, R5.reuse, 0xfe, !PT ;  /* 0x0000000200107812 */ /* 0x100fe200078efe05 */
[----:B------:R-:W-:Y:S01]  /*0630*/  IMAD.SHL.U32 R11, R12, 0x80, RZ ;  /* 0x000000800c0b7824 */ /* 0x000fe200078e00ff */
[----:B------:R-:W-:Y:S01]  /*0640*/  LOP3.LUT R12, R0, 0x4, R5, 0xfe, !PT ;  /* 0x00000004000c7812 */ /* 0x000fe200078efe05 */
[----:B------:R-:W-:Y:S01]  /*0650*/  IMAD R9, R10, R9, R13 ;  /* 0x000000090a097224 */ /* 0x000fe200078e020d */
[----:B------:R-:W-:Y:S01]  /*0660*/  IABS R252, R4 ;  /* 0x0000000400fc7213 */ /* 0x000fe20000000000 */
[----:B--2---:R-:W-:Y:S01]  /*0670*/  IMAD.MOV R15, RZ, RZ, -R3 ;  /* 0x000000ffff0f7224 */ /* 0x004fe200078e0a03 */
[----:B------:R-:W-:Y:S01]  /*0680*/  LEA.HI R10, R2, R11, RZ, 0x1b ;  /* 0x0000000b020a7211 */ /* 0x000fe200078fd8ff */
[----:B------:R-:W-:Y:S01]  /*0690*/  IMAD.MOV.U32 R2, RZ, RZ, RZ ;  /* 0x000000ffff027224 */ /* 0x000fe200078e00ff */
[--C-:B------:R-:W-:Y:S01]  /*06a0*/  LOP3.LUT R13, R0, 0x6, R5.reuse, 0xfe, !PT ;  /* 0x00000006000d7812 */ /* 0x100fe200078efe05 */
[----:B------:R-:W-:Y:S01]  /*06b0*/  IMAD R15, R15, R126, RZ ;  /* 0x0000007e0f0f7224 */ /* 0x000fe200078e02ff */
[----:B------:R-:W-:Y:S01]  /*06c0*/  IABS R11, R16 ;  /* 0x00000010000b7213 */ /* 0x000fe20000000000 */
[----:B------:R1:W-:Y:S01]  /*06d0*/  STL [R1+0x2c], R10 ;  /* 0x00002c0a01007387 */ /* 0x0003e20000100800 */
[----:B------:R-:W-:Y:S01]  /*06e0*/  IMAD.HI.U32 R7, R6, R252, RZ ;  /* 0x000000fc06077227 */ /* 0x000fe200078e00ff */
[----:B------:R-:W-:-:S02]  /*06f0*/  LOP3.LUT R14, R0, 0x8, R5, 0xfe, !PT ;  /* 0x00000008000e7812 */ /* 0x000fc400078efe05 */
[----:B------:R2:W-:Y:S01]  /*0700*/  STL [R1+0xe28], R16 ;  /* 0x000e281001007387 */ /* 0x0005e20000100800 */
[----:B------:R-:W-:-:S03]  /*0710*/  IMAD.HI.U32 R15, R3, R15, R2 ;  /* 0x0000000f030f7227 */ /* 0x000fc600078e0002 */
[----:B------:R3:W-:Y:S01]  /*0720*/  STL [R1+0xe2c], R12 ;  /* 0x000e2c0c01007387 */ /* 0x0007e20000100800 */
[----:B------:R-:W-:Y:S01]  /*0730*/  IMAD.MOV R7, RZ, RZ, -R7 ;  /* 0x000000ffff077224 */ /* 0x000fe200078e0a07 */
[----:B-1----:R-:W-:Y:S01]  /*0740*/  LOP3.LUT R10, R0, 0xa, R5, 0xfe, !PT ;  /* 0x0000000a000a7812 */ /* 0x002fe200078efe05 */
[----:B------:R-:W-:Y:S01]  /*0750*/  IMAD.HI.U32 R2, R6, R11, RZ ;  /* 0x0000000b06027227 */ /* 0x000fe200078e00ff */
[----:B------:R1:W-:Y:S01]  /*0760*/  STL [R1+0xe30], R13 ;  /* 0x000e300d01007387 */ /* 0x0003e20000100800 */
[----:B--2---:R-:W-:Y:S02]  /*0770*/  IABS R16, R14 ;  /* 0x0000000e00107213 */ /* 0x004fe40000000000 */
[----:B------:R-:W-:Y:S01]  /*0780*/  IMAD R252, R127, R7, R252 ;  /* 0x000000077ffc7224 */ /* 0x000fe200078e02fc */
[----:B------:R-:W-:Y:S01]  /*0790*/  IABS R17, R10 ;  /* 0x0000000a00117213 */ /* 0x000fe20000000000 */
[----:B------:R-:W-:Y:S01]  /*07a0*/  IMAD.MOV R2, RZ, RZ, -R2 ;  /* 0x000000ffff027224 */ /* 0x000fe200078e0a02 */
[----:B---3--:R-:W-:Y:S01]  /*07b0*/  IABS R12, R12 ;  /* 0x0000000c000c7213 */ /* 0x008fe20000000000 */
[----:B------:R-:W-:Y:S01]  /*07c0*/  IMAD.IADD R9, R8, 0x1, R9 ;  /* 0x0000000108097824 */ /* 0x000fe200078e0209 */
[----:B------:R-:W-:Y:S01]  /*07d0*/  STL [R1+0xe34], R14 ;  /* 0x000e340e01007387 */ /* 0x000fe20000100800 */
[----:B------:R-:W-:Y:S01]  /*07e0*/  IMAD.HI.U32 R8, R6, R16, RZ ;  /* 0x0000001006087227 */ /* 0x000fe200078e00ff */
[----:B-1----:R-:W-:-:S02]  /*07f0*/  IABS R13, R13 ;  /* 0x0000000d000d7213 */ /* 0x002fc40000000000 */
[----:B------:R1:W-:Y:S01]  /*0800*/  STL [R1+0xe38], R10 ;  /* 0x000e380a01007387 */ /* 0x0003e20000100800 */
[----:B------:R-:W-:-:S04]  /*0810*/  IMAD.HI.U32 R3, R6, R12, RZ ;  /* 0x0000000c06037227 */ /* 0x000fc800078e00ff */
[----:B------:R-:W-:-:S04]  /*0820*/  IMAD.HI.U32 R7, R6, R13, RZ ;  /* 0x0000000d06077227 */ /* 0x000fc800078e00ff */
[----:B------:R-:W-:Y:S02]  /*0830*/  IMAD.MOV R3, RZ, RZ, -R3 ;  /* 0x000000ffff037224 */ /* 0x000fe400078e0a03 */
[----:B-1----:R-:W-:-:S04]  /*0840*/  IMAD.HI.U32 R10, R6, R17, RZ ;  /* 0x00000011060a7227 */ /* 0x002fc800078e00ff */
[C---:B------:R-:W-:Y:S02]  /*0850*/  IMAD R11, R127.reuse, R2, R11 ;  /* 0x000000027f0b7224 */ /* 0x040fe400078e020b */
[----:B------:R-:W-:Y:S02]  /*0860*/  IMAD.MOV R14, RZ, RZ, -R7 ;  /* 0x000000ffff0e7224 */ /* 0x000fe400078e0a07 */
[C---:B------:R-:W-:Y:S01]  /*0870*/  IMAD R2, R127.reuse, R3, R12 ;  /* 0x000000037f027224 */ /* 0x040fe200078e020c */
[----:B------:R1:W-:Y:S01]  /*0880*/  STL [R1+0x20], R11 ;  /* 0x0000200b01007387 */ /* 0x0003e20000100800 */
[----:B------:R-:W-:Y:S02]  /*0890*/  IMAD.MOV R8, RZ, RZ, -R8 ;  /* 0x000000ffff087224 */ /* 0x000fe400078e0a08 */
[----:B------:R-:W-:Y:S01]  /*08a0*/  IMAD.MOV R10, RZ, RZ, -R10 ;  /* 0x000000ffff0a7224 */ /* 0x000fe200078e0a0a */
[----:B------:R2:W-:Y:S01]  /*08b0*/  STL [R1+0x1c], R2 ;  /* 0x00001c0201007387 */ /* 0x0005e20000100800 */
[----:B------:R-:W-:-:S02]  /*08c0*/  IMAD R7, R127, R14, R13 ;  /* 0x0000000e7f077224 */ /* 0x000fc400078e020d */
[C---:B------:R-:W-:Y:S01]  /*08d0*/  IMAD R3, R127.reuse, R8, R16 ;  /* 0x000000087f037224 */ /* 0x040fe200078e0210 */
[C-C-:B------:R-:W-:Y:S02]  /*08e0*/  LOP3.LUT R8, R0.reuse, 0xe, R5.reuse, 0xfe, !PT ;  /* 0x0000000e00087812 */ /* 0x140fe400078efe05 */
[C---:B-1----:R-:W-:Y:S01]  /*08f0*/  LOP3.LUT R11, R0.reuse, 0xc, R5, 0xfe, !PT ;  /* 0x0000000c000b7812 */ /* 0x042fe200078efe05 */
[----:B------:R1:W-:Y:S01]  /*0900*/  STL [R1+0x18], R7 ;  /* 0x0000180701007387 */ /* 0x0003e20000100800 */
[----:B------:R-:W-:Y:S01]  /*0910*/  IABS R12, R8 ;  /* 0x00000008000c7213 */ /* 0x000fe20000000000 */
[----:B--2---:R-:W-:Y:S02]  /*0920*/  IMAD R2, R127, R10, R17 ;  /* 0x0000000a7f027224 */ /* 0x004fe400078e0211 */
[----:B------:R2:W-:Y:S01]  /*0930*/  STL [R1+0x14], R3 ;  /* 0x0000140301007387 */ /* 0x0005e20000100800 */
[----:B------:R-:W-:-:S03]  /*0940*/  LOP3.LUT R17, R0, 0x20, R5, 0xfe, !PT ;  /* 0x0000002000117812 */ /* 0x000fc600078efe05 */
[----:B------:R3:W-:Y:S01]  /*0950*/  STL [R1+0x10], R2 ;  /* 0x0000100201007387 */ /* 0x0007e20000100800 */
[----:B------:R-:W-:Y:S02]  /*0960*/  IABS R245, R17 ;  /* 0x0000001100f57213 */ /* 0x000fe40000000000 */
[C-C-:B-1----:R-:W-:Y:S01]  /*0970*/  LOP3.LUT R7, R0.reuse, 0x10, R5.reuse, 0xfe, !PT ;  /* 0x0000001000077812 */ /* 0x142fe200078efe05 */
[----:B------:R1:W-:Y:S01]  /*0980*/  STL [R1+0xe3c], R11 ;  /* 0x000e3c0b01007387 */ /* 0x0003e20000100800 */
[----:B--2---:R-:W-:-:S03]  /*0990*/  LOP3.LUT R3, R0, 0x12, R5, 0xfe, !PT ;  /* 0x0000001200037812 */ /* 0x004fc600078efe05 */
[----:B------:R2:W-:Y:S01]  /*09a0*/  STL [R1+0xe40], R8 ;  /* 0x000e400801007387 */ /* 0x0005e20000100800 */
[----:B------:R-:W-:Y:S02]  /*09b0*/  IABS R13, R7 ;  /* 0x00000007000d7213 */ /* 0x000fe40000000000 */
[----:B---3--:R-:W-:Y:S01]  /*09c0*/  LOP3.LUT R2, R0, 0x14, R5, 0xfe, !PT ;  /* 0x0000001400027812 */ /* 0x008fe200078efe05 */
[----:B------:R3:W-:Y:S01]  /*09d0*/  STL [R1+0xe44], R7 ;  /* 0x000e440701007387 */ /* 0x0007e20000100800 */
[----:B------:R-:W-:Y:S02]  /*09e0*/  IABS R16, R3 ;  /* 0x0000000300107213 */ /* 0x000fe40000000000 */
[----:B-1----:R-:W-:Y:S01]  /*09f0*/  IABS R11, R11 ;  /* 0x0000000b000b7213 */ /* 0x002fe20000000000 */
[----:B------:R1:W-:Y:S01]  /*0a00*/  STL [R1+0xe48], R3 ;  /* 0x000e480301007387 */ /* 0x0003e20000100800 */
[----:B------:R-:W-:Y:S01]  /*0a10*/  IABS R251, R2 ;  /* 0x0000000200fb7213 */ /* 0x000fe20000000000 */
[----:B--2---:R-:W-:-:S02]  /*0a20*/  IMAD.HI.U32 R8, R6, R16, RZ ;  /* 0x0000001006087227 */ /* 0x004fc400078e00ff */
[----:B------:R2:W-:Y:S02]  /*0a30*/  STL [R1+0xe4c], R2 ;  /* 0x000e4c0201007387 */ /* 0x0005e40000100800 */
[----:B---3--:R-:W-:-:S04]  /*0a40*/  IMAD.HI.U32 R7, R6, R13, RZ ;  /* 0x0000000d06077227 */ /* 0x008fc800078e00ff */
[----:B-1----:R-:W-:-:S04]  /*0a50*/  IMAD.HI.U32 R3, R6, R12, RZ ;  /* 0x0000000c06037227 */ /* 0x002fc800078e00ff */
[----:B--2---:R-:W-:-:S04]  /*0a60*/  IMAD.HI.U32 R2, R6, R11, RZ ;  /* 0x0000000b06027227 */ /* 0x004fc800078e00ff */
[----:B------:R-:W-:Y:S02]  /*0a70*/  IMAD.MOV R2, RZ, RZ, -R2 ;  /* 0x000000ffff027224 */ /* 0x000fe400078e0a02 */
[----:B------:R-:W-:-:S04]  /*0a80*/  IMAD.HI.U32 R10, R6, R251, RZ ;  /* 0x000000fb060a7227 */ /* 0x000fc800078e00ff */
[----:B------:R-:W-:Y:S02]  /*0a90*/  IMAD.MOV R3, RZ, RZ, -R3 ;  /* 0x000000ffff037224 */ /* 0x000fe400078e0a03 */
[----:B------:R-:W-:Y:S02]  /*0aa0*/  IMAD.MOV R14, RZ, RZ, -R7 ;  /* 0x000000ffff0e7224 */ /* 0x000fe400078e0a07 */
[C---:B------:R-:W-:Y:S01]  /*0ab0*/  IMAD R2, R127.reuse, R2, R11 ;  /* 0x000000027f027224 */ /* 0x040fe200078e020b */
[C-C-:B------:R-:W-:Y:S01]  /*0ac0*/  LOP3.LUT R11, R0.reuse, 0x18, R5.reuse, 0xfe, !PT ;  /* 0x00000018000b7812 */ /* 0x140fe200078efe05 */
[----:B------:R-:W-:Y:S02]  /*0ad0*/  IMAD.MOV R10, RZ, RZ, -R10 ;  /* 0x000000ffff0a7224 */ /* 0x000fe400078e0a0a */
[----:B------:R-:W-:Y:S01]  /*0ae0*/  IMAD.MOV R8, RZ, RZ, -R8 ;  /* 0x000000ffff087224 */ /* 0x000fe200078e0a08 */
[----:B------:R1:W-:Y:S01]  /*0af0*/  STL [R1+0xc], R2 ;  /* 0x00000c0201007387 */ /* 0x0003e20000100800 */
[C---:B------:R-:W-:Y:S01]  /*0b00*/  IMAD R7, R127.reuse, R3, R12 ;  /* 0x000000037f077224 */ /* 0x040fe200078e020c */
[----:B------:R-:W-:Y:S01]  /*0b10*/  LOP3.LUT R12, R0, 0x16, R5, 0xfe, !PT ;  /* 0x00000016000c7812 */ /* 0x000fe200078efe05 */
[C---:B------:R-:W-:Y:S01]  /*0b20*/  IMAD R3, R127.reuse, R14, R13 ;  /* 0x0000000e7f037224 */ /* 0x040fe200078e020d */
[----:B------:R-:W-:Y:S01]  /*0b30*/  IABS R249, R11 ;  /* 0x0000000b00f97213 */ /* 0x000fe20000000000 */
[----:B------:R-:W-:Y:S01]  /*0b40*/  IMAD R251, R127, R10, R251 ;  /* 0x0000000a7ffb7224 */ /* 0x000fe200078e02fb */
[----:B------:R2:W-:Y:S01]  /*0b50*/  STL [R1+0x8], R7 ;  /* 0x0000080701007387 */ /* 0x0005e20000100800 */
[----:B------:R-:W-:-:S02]  /*0b60*/  IABS R250, R12 ;  /* 0x0000000c00fa7213 */ /* 0x000fc40000000000 */
[C-C-:B------:R-:W-:Y:S01]  /*0b70*/  LOP3.LUT R14, R0.reuse, 0x24, R5.reuse, 0xfe, !PT ;  /* 0x00000024000e7812 */ /* 0x140fe200078efe05 */
[----:B-1----:R-:W-:Y:S01]  /*0b80*/  IMAD R2, R127, R8, R16 ;  /* 0x000000087f027224 */ /* 0x002fe200078e0210 */
[----:B------:R1:W-:Y:S01]  /*0b90*/  STL [R1+0x4], R3 ;  /* 0x0000040301007387 */ /* 0x0003e20000100800 */
[C-C-:B------:R-:W-:Y:S02]  /*0ba0*/  LOP3.LUT R16, R0.reuse, 0x22, R5.reuse, 0xfe, !PT ;  /* 0x0000002200107812 */ /* 0x140fe400078efe05 */
[C-C-:B------:R-:W-:Y:S01]  /*0bb0*/  LOP3.LUT R13, R0.reuse, 0x26, R5.reuse, 0xfe, !PT ;  /* 0x00000026000d7812 */ /* 0x140fe200078efe05 */
[----:B------:R-:W-:Y:S01]  /*0bc0*/  STL [R1+0x1484], R251 ;  /* 0x001484fb01007387 */ /* 0x000fe20000100800 */
[----:B--2---:R-:W-:Y:S02]  /*0bd0*/  LOP3.LUT R7, R0, 0x1a, R5, 0xfe, !PT ;  /* 0x0000001a00077812 */ /* 0x004fe400078efe05 */
[----:B------:R-:W-:Y:S01]  /*0be0*/  IABS R242, R13 ;  /* 0x0000000d00f27213 */ /* 0x000fe20000000000 */
[----:B------:R2:W-:Y:S01]  /*0bf0*/  STL [R1], R2 ;  /* 0x0000000201007387 */ /* 0x0005e20000100800 */
[----:B------:R-:W-:-:S02]  /*0c00*/  IABS R248, R7 ;  /* 0x0000000700f87213 */ /* 0x000fc40000000000 */
[C-C-:B-1----:R-:W-:Y:S01]  /*0c10*/  LOP3.LUT R3, R0.reuse, 0x1c, R5.reuse, 0xfe, !PT ;  /* 0x0000001c00037812 */ /* 0x142fe200078efe05 */
[----:B------:R-:W-:Y:S01]  /*0c20*/  STL [R1+0xe50], R12 ;  /* 0x000e500c01007387 */ /* 0x000fe20000100800 */
[----:B------:R-:W-:Y:S02]  /*0c30*/  IABS R244, R16 ;  /* 0x0000001000f47213 */ /* 0x000fe40000000000 */
[----:B------:R-:W-:Y:S01]  /*0c40*/  IABS R247, R3 ;  /* 0x0000000300f77213 */ /* 0x000fe20000000000 */
[----:B------:R1:W-:Y:S01]  /*0c50*/  STL [R1+0xe54], R11 ;  /* 0x000e540b01007387 */ /* 0x0003e20000100800 */
[----:B------:R-:W-:Y:S02]  /*0c60*/  IABS R243, R14 ;  /* 0x0000000e00f37213 */ /* 0x000fe40000000000 */
[----:B--2---:R-:W-:Y:S01]  /*0c70*/  LOP3.LUT R2, R0, 0x1e, R5, 0xfe, !PT ;  /* 0x0000001e00027812 */ /* 0x004fe200078efe05 */
[----:B------:R2:W-:Y:S01]  /*0c80*/  STL [R1+0xe58], R7 ;  /* 0x000e580701007387 */ /* 0x0005e20000100800 */
[----:B------:R-:W-:-:S02]  /*0c90*/  IMAD.HI.U32 R8, R6, R247, RZ ;  /* 0x000000f706087227 */ /* 0x000fc400078e00ff */
[----:B------:R-:W-:Y:S01]  /*0ca0*/  IABS R246, R2 ;  /* 0x0000000200f67213 */ /* 0x000fe20000000000 */
[----:B------:R3:W-:Y:S01]  /*0cb0*/  STL [R1+0xe5c], R3 ;  /* 0x000e5c0301007387 */ /* 0x0007e20000100800 */
[----:B------:R-:W-:Y:S01]  /*0cc0*/  IMAD.MOV R8, RZ, RZ, -R8 ;  /* 0x000000ffff087224 */ /* 0x000fe200078e0a08 */
[----:B-1----:R-:W-:Y:S02]  /*0cd0*/  LOP3.LUT R11, R0, 0x28, R5, 0xfe, !PT ;  /* 0x00000028000b7812 */ /* 0x002fe400078efe05 */
[----:B------:R1:W-:Y:S01]  /*0ce0*/  STL [R1+0xe60], R2 ;  /* 0x000e600201007387 */ /* 0x0003e20000100800 */
[----:B------:R-:W-:Y:S01]  /*0cf0*/  IMAD.HI.U32 R10, R6, R246, RZ ;  /* 0x000000f6060a7227 */ /* 0x000fe200078e00ff */
[----:B------:R-:W-:-:S03]  /*0d00*/  IABS R241, R11 ;  /* 0x0000000b00f17213 */ /* 0x000fc60000000000 */
[----:B--2---:R-:W-:-:S04]  /*0d10*/  IMAD.HI.U32 R7, R6, R248, RZ ;  /* 0x000000f806077227 */ /* 0x004fc800078e00ff */
[----:B---3--:R-:W-:-:S04]  /*0d20*/  IMAD.HI.U32 R3, R6, R249, RZ ;  /* 0x000000f906037227 */ /* 0x008fc800078e00ff */
[----:B-1----:R-:W-:-:S04]  /*0d30*/  IMAD.HI.U32 R2, R6, R250, RZ ;  /* 0x000000fa06027227 */ /* 0x002fc800078e00ff */
[----:B------:R-:W-:Y:S02]  /*0d40*/  IMAD.MOV R2, RZ, RZ, -R2 ;  /* 0x000000ffff027224 */ /* 0x000fe400078e0a02 */
[----:B------:R-:W-:Y:S02]  /*0d50*/  IMAD.MOV R12, RZ, RZ, -R3 ;  /* 0x000000ffff0c7224 */ /* 0x000fe400078e0a03 */
[----:B------:R-:W-:Y:S02]  /*0d60*/  IMAD.MOV R7, RZ, RZ, -R7 ;  /* 0x000000ffff077224 */ /* 0x000fe400078e0a07 */
[C---:B------:R-:W-:Y:S02]  /*0d70*/  IMAD R250, R127.reuse, R2, R250 ;  /* 0x000000027ffa7224 */ /* 0x040fe400078e02fa */
[C---:B------:R-:W-:Y:S02]  /*0d80*/  IMAD R249, R127.reuse, R12, R249 ;  /* 0x0000000c7ff97224 */ /* 0x040fe400078e02f9 */
[----:B------:R-:W-:Y:S01]  /*0d90*/  IMAD R248, R127, R7, R248 ;  /* 0x000000077ff87224 */ /* 0x000fe200078e02f8 */
[----:B------:R-:W-:Y:S01]  /*0da0*/  STL [R1+0x1480], R250 ;  /* 0x001480fa01007387 */ /* 0x000fe20000100800 */
[----:B------:R-:W-:-:S02]  /*0db0*/  IMAD.MOV R10, RZ, RZ, -R10 ;  /* 0x000000ffff0a7224 */ /* 0x000fc400078e0a0a */
[C---:B------:R-:W-:Y:S01]  /*0dc0*/  IMAD R247, R127.reuse, R8, R247 ;  /* 0x000000087ff77224 */ /* 0x040fe200078e02f7 */
[----:B------:R-:W-:Y:S01]  /*0dd0*/  STL [R1+0x1488], R249 ;  /* 0x001488f901007387 */ /* 0x000fe20000100800 */
[C---:B------:R-:W-:Y:S02]  /*0de0*/  IMAD R246, R127.reuse, R10, R246 ;  /* 0x0000000a7ff67224 */ /* 0x040fe400078e02f6 */
[C---:B------:R-:W-:Y:S01]  /*0df0*/  IMAD.HI.U32 R10, R6.reuse, R241, RZ ;  /* 0x000000f1060a7227 */ /* 0x040fe200078e00ff */
[----:B------:R-:W-:Y:S03]  /*0e00*/  STL [R1+0x148c], R248 ;  /* 0x00148cf801007387 */ /* 0x000fe60000100800 */
[C---:B------:R-:W-:Y:S01]  /*0e10*/  IMAD.HI.U32 R8, R6.reuse, R242, RZ ;  /* 0x000000f206087227 */ /* 0x040fe200078e00ff */
[----:B------:R1:W-:Y:S03]  /*0e20*/  STL [R1+0xe68], R17 ;  /* 0x000e681101007387 */ /* 0x0003e60000100800 */
[----:B------:R-:W-:Y:S01]  /*0e30*/  IMAD.HI.U32 R2, R6, R245, RZ ;  /* 0x000000f506027227 */ /* 0x000fe200078e00ff */
[----:B------:R2:W-:Y:S03]  /*0e40*/  STL [R1+0xe64], R16 ;  /* 0x000e641001007387 */ /* 0x0005e60000100800 */
[----:B------:R-:W-:Y:S01]  /*0e50*/  IMAD.MOV R10, RZ, RZ, -R10 ;  /* 0x000000ffff0a7224 */ /* 0x000fe200078e0a0a */
[----:B------:R3:W-:Y:S01]  /*0e60*/  STL [R1+0xe74], R14 ;  /* 0x000e740e01007387 */ /* 0x0007e20000100800 */
[----:B------:R-:W-:Y:S01]  /*0e70*/  IMAD.MOV R8, RZ, RZ, -R8 ;  /* 0x000000ffff087224 */ /* 0x000fe200078e0a08 */
[C---:B-1----:R-:W-:Y:S01]  /*0e80*/  LOP3.LUT R17, R0.reuse, 0x2a, R5, 0xfe, !PT ;  /* 0x0000002a00117812 */ /* 0x042fe200078efe05 */
[----:B------:R-:W-:Y:S01]  /*0e90*/  IMAD.MOV R2, RZ, RZ, -R2 ;  /* 0x000000ffff027224 */ /* 0x000fe200078e0a02 */
[----:B------:R1:W-:Y:S01]  /*0ea0*/  STL [R1+0xe70], R13 ;  /* 0x000e700d01007387 */ /* 0x0003e20000100800 */
[C---:B------:R-:W-:Y:S01]  /*0eb0*/  IMAD R241, R127.reuse, R10, R241 ;  /* 0x0000000a7ff17224 */ /* 0x040fe200078e02f1 */
[C---:B--2---:R-:W-:Y:S01]  /*0ec0*/  LOP3.LUT R16, R0.reuse, 0x2c, R5, 0xfe, !PT ;  /* 0x0000002c00107812 */ /* 0x044fe200078efe05 */
[C---:B------:R-:W-:Y:S01]  /*0ed0*/  IMAD R242, R127.reuse, R8, R242 ;  /* 0x000000087ff27224 */ /* 0x040fe200078e02f2 */
[----:B------:R2:W-:Y:S01]  /*0ee0*/  STL [R1+0xe80], R11 ;  /* 0x000e800b01007387 */ /* 0x0005e20000100800 */
[----:B------:R-:W-:Y:S01]  /*0ef0*/  IABS R240, R17 ;  /* 0x0000001100f07213 */ /* 0x000fe20000000000 */
[C---:B------:R-:W-:Y:S01]  /*0f00*/  IMAD R245, R127.reuse, R2, R245 ;  /* 0x000000027ff57224 */ /* 0x040fe200078e02f5 */
[--C-:B---3--:R-:W-:Y:S01]  /*0f10*/  LOP3.LUT R14, R0, 0x2e, R5.reuse, 0xfe, !PT ;  /* 0x0000002e000e7812 */ /* 0x108fe200078efe05 */
[----:B------:R3:W-:Y:S01]  /*0f20*/  STL [R1+0xe7c], R17 ;  /* 0x000e7c1101007387 */ /* 0x0007e20000100800 */
[----:B------:R-:W-:Y:S01]  /*0f30*/  IABS R239, R16 ;  /* 0x0000001000ef7213 */ /* 0x000fe20000000000 */
[----:B------:R-:W-:Y:S01]  /*0f40*/  IMAD.HI.U32 R2, R6, R240, RZ ;  /* 0x000000f006027227 */ /* 0x000fe200078e00ff */
[--C-:B-1----:R-:W-:Y:S01]  /*0f50*/  LOP3.LUT R13, R0, 0x30, R5.reuse, 0xfe, !PT ;  /* 0x00000030000d7812 */ /* 0x102fe200078efe05 */
[----:B------:R1:W-:Y:S01]  /*0f60*/  STL [R1+0xe8c], R16 ;  /* 0x000e8c1001007387 */ /* 0x0003e20000100800 */
[----:B------:R-:W-:Y:S01]  /*0f70*/  IABS R238, R14 ;  /* 0x0000000e00ee7213 */ /* 0x000fe20000000000 */
[----:B------:R-:W-:Y:S01]  /*0f80*/  IMAD.HI.U32 R3, R6, R244, RZ ;  /* 0x000000f406037227 */ /* 0x000fe200078e00ff */
[--C-:B--2---:R-:W-:Y:S01]  /*0f90*/  LOP3.LUT R11, R0, 0x32, R5.reuse, 0xfe, !PT ;  /* 0x00000032000b7812 */ /* 0x104fe200078efe05 */
[----:B------:R2:W-:Y:S01]  /*0fa0*/  STL [R1+0xe88], R14 ;  /* 0x000e880e01007387 */ /* 0x0005e20000100800 */
[----:B------:R-:W-:Y:S01]  /*0fb0*/  IABS R237, R13 ;  /* 0x0000000d00ed7213 */ /* 0x000fe20000000000 */
[----:B------:R-:W-:Y:S01]  /*0fc0*/  IMAD.HI.U32 R7, R6, R243, RZ ;  /* 0x000000f306077227 */ /* 0x000fe200078e00ff */
[----:B------:R-:W-:Y:S01]  /*0fd0*/  IABS R236, R11 ;  /* 0x0000000b00ec7213 */ /* 0x000fe20000000000 */
[----:B------:R4:W-:Y:S01]  /*0fe0*/  STL [R1+0xe98], R13 ;  /* 0x000e980d01007387 */ /* 0x0009e20000100800 */
[--C-:B---3--:R-:W-:Y:S01]  /*0ff0*/  LOP3.LUT R17, R0, 0x34, R5.reuse, 0xfe, !PT ;  /* 0x0000003400117812 */ /* 0x108fe200078efe05 */
[----:B------:R-:W-:Y:S01]  /*1000*/  IMAD.HI.U32 R8, R6, R237, RZ ;  /* 0x000000ed06087227 */ /* 0x000fe200078e00ff */
[--C-:B-1----:R-:W-:Y:S01]  /*1010*/  LOP3.LUT R16, R0, 0x36, R5.reuse, 0xfe, !PT ;  /* 0x0000003600107812 */ /* 0x102fe200078efe05 */
[----:B------:R1:W-:Y:S01]  /*1020*/  STL [R1+0xe94], R11 ;  /* 0x000e940b01007387 */ /* 0x0003e20000100800 */
[----:B------:R-:W-:Y:S01]  /*1030*/  IABS R235, R17 ;  /* 0x0000001100eb7213 */ /* 0x000fe20000000000 */
[----:B------:R-:W-:Y:S01]  /*1040*/  IMAD.HI.U32 R10, R6, R236, RZ ;  /* 0x000000ec060a7227 */ /* 0x000fe200078e00ff */
[C-C-:B--2---:R-:W-:Y:S01]  /*1050*/  LOP3.LUT R14, R0.reuse, 0x38, R5.reuse, 0xfe, !PT ;  /* 0x00000038000e7812 */ /* 0x144fe200078efe05 */
[----:B------:R2:W-:Y:S01]  /*1060*/  STL [R1+0xea4], R17 ;  /* 0x000ea41101007387 */ /* 0x0005e20000100800 */
[----:B------:R-:W-:Y:S01]  /*1070*/  IABS R234, R16 ;  /* 0x0000001000ea7213 */ /* 0x000fe20000000000 */
[----:B------:R-:W-:Y:S01]  /*1080*/  IMAD.MOV R10, RZ, RZ, -R10 ;  /* 0x000000ffff0a7224 */ /* 0x000fe200078e0a0a */
[C-C-:B----4-:R-:W-:Y:S01]  /*1090*/  LOP3.LUT R13, R0.reuse, 0x3a, R5.reuse, 0xfe, !PT ;  /* 0x0000003a000d7812 */ /* 0x150fe200078efe05 */
[----:B------:R-:W-:Y:S01]  /*10a0*/  IMAD.MOV R8, RZ, RZ, -R8 ;  /* 0x000000ffff087224 */ /* 0x000fe200078e0a08 */
[----:B------:R3:W-:Y:S01]  /*10b0*/  STL [R1+0xea0], R16 ;  /* 0x000ea01001007387 */ /* 0x0007e20000100800 */
[C-C-:B-1----:R-:W-:Y:S01]  /*10c0*/  LOP3.LUT R11, R0.reuse, 0x3c, R5.reuse, 0xfe, !PT ;  /* 0x0000003c000b7812 */ /* 0x142fe200078efe05 */
[----:B------:R-:W-:Y:S01]  /*10d0*/  IMAD.MOV R2, RZ, RZ, -R2 ;  /* 0x000000ffff027224 */ /* 0x000fe200078e0a02 */
[----:B------:R-:W-:Y:S01]  /*10e0*/  IABS R232, R13 ;  /* 0x0000000d00e87213 */ /* 0x000fe20000000000 */
[----:B------:R1:W-:Y:S01]  /*10f0*/  STL [R1+0xeb0], R14 ;  /* 0x000eb00e01007387 */ /* 0x0003e20000100800 */
[----:B------:R-:W-:Y:S01]  /*1100*/  IABS R231, R11 ;  /* 0x0000000b00e77213 */ /* 0x000fe20000000000 */
[C---:B------:R-:W-:Y:S01]  /*1110*/  IMAD R236, R127.reuse, R10, R236 ;  /* 0x0000000a7fec7224 */ /* 0x040fe200078e02ec */
[C---:B--2---:R-:W-:Y:S01]  /*1120*/  LOP3.LUT R17, R0.reuse, 0x3e, R5, 0xfe, !PT ;  /* 0x0000003e00117812 */ /* 0x044fe200078efe05 */
[----:B------:R2:W-:Y:S01]  /*1130*/  STL [R1+0xeac], R13 ;  /* 0x000eac0d01007387 */ /* 0x0005e20000100800 */
[----:B------:R-:W-:Y:S01]  /*1140*/  IMAD.MOV R3, RZ, RZ, -R3 ;  /* 0x000000ffff037224 */ /* 0x000fe200078e0a03 */
[----:B------:R-:W-:Y:S01]  /*1150*/  IABS R233, R14 ;  /* 0x0000000e00e97213 */ /* 0x000fe20000000000 */
[----:B------:R-:W-:Y:S01]  /*1160*/  IMAD.MOV R12, RZ, RZ, -R7 ;  /* 0x000000ffff0c7224 */ /* 0x000fe200078e0a07 */
[----:B------:R4:W-:Y:S01]  /*1170*/  STL [R1+0xebc], R11 ;  /* 0x000ebc0b01007387 */ /* 0x0009e20000100800 */
[C---:B------:R-:W-:Y:S01]  /*1180*/  IMAD R237, R127.reuse, R8, R237 ;  /* 0x000000087fed7224 */ /* 0x040fe200078e02ed */
[--C-:B---3--:R-:W-:Y:S01]  /*1190*/  LOP3.LUT R16, R0, 0x40, R5.reuse, 0xfe, !PT ;  /* 0x0000004000107812 */ /* 0x108fe200078efe05 */
[----:B------:R-:W-:Y:S01]  /*11a0*/  IMAD.HI.U32 R10, R6, R231, RZ ;  /* 0x000000e7060a7227 */ /* 0x000fe200078e00ff */
[C-C-:B-1----:R-:W-:Y:S01]  /*11b0*/  LOP3.LUT R14, R0.reuse, 0x42, R5.reuse, 0xfe, !PT ;  /* 0x00000042000e7812 */ /* 0x142fe200078efe05 */
[----:B------:R1:W-:Y:S01]  /*11c0*/  STL [R1+0xeb8], R17 ;  /* 0x000eb81101007387 */ /* 0x0003e20000100800 */
[--C-:B--2---:R-:W-:Y:S01]  /*11d0*/  LOP3.LUT R13, R0, 0x44, R5.reuse, 0xfe, !PT ;  /* 0x00000044000d7812 */ /* 0x104fe200078efe05 */
[----:B------:R-:W-:Y:S01]  /*11e0*/  IMAD.HI.U32 R7, R6, R238, RZ ;  /* 0x000000ee06077227 */ /* 0x000fe200078e00ff */
[----:B------:R-:W-:Y:S01]  /*11f0*/  IABS R230, R17 ;  /* 0x0000001100e67213 */ /* 0x000fe20000000000 */
[----:B------:R2:W-:Y:S01]  /*1200*/  STL [R1+0xec8], R16 ;  /* 0x000ec81001007387 */ /* 0x0005e20000100800 */
[--C-:B----4-:R-:W-:Y:S01]  /*1210*/  LOP3.LUT R11, R0, 0x46, R5.reuse, 0xfe, !PT ;  /* 0x00000046000b7812 */ /* 0x110fe200078efe05 */
[C---:B------:R-:W-:Y:S01]  /*1220*/  IMAD.HI.U32 R8, R6.reuse, R232, RZ ;  /* 0x000000e806087227 */ /* 0x040fe200078e00ff */
[----:B------:R-:W-:Y:S01]  /*1230*/  IABS R227, R13 ;  /* 0x0000000d00e37213 */ /* 0x000fe20000000000 */
[----:B------:R3:W-:Y:S01]  /*1240*/  STL [R1+0xec4], R14 ;  /* 0x000ec40e01007387 */ /* 0x0007e20000100800 */
[----:B------:R-:W-:Y:S01]  /*1250*/  IABS R226, R11 ;  /* 0x0000000b00e27213 */ /* 0x000fe20000000000 */
[----:B------:R-:W-:Y:S01]  /*1260*/  IMAD R240, R127, R2, R240 ;  /* 0x000000027ff07224 */ /* 0x000fe200078e02f0 */
[----:B------:R-:W-:Y:S01]  /*1270*/  IABS R229, R16 ;  /* 0x0000001000e57213 */ /* 0x000fe20000000000 */
[----:B------:R-:W-:Y:S01]  /*1280*/  IMAD.HI.U32 R2, R6, R235, RZ ;  /* 0x000000eb06027227 */ /* 0x000fe200078e00ff */
[----:B------:R4:W-:Y:S01]  /*1290*/  STL [R1+0xed4], R13 ;  /* 0x000ed40d01007387 */ /* 0x0009e20000100800 */
[----:B-1----:R-:W-:-:S02]  /*12a0*/  LOP3.LUT R17, R0, 0x48, R5, 0xfe, !PT ;  /* 0x0000004800117812 */ /* 0x002fc400078efe05 */
[C---:B------:R-:W-:Y:S01]  /*12b0*/  IMAD R244, R127.reuse, R3, R244 ;  /* 0x000000037ff47224 */ /* 0x040fe200078e02f4 */
[----:B------:R1:W-:Y:S01]  /*12c0*/  STL [R1+0xed0], R11 ;  /* 0x000ed00b01007387 */ /* 0x0003e20000100800 */
[----:B------:R-:W-:Y:S01]  /*12d0*/  IMAD.MOV R10, RZ, RZ, -R10 ;  /* 0x000000ffff0a7224 */ /* 0x000fe200078e0a0a */
[----:B------:R-:W-:Y:S01]  /*12e0*/  IABS R228, R14 ;  /* 0x0000000e00e47213 */ /* 0x000fe20000000000 */
[----:B------:R-:W-:Y:S01]  /*12f0*/  IMAD.HI.U32 R3, R6, R239, RZ ;  /* 0x000000ef06037227 */ /* 0x000fe200078e00ff */
[C-C-:B--2---:R-:W-:Y:S01]  /*1300*/  LOP3.LUT R16, R0.reuse, 0x4a, R5.reuse, 0xfe, !PT ;  /* 0x0000004a00107812 */ /* 0x144fe200078efe05 */
[----:B------:R2:W-:Y:S01]  /*1310*/  STL [R1+0xee0], R17 ;  /* 0x000ee01101007387 */ /* 0x0005e20000100800 */
[C---:B---3--:R-:W-:Y:S01]  /*1320*/  LOP3.LUT R14, R0.reuse, 0x4c, R5, 0xfe, !PT ;  /* 0x0000004c000e7812 */ /* 0x048fe200078efe05 */
[----:B------:R-:W-:Y:S01]  /*1330*/  IMAD.MOV R7, RZ, RZ, -R7 ;  /* 0x000000ffff077224 */ /* 0x000fe200078e0a07 */
[C-C-:B----4-:R-:W-:Y:S01]  /*1340*/  LOP3.LUT R13, R0.reuse, 0x4e, R5.reuse, 0xfe, !PT ;  /* 0x0000004e000d7812 */ /* 0x150fe200078efe05 */
[----:B------:R-:W-:Y:S01]  /*1350*/  IMAD.MOV R8, RZ, RZ, -R8 ;  /* 0x000000ffff087224 */ /* 0x000fe200078e0a08 */
[----:B-1----:R-:W-:Y:S01]  /*1360*/  LOP3.LUT R11, R0, 0x50, R5, 0xfe, !PT ;  /* 0x00000050000b7812 */ /* 0x002fe200078efe05 */
[----:B------:R-:W-:Y:S01]  /*1370*/  IMAD.MOV R2, RZ, RZ, -R2 ;  /* 0x000000ffff027224 */ /* 0x000fe200078e0a02 */
[----:B------:R1:W-:Y:S01]  /*1380*/  STL [R1+0xedc], R16 ;  /* 0x000edc1001007387 */ /* 0x0003e20000100800 */
[C---:B------:R-:W-:Y:S01]  /*1390*/  IMAD R243, R127.reuse, R12, R243 ;  /* 0x0000000c7ff37224 */ /* 0x040fe200078e02f3 */
[----:B------:R-:W-:Y:S01]  /*13a0*/  IABS R221, R11 ;  /* 0x0000000b00dd7213 */ /* 0x000fe20000000000 */
[C---:B------:R-:W-:Y:S01]  /*13b0*/  IMAD R231, R127.reuse, R10, R231 ;  /* 0x0000000a7fe77224 */ /* 0x040fe200078e02e7 */
[----:B------:R-:W-:Y:S01]  /*13c0*/  IABS R222, R13 ;  /* 0x0000000d00de7213 */ /* 0x000fe20000000000 */
[----:B------:R-:W-:Y:S01]  /*13d0*/  IMAD.MOV R12, RZ, RZ, -R3 ;  /* 0x000000ffff0c7224 */ /* 0x000fe200078e0a03 */
[----:B------:R3:W-:Y:S01]  /*13e0*/  STL [R1+0xeec], R14 ;  /* 0x000eec0e01007387 */ /* 0x0007e20000100800 */
[C---:B------:R-:W-:Y:S01]  /*13f0*/  IMAD R238, R127.reuse, R7, R238 ;  /* 0x000000077fee7224 */ /* 0x040fe200078e02ee */
[----:B------:R-:W-:Y:S01]  /*1400*/  IABS R225, R17 ;  /* 0x0000001100e17213 */ /* 0x000fe20000000000 */
[----:B------:R-:W-:Y:S01]  /*1410*/  IMAD R232, R127, R8, R232 ;  /* 0x000000087fe87224 */ /* 0x000fe200078e02e8 */
[----:B------:R-:W-:Y:S01]  /*1420*/  STL [R1+0xee8], R13 ;  /* 0x000ee80d01007387 */ /* 0x000fe20000100800 */
[----:B------:R-:W-:Y:S01]  /*1430*/  IMAD.HI.U32 R10, R6, R226, RZ ;  /* 0x000000e2060a7227 */ /* 0x000fe200078e00ff */
[----:B------:R-:W-:-:S02]  /*1440*/  IABS R224, R16 ;  /* 0x0000001000e07213 */ /* 0x000fc40000000000 */
[----:B------:R4:W-:Y:S01]  /*1450*/  STL [R1+0xef8], R11 ;  /* 0x000ef80b01007387 */ /* 0x0009e20000100800 */
[----:B------:R-:W-:Y:S01]  /*1460*/  IMAD.HI.U32 R3, R6, R234, RZ ;  /* 0x000000ea06037227 */ /* 0x000fe200078e00ff */
[--C-:B--2---:R-:W-:Y:S02]  /*1470*/  LOP3.LUT R17, R0, 0x52, R5.reuse, 0xfe, !PT ;  /* 0x0000005200117812 */ /* 0x104fe400078efe05 */
[----:B------:R-:W-:Y:S01]  /*1480*/  IABS R223, R14 ;  /* 0x0000000e00df7213 */ /* 0x000fe20000000000 */
[----:B------:R-:W-:Y:S01]  /*1490*/  IMAD.HI.U32 R7, R6, R233, RZ ;  /* 0x000000e906077227 */ /* 0x000fe200078e00ff */
[C-C-:B-1----:R-:W-:Y:S01]  /*14a0*/  LOP3.LUT R16, R0.reuse, 0x54, R5.reuse, 0xfe, !PT ;  /* 0x0000005400107812 */ /* 0x142fe200078efe05 */
[----:B------:R1:W-:Y:S01]  /*14b0*/  STL [R1+0xef4], R17 ;  /* 0x000ef41101007387 */ /* 0x0003e20000100800 */
[--C-:B---3--:R-:W-:Y:S01]  /*14c0*/  LOP3.LUT R14, R0, 0x56, R5.reuse, 0xfe, !PT ;  /* 0x00000056000e7812 */ /* 0x108fe200078efe05 */
[----:B------:R-:W-:Y:S01]  /*14d0*/  IMAD.HI.U32 R8, R6, R227, RZ ;  /* 0x000000e306087227 */ /* 0x000fe200078e00ff */
[C-C-:B----4-:R-:W-:Y:S01]  /*14e0*/  LOP3.LUT R11, R0.reuse, 0x5a, R5.reuse, 0xfe, !PT ;  /* 0x0000005a000b7812 */ /* 0x150fe200078efe05 */
[----:B------:R2:W-:Y:S01]  /*14f0*/  STL [R1+0xf04], R16 ;  /* 0x000f041001007387 */ /* 0x0005e20000100800 */
[----:B------:R-:W-:Y:S01]  /*1500*/  LOP3.LUT R13, R0, 0x58, R5, 0xfe, !PT ;  /* 0x00000058000d7812 */ /* 0x000fe200078efe05 */
[C---:B------:R-:W-:Y:S01]  /*1510*/  IMAD R235, R127.reuse, R2, R235 ;  /* 0x000000027feb7224 */ /* 0x040fe200078e02eb */
[----:B------:R-:W-:Y:S01]  /*1520*/  IABS R216, R11 ;  /* 0x0000000b00d87213 */ /* 0x000fe20000000000 */
[----:B------:R-:W-:Y:S01]  /*1530*/  IMAD.HI.U32 R2, R6, R230, RZ ;  /* 0x000000e606027227 */ /* 0x000fe200078e00ff */
[----:B------:R-:W-:Y:S01]  /*1540*/  IABS R220, R17 ;  /* 0x0000001100dc7213 */ /* 0x000fe20000000000 */
[----:B------:R3:W-:Y:S01]  /*1550*/  STL [R1+0xf00], R14 ;  /* 0x000f000e01007387 */ /* 0x0007e20000100800 */
[----:B------:R-:W-:Y:S01]  /*1560*/  IABS R217, R13 ;  /* 0x0000000d00d97213 */ /* 0x000fe20000000000 */
[----:B------:R-:W-:Y:S01]  /*1570*/  IMAD R239, R127, R12, R239 ;  /* 0x0000000c7fef7224 */ /* 0x000fe200078e02ef */
[----:B------:R-:W-:Y:S01]  /*1580*/  IABS R219, R16 ;  /* 0x0000001000db7213 */ /* 0x000fe20000000000 */
[----:B------:R-:W-:Y:S01]  /*1590*/  IMAD.MOV R10, RZ, RZ, -R10 ;  /* 0x000000ffff0a7224 */ /* 0x000fe200078e0a0a */
[----:B------:R-:W-:Y:S01]  /*15a0*/  IABS R218, R14 ;  /* 0x0000000e00da7213 */ /* 0x000fe20000000000 */
[----:B------:R-:W-:Y:S01]  /*15b0*/  IMAD.MOV R3, RZ, RZ, -R3 ;  /* 0x000000ffff037224 */ /* 0x000fe200078e0a03 */
[C---:B-1----:R-:W-:Y:S01]  /*15c0*/  LOP3.LUT R17, R0.reuse, 0x5c, R5, 0xfe, !PT ;  /* 0x0000005c00117812 */ /* 0x042fe200078efe05 */
[----:B------:R-:W-:Y:S01]  /*15d0*/  IMAD.MOV R12, RZ, RZ, -R7 ;  /* 0x000000ffff0c7224 */ /* 0x000fe200078e0a07 */
[----:B------:R1:W-:Y:S01]  /*15e0*/  STL [R1+0xf10], R13 ;  /* 0x000f100d01007387 */ /* 0x0003e20000100800 */
[----:B------:R-:W-:Y:S01]  /*15f0*/  IMAD.MOV R8, RZ, RZ, -R8 ;  /* 0x000000ffff087224 */ /* 0x000fe200078e0a08 */
[--C-:B--2---:R-:W-:Y:S01]  /*1600*/  LOP3.LUT R16, R0, 0x5e, R5.reuse, 0xfe, !PT ;  /* 0x0000005e00107812 */ /* 0x104fe200078efe05 */
[----:B------:R-:W-:Y:S01]  /*1610*/  IMAD.HI.U32 R7, R6, R228, RZ ;  /* 0x000000e406077227 */ /* 0x000fe200078e00ff */
[----:B------:R2:W-:Y:S01]  /*1620*/  STL [R1+0xf0c], R11 ;  /* 0x000f0c0b01007387 */ /* 0x0005e20000100800 */
[----:B---3--:R-:W-:-:S02]  /*1630*/  LOP3.LUT R14, R0, 0x60, R5, 0xfe, !PT ;  /* 0x00000060000e7812 */ /* 0x008fc400078efe05 */
[----:B------:R-:W-:Y:S01]  /*1640*/  IMAD.MOV R2, RZ, RZ, -R2 ;  /* 0x000000ffff027224 */ /* 0x000fe200078e0a02 */
[----:B------:R3:W-:Y:S01]  /*1650*/  STL [R1+0xf1c], R17 ;  /* 0x000f1c1101007387 */ /* 0x0007e20000100800 */
[C---:B------:R-:W-:Y:S01]  /*1660*/  IMAD R226, R127.reuse, R10, R226 ;  /* 0x0000000a7fe27224 */ /* 0x040fe200078e02e2 */
[C---:B-1----:R-:W-:Y:S01]  /*1670*/  LOP3.LUT R13, R0.reuse, 0x62, R5, 0xfe, !PT ;  /* 0x00000062000d7812 */ /* 0x042fe200078efe05 */
[C---:B------:R-:W-:Y:S01]  /*1680*/  IMAD R234, R127.reuse, R3, R234 ;  /* 0x000000037fea7224 */ /* 0x040fe200078e02ea */
[----:B------:R-:W-:Y:S01]  /*1690*/  IABS R215, R17 ;  /* 0x0000001100d77213 */ /* 0x000fe20000000000 */
[----:B------:R-:W-:Y:S01]  /*16a0*/  IMAD R227, R127, R8, R227 ;  /* 0x000000087fe37224 */ /* 0x000fe200078e02e3 */
[----:B--2---:R-:W-:Y:S01]  /*16b0*/  LOP3.LUT R11, R0, 0x64, R5, 0xfe, !PT ;  /* 0x00000064000b7812 */ /* 0x004fe200078efe05 */
[----:B------:R-:W-:Y:S01]  /*16c0*/  IMAD.HI.U32 R10, R6, R221, RZ ;  /* 0x000000dd060a7227 */ /* 0x000fe200078e00ff */
[----:B------:R1:W-:Y:S01]  /*16d0*/  STL [R1+0xf18], R16 ;  /* 0x000f181001007387 */ /* 0x0003e20000100800 */
[----:B------:R-:W-:-:S02]  /*16e0*/  IABS R214, R16 ;  /* 0x0000001000d67213 */ /* 0x000fc40000000000 */
[----:B------:R-:W-:Y:S01]  /*16f0*/  IMAD.HI.U32 R3, R6, R229, RZ ;  /* 0x000000e506037227 */ /* 0x000fe200078e00ff */
[----:B---3--:R-:W-:Y:S01]  /*1700*/  LOP3.LUT R17, R0, 0x66, R5, 0xfe, !PT ;  /* 0x0000006600117812 */ /* 0x008fe200078efe05 */
[----:B------:R2:W-:Y:S01]  /*1710*/  STL [R1+0xf24], R14 ;  /* 0x000f240e01007387 */ /* 0x0005e20000100800 */
[----:B------:R-:W-:Y:S01]  /*1720*/  IABS R213, R14 ;  /* 0x0000000e00d57213 */ /* 0x000fe20000000000 */
[----:B------:R-:W-:Y:S01]  /*1730*/  IMAD.MOV R7, RZ, RZ, -R7 ;  /* 0x000000ffff077224 */ /* 0x000fe200078e0a07 */
[----:B------:R-:W-:Y:S01]  /*1740*/  IABS R211, R11 ;  /* 0x0000000b00d37213 */ /* 0x000fe20000000000 */
[----:B------:R-:W-:Y:S01]  /*1750*/  IMAD.HI.U32 R8, R6, R222, RZ ;  /* 0x000000de06087227 */ /* 0x000fe200078e00ff */
[--C-:B-1----:R-:W-:Y:S01]  /*1760*/  LOP3.LUT R16, R0, 0x68, R5.reuse, 0xfe, !PT ;  /* 0x0000006800107812 */ /* 0x102fe200078efe05 */
[----:B------:R1:W-:Y:S01]  /*1770*/  STL [R1+0xf20], R13 ;  /* 0x000f200d01007387 */ /* 0x0003e20000100800 */
[----:B------:R-:W-:Y:S01]  /*1780*/  IABS R212, R13 ;  /* 0x0000000d00d47213 */ /* 0x000fe20000000000 */
[C---:B------:R-:W-:Y:S01]  /*1790*/  IMAD R230, R127.reuse, R2, R230 ;  /* 0x000000027fe67224 */ /* 0x040fe200078e02e6 */
[----:B------:R-:W-:Y:S01]  /*17a0*/  IABS R210, R17 ;  /* 0x0000001100d27213 */ /* 0x000fe20000000000 */
[----:B------:R-:W-:Y:S01]  /*17b0*/  IMAD.HI.U32 R2, R6, R225, RZ ;  /* 0x000000e106027227 */ /* 0x000fe200078e00ff */
[C---:B--2---:R-:W-:Y:S01]  /*17c0*/  LOP3.LUT R14, R0.reuse, 0x6a, R5, 0xfe, !PT ;  /* 0x0000006a000e7812 */ /* 0x044fe200078efe05 */
[----:B------:R2:W-:Y:S01]  /*17d0*/  STL [R1+0xf14], R11 ;  /* 0x000f140b01007387 */ /* 0x0005e20000100800 */
[----:B------:R-:W-:Y:S01]  /*17e0*/  IABS R209, R16 ;  /* 0x0000001000d17213 */ /* 0x000fe20000000000 */
[C---:B------:R-:W-:Y:S01]  /*17f0*/  IMAD R233, R127.reuse, R12, R233 ;  /* 0x0000000c7fe97224 */ /* 0x040fe200078e02e9 */
[----:B------:R-:W-:Y:S01]  /*1800*/  IABS R208, R14 ;  /* 0x0000000e00d07213 */ /* 0x000fe20000000000 */
[----:B------:R-:W-:Y:S01]  /*1810*/  IMAD.MOV R10, RZ, RZ, -R10 ;  /* 0x000000ffff0a7224 */ /* 0x000fe200078e0a0a */
[C---:B-1----:R-:W-:Y:S01]  /*1820*/  LOP3.LUT R13, R0.reuse, 0x6c, R5, 0xfe, !PT ;  /* 0x0000006c000d7812 */ /* 0x042fe200078efe05 */
[----:B------:R-:W-:Y:S01]  /*1830*/  IMAD.MOV R12, RZ, RZ, -R3 ;  /* 0x000000ffff0c7224 */ /* 0x000fe200078e0a03 */
[----:B------:R1:W-:Y:S01]  /*1840*/  STL [R1+0xf08], R17 ;  /* 0x000f081101007387 */ /* 0x0003e20000100800 */
[C---:B------:R-:W-:Y:S01]  /*1850*/  IMAD R228, R127.reuse, R7, R228 ;  /* 0x000000077fe47224 */ /* 0x040fe200078e02e4 */
[----:B------:R-:W-:Y:S01]  /*1860*/  IABS R207, R13 ;  /* 0x0000000d00cf7213 */ /* 0x000fe20000000000 */
[----:B------:R-:W-:Y:S01]  /*1870*/  IMAD.MOV R8, RZ, RZ, -R8 ;  /* 0x000000ffff087224 */ /* 0x000fe200078e0a08 */
[--C-:B--2---:R-:W-:Y:S01]  /*1880*/  LOP3.LUT R11, R0, 0x6e, R5.reuse, 0xfe, !PT ;  /* 0x0000006e000b7812 */ /* 0x104fe200078efe05 */
[C---:B------:R-:W-:Y:S01]  /*1890*/  IMAD.HI.U32 R3, R6.reuse, R224, RZ ;  /* 0x000000e006037227 */ /* 0x040fe200078e00ff */
[----:B------:R2:W-:Y:S02]  /*18a0*/  STL [R1+0xefc], R16 ;  /* 0x000efc1001007387 */ /* 0x0005e40000100800 */
[----:B------:R-:W-:Y:S01]  /*18b0*/  IABS R206, R11 ;  /* 0x0000000b00ce7213 */ /* 0x000fe20000000000 */
[----:B------:R-:W-:Y:S01]  /*18c0*/  IMAD.HI.U32 R7, R6, R223, RZ ;  /* 0x000000df06077227 */ /* 0x000fe200078e00ff */
[C---:B-1----:R-:W-:Y:S01]  /*18d0*/  LOP3.LUT R17, R0.reuse, 0x70, R5, 0xfe, !PT ;  /* 0x0000007000117812 */ /* 0x042fe200078efe05 */
[----:B------:R1:W-:Y:S02]  /*18e0*/  STL [R1+0xef0], R14 ;  /* 0x000ef00e01007387 */ /* 0x0003e40000100800 */
[----:B------:R-:W-:Y:S01]  /*18f0*/  IMAD.MOV R2, RZ, RZ, -R2 ;  /* 0x000000ffff027224 */ /* 0x000fe200078e0a02 */
[----:B------:R-:W-:Y:S01]  /*1900*/  IABS R205, R17 ;  /* 0x0000001100cd7213 */ /* 0x000fe20000000000 */
[C---:B------:R-:W-:Y:S01]  /*1910*/  IMAD R221, R127.reuse, R10, R221 ;  /* 0x0000000a7fdd7224 */ /* 0x040fe200078e02dd */
[----:B--2---:R-:W-:Y:S01]  /*1920*/  LOP3.LUT R16, R0, 0x72, R5, 0xfe, !PT ;  /* 0x0000007200107812 */ /* 0x004fe200078efe05 */
[C---:B------:R-:W-:Y:S01]  /*1930*/  IMAD R229, R127.reuse, R12, R229 ;  /* 0x0000000c7fe57224 */ /* 0x040fe200078e02e5 */
[----:B------:R2:W-:Y:S01]  /*1940*/  STL [R1+0xee4], R13 ;  /* 0x000ee40d01007387 */ /* 0x0005e20000100800 */
[C---:B------:R-:W-:Y:S01]  /*1950*/  IMAD R222, R127.reuse, R8, R222 ;  /* 0x000000087fde7224 */ /* 0x040fe200078e02de */
[----:B------:R-:W-:Y:S01]  /*1960*/  IABS R204, R16 ;  /* 0x0000001000cc7213 */ /* 0x000fe20000000000 */
[----:B------:R-:W-:Y:S01]  /*1970*/  IMAD.HI.U32 R10, R6, R216, RZ ;  /* 0x000000d8060a7227 */ /* 0x000fe200078e00ff */
[C---:B-1----:R-:W-:Y:S01]  /*1980*/  LOP3.LUT R14, R0.reuse, 0x74, R5, 0xfe, !PT ;  /* 0x00000074000e7812 */ /* 0x042fe200078efe05 */
[----:B------:R1:W-:Y:S02]  /*1990*/  STL [R1+0xed8], R11 ;  /* 0x000ed80b01007387 */ /* 0x0003e40000100800 */
[----:B------:R-:W-:Y:S01]  /*19a0*/  IMAD.MOV R3, RZ, RZ, -R3 ;  /* 0x000000ffff037224 */ /* 0x000fe200078e0a03 */
[----:B------:R-:W-:Y:S01]  /*19b0*/  IABS R203, R14 ;  /* 0x0000000e00cb7213 */ /* 0x000fe20000000000 */
[----:B------:R-:W-:Y:S01]  /*19c0*/  IMAD.MOV R12, RZ, RZ, -R7 ;  /* 0x000000ffff0c7224 */ /* 0x000fe200078e0a07 */
[----:B--2---:R-:W-:Y:S01]  /*19d0*/  LOP3.LUT R13, R0, 0x76, R5, 0xfe, !PT ;  /* 0x00000076000d7812 */ /* 0x004fe200078efe05 */
[----:B------:R-:W-:Y:S01]  /*19e0*/  IMAD.HI.U32 R8, R6, R217, RZ ;  /* 0x000000d906087227 */ /* 0x000fe200078e00ff */
[----:B------:R-:W-:Y:S02]  /*19f0*/  STL [R1+0xecc], R17 ;  /* 0x000ecc1101007387 */ /* 0x000fe40000100800 */
[----:B------:R-:W-:Y:S01]  /*1a00*/  IABS R202, R13 ;  /* 0x0000000d00ca7213 */ /* 0x000fe20000000000 */
[C---:B------:R-:W-:Y:S01]  /*1a10*/  IMAD R225, R127.reuse, R2, R225 ;  /* 0x000000027fe17224 */ /* 0x040fe200078e02e1 */
[--C-:B-1----:R-:W-:Y:S01]  /*1a20*/  LOP3.LUT R11, R0, 0x78, R5.reuse, 0xfe, !PT ;  /* 0x00000078000b7812 */ /* 0x102fe200078efe05 */
[C---:B------:R-:W-:Y:S01]  /*1a30*/  IMAD.HI.U32 R7, R6.reuse, R218, RZ ;  /* 0x000000da06077227 */ /* 0x040fe200078e00ff */
[----:B------:R1:W-:Y:S02]  /*1a40*/  STL [R1+0xec0], R16 ;  /* 0x000ec01001007387 */ /* 0x0003e40000100800 */
[----:B------:R-:W-:Y:S01]  /*1a50*/  IABS R201, R11 ;  /* 0x0000000b00c97213 */ /* 0x000fe20000000000 */
[----:B------:R-:W-:Y:S01]  /*1a60*/  IMAD.HI.U32 R2, R6, R220, RZ ;  /* 0x000000dc06027227 */ /* 0x000fe200078e00ff */
[----:B------:R2:W-:Y:S03]  /*1a70*/  STL [R1+0xeb4], R14 ;  /* 0x000eb40e01007387 */ /* 0x0005e60000100800 */
[----:B------:R-:W-:Y:S01]  /*1a80*/  IMAD.MOV R10, RZ, RZ, -R10 ;  /* 0x000000ffff0a7224 */ /* 0x000fe200078e0a0a */
[----:B------:R3:W-:Y:S01]  /*1a90*/  STL [R1+0xea8], R13 ;  /* 0x000ea80d01007387 */ /* 0x0007e20000100800 */
[----:B------:R-:W-:Y:S01]  /*1aa0*/  IMAD R224, R127, R3, R224 ;  /* 0x000000037fe07224 */ /* 0x000fe200078e02e0 */
[--C-:B-1----:R-:W-:Y:S01]  /*1ab0*/  LOP3.LUT R16, R0, 0x7a, R5.reuse, 0xfe, !PT ;  /* 0x0000007a00107812 */ /* 0x102fe200078efe05 */
[----:B------:R-:W-:Y:S01]  /*1ac0*/  IMAD.MOV R8, RZ, RZ, -R8 ;  /* 0x000000ffff087224 */ /* 0x000fe200078e0a08 */
[----:B------:R1:W-:Y:S01]  /*1ad0*/  STL [R1+0xe9c], R11 ;  /* 0x000e9c0b01007387 */ /* 0x0003e20000100800 */
[----:B------:R-:W-:Y:S01]  /*1ae0*/  IMAD.HI.U32 R3, R6, R219, RZ ;  /* 0x000000db06037227 */ /* 0x000fe200078e00ff */
[----:B--2---:R-:W-:-:S02]  /*1af0*/  LOP3.LUT R14, R0, 0x7c, R5, 0xfe, !PT ;  /* 0x0000007c000e7812 */ /* 0x004fc400078efe05 */
[----:B------:R-:W-:Y:S01]  /*1b00*/  STL [R1+0xe90], R16 ;  /* 0x000e901001007387 */ /* 0x000fe20000100800 */
[----:B------:R-:W-:Y:S01]  /*1b10*/  IMAD.MOV R7, RZ, RZ, -R7 ;  /* 0x000000ffff077224 */ /* 0x000fe200078e0a07 */
[----:B---3--:R-:W-:Y:S01]  /*1b20*/  LOP3.LUT R13, R0, 0x7e, R5, 0xfe, !PT ;  /* 0x0000007e000d7812 */ /* 0x008fe200078efe05 */
[----:B------:R-:W-:Y:S01]  /*1b30*/  IMAD.MOV R2, RZ, RZ, -R2 ;  /* 0x000000ffff027224 */ /* 0x000fe200078e0a02 */
[C---:B------:R-:W-:Y:S01]  /*1b40*/  LOP3.LUT R0, R4.reuse, 0x80, RZ, 0xfc, !PT ;  /* 0x0000008004007812 */ /* 0x040fe200078efcff */
[C---:B------:R-:W-:Y:S01]  /*1b50*/  IMAD R216, R127.reuse, R10, R216 ;  /* 0x0000000a7fd87224 */ /* 0x040fe200078e02d8 */
[----:B-1----:R-:W-:Y:S01]  /*1b60*/  LOP3.LUT R11, R4, 0x1fe, RZ, 0xfc, !PT ;  /* 0x000001fe040b7812 */ /* 0x002fe200078efcff */
[C---:B------:R-:W-:Y:S01]  /*1b70*/  IMAD R223, R127.reuse, R12, R223 ;  /* 0x0000000c7fdf7224 */ /* 0x040fe200078e02df */
[----:B------:R-:W-:Y:S01]  /*1b80*/  IABS R200, R16 ;  /* 0x0000001000c87213 */ /* 0x000fe20000000000 */
[----:B------:R-:W-:Y:S01]  /*1b90*/  IMAD R217, R127, R8, R217 ;  /* 0x000000087fd97224 */ /* 0x000fe200078e02d9 */
[----:B------:R-:W-:Y:S01]  /*1ba0*/  STL [R1+0xe84], R14 ;  /* 0x000e840e01007387 */ /* 0x000fe20000100800 */
[----:B------:R-:W-:Y:S01]  /*1bb0*/  IMAD.HI.U32 R10, R6, R211, RZ ;  /* 0x000000d3060a7227 */ /* 0x000fe200078e00ff */
[----:B------:R-:W-:-:S02]  /*1bc0*/  IABS R198, R13 ;  /* 0x0000000d00c67213 */ /* 0x000fc40000000000 */
[----:B------:R1:W-:Y:S01]  /*1bd0*/  STL [R1+0xe78], R13 ;  /* 0x000e780d01007387 */ /* 0x0003e20000100800 */
[----:B------:R-:W-:Y:S01]  /*1be0*/  IMAD.MOV R12, RZ, RZ, -R3 ;  /* 0x000000ffff0c7224 */ /* 0x000fe200078e0a03 */
[----:B------:R-:W-:Y:S01]  /*1bf0*/  IABS R196, R0 ;  /* 0x0000000000c47213 */ /* 0x000fe20000000000 */
[C---:B------:R-:W-:Y:S01]  /*1c00*/  IMAD R218, R127.reuse, R7, R218 ;  /* 0x000000077fda7224 */ /* 0x040fe200078e02da */
[----:B------:R2:W-:Y:S01]  /*1c10*/  STL [R1+0x1220], R11 ;  /* 0x0012200b01007387 */ /* 0x0005e20000100800 */
[----:B------:R-:W-:Y:S01]  /*1c20*/  IMAD.HI.U32 R8, R6, R212, RZ ;  /* 0x000000d406087227 */ /* 0x000fe200078e00ff */
[----:B------:R-:W-:Y:S02]  /*1c30*/  IABS R197, R11 ;  /* 0x0000000b00c57213 */ /* 0x000fe40000000000 */
[----:B------:R-:W-:Y:S01]  /*1c40*/  STL [R1+0xe6c], R0 ;  /* 0x000e6c0001007387 */ /* 0x000fe20000100800 */
[----:B------:R-:W-:Y:S01]  /*1c50*/  IMAD R220, R127, R2, R220 ;  /* 0x000000027fdc7224 */ /* 0x000fe200078e02dc */
[----:B-1----:R-:W-:Y:S01]  /*1c60*/  LOP3.LUT R13, R4, 0x82, RZ, 0xfc, !PT ;  /* 0x00000082040d7812 */ /* 0x002fe200078efcff */
[----:B------:R-:W-:Y:S01]  /*1c70*/  IMAD.HI.U32 R3, R6, R214, RZ ;  /* 0x000000d606037227 */ /* 0x000fe200078e00ff */
[----:B------:R-:W-:-:S02]  /*1c80*/  IABS R199, R14 ;  /* 0x0000000e00c77213 */ /* 0x000fc40000000000 */
[----:B------:R-:W-:Y:S01]  /*1c90*/  IABS R195, R13 ;  /* 0x0000000d00c37213 */ /* 0x000fe20000000000 */
[----:B------:R-:W-:Y:S01]  /*1ca0*/  IMAD.HI.U32 R7, R6, R213, RZ ;  /* 0x000000d506077227 */ /* 0x000fe200078e00ff */
[C---:B--2---:R-:W-:Y:S01]  /*1cb0*/  LOP3.LUT R11, R4.reuse, 0x86, RZ, 0xfc, !PT ;  /* 0x00000086040b7812 */ /* 0x044fe200078efcff */
[----:B------:R1:W-:Y:S01]  /*1cc0*/  STL [R1+0xf2c], R13 ;  /* 0x000f2c0d01007387 */ /* 0x0003e20000100800 */
[----:B------:R-:W-:Y:S01]  /*1cd0*/  LOP3.LUT R14, R4, 0x8c, RZ, 0xfc, !PT ;  /* 0x0000008c040e7812 */ /* 0x000fe200078efcff */
[----:B------:R-:W-:Y:S01]  /*1ce0*/  IMAD.HI.U32 R2, R6, R215, RZ ;  /* 0x000000d706027227 */ /* 0x000fe200078e00ff */
[C---:B------:R-:W-:Y:S02]  /*1cf0*/  LOP3.LUT R5, R4.reuse, 0x8a, RZ, 0xfc, !PT ;  /* 0x0000008a04057812 */ /* 0x040fe400078efcff */
[----:B------:R-:W-:Y:S01]  /*1d00*/  IABS R190, R14 ;  /* 0x0000000e00be7213 */ /* 0x000fe20000000000 */
[----:B------:R-:W-:Y:S01]  /*1d10*/  IMAD.MOV R10, RZ, RZ, -R10 ;  /* 0x000000ffff0a7224 */ /* 0x000fe200078e0a0a */
[----:B------:R-:W-:Y:S01]  /*1d20*/  IABS R191, R5 ;  /* 0x0000000500bf7213 */ /* 0x000fe20000000000 */
[----:B------:R-:W-:Y:S01]  /*1d30*/  IMAD R219, R127, R12, R219 ;  /* 0x0000000c7fdb7224 */ /* 0x000fe200078e02db */
[----:B------:R-:W-:Y:S01]  /*1d40*/  IABS R193, R11 ;  /* 0x0000000b00c17213 */ /* 0x000fe20000000000 */
[----:B------:R-:W-:Y:S01]  /*1d50*/  IMAD.MOV R8, RZ, RZ, -R8 ;  /* 0x000000ffff087224 */ /* 0x000fe200078e0a08 */
[----:B-1----:R-:W-:Y:S01]  /*1d60*/  LOP3.LUT R13, R4, 0x8e, RZ, 0xfc, !PT ;  /* 0x0000008e040d7812 */ /* 0x002fe200078efcff */
[----:B------:R-:W-:-:S02]  /*1d70*/  IMAD.MOV R3, RZ, RZ, -R3 ;  /* 0x000000ffff037224 */ /* 0x000fc400078e0a03 */
[----:B------:R-:W-:Y:S01]  /*1d80*/  IMAD.MOV R12, RZ, RZ, -R7 ;  /* 0x000000ffff0c7224 */ /* 0x000fe200078e0a07 */
[----:B------:R-:W-:Y:S01]  /*1d90*/  IABS R189, R13 ;  /* 0x0000000d00bd7213 */ /* 0x000fe20000000000 */
[----:B------:R-:W-:Y:S02]  /*1da0*/  IMAD.MOV R2, RZ, RZ, -R2 ;  /* 0x000000ffff027224 */ /* 0x000fe400078e0a02 */
[----:B------:R-:W-:-:S04]  /*1db0*/  IMAD.HI.U32 R7, R6, R208, RZ ;  /* 0x000000d006077227 */ /* 0x000fc800078e00ff */
[C---:B------:R-:W-:Y:S02]  /*1dc0*/  IMAD R211, R127.reuse, R10, R211 ;  /* 0x0000000a7fd37224 */ /* 0x040fe400078e02d3 */
[----:B------:R-:W-:Y:S02]  /*1dd0*/  IMAD R212, R127, R8, R212 ;  /* 0x000000087fd47224 */ /* 0x000fe400078e02d4 */
[----:B------:R-:W-:-:S04]  /*1de0*/  IMAD.HI.U32 R10, R6, R206, RZ ;  /* 0x000000ce060a7227 */ /* 0x000fc800078e00ff */
[----:B------:R-:W-:Y:S02]  /*1df0*/  IMAD R214, R127, R3, R214 ;  /* 0x000000037fd67224 */ /* 0x000fe400078e02d6 */
[----:B------:R-:W-:-:S04]  /*1e00*/  IMAD.HI.U32 R8, R6, R207, RZ ;  /* 0x000000cf06087227 */ /* 0x000fc800078e00ff */
[----:B------:R-:W-:Y:S02]  /*1e10*/  IMAD R215, R127, R2, R215 ;  /* 0x000000027fd77224 */ /* 0x000fe400078e02d7 */
[----:B------:R-:W-:-:S04]  /*1e20*/  IMAD.HI.U32 R3, R6, R209, RZ ;  /* 0x000000d106037227 */ /* 0x000fc800078e00ff */
[----:B------:R-:W-:Y:S02]  /*1e30*/  IMAD.MOV R7, RZ, RZ, -R7 ;  /* 0x000000ffff077224 */ /* 0x000fe400078e0a07 */
[----:B------:R-:W-:-:S04]  /*1e40*/  IMAD.HI.U32 R2, R6, R210, RZ ;  /* 0x000000d206027227 */ /* 0x000fc800078e00ff */
[----:B------:R-:W-:Y:S02]  /*1e50*/  IMAD.MOV R10, RZ, RZ, -R10 ;  /* 0x000000ffff0a7224 */ /* 0x000fe400078e0a0a */
[C---:B------:R-:W-:Y:S02]  /*1e60*/  IMAD R213, R127.reuse, R12, R213 ;  /* 0x0000000c7fd57224 */ /* 0x040fe400078e02d5 */
[----:B------:R-:W-:Y:S02]  /*1e70*/  IMAD.MOV R8, RZ, RZ, -R8 ;  /* 0x000000ffff087224 */ /* 0x000fe400078e0a08 */
[----:B------:R-:W-:Y:S02]  /*1e80*/  IMAD.MOV R12, RZ, RZ, -R3 ;  /* 0x000000ffff0c7224 */ /* 0x000fe400078e0a03 */
[----:B------:R-:W-:Y:S02]  /*1e90*/  IMAD R208, R127, R7, R208 ;  /* 0x000000077fd07224 */ /* 0x000fe400078e02d0 */
[----:B------:R-:W-:-:S02]  /*1ea0*/  IMAD.MOV R2, RZ, RZ, -R2 ;  /* 0x000000ffff027224 */ /* 0x000fc400078e0a02 */
[----:B------:R-:W-:-:S04]  /*1eb0*/  IMAD.HI.U32 R7, R6, R203, RZ ;  /* 0x000000cb06077227 */ /* 0x000fc800078e00ff */
[----:B------:R-:W-:Y:S02]  /*1ec0*/  IMAD R206, R127, R10, R206 ;  /* 0x0000000a7fce7224 */ /* 0x000fe400078e02ce */
[----:B------:R-:W-:-:S04]  /*1ed0*/  IMAD.HI.U32 R0, R6, R200, RZ ;  /* 0x000000c806007227 */ /* 0x000fc800078e00ff */
[----:B------:R-:W-:Y:S02]  /*1ee0*/  IMAD R207, R127, R8, R207 ;  /* 0x000000087fcf7224 */ /* 0x000fe400078e02cf */
[----:B------:R-:W-:-:S04]  /*1ef0*/  IMAD.HI.U32 R10, R6, R201, RZ ;  /* 0x000000c9060a7227 */ /* 0x000fc800078e00ff */
[----:B------:R-:W-:Y:S02]  /*1f00*/  IMAD R209, R127, R12, R209 ;  /* 0x0000000c7fd17224 */ /* 0x000fe400078e02d1 */
[----:B------:R-:W-:-:S04]  /*1f10*/  IMAD.HI.U32 R8, R6, R202, RZ ;  /* 0x000000ca06087227 */ /* 0x000fc800078e00ff */
[----:B------:R-:W-:Y:S02]  /*1f20*/  IMAD R210, R127, R2, R210 ;  /* 0x000000027fd27224 */ /* 0x000fe400078e02d2 */
[----:B------:R-:W-:Y:S02]  /*1f30*/  IMAD.MOV R12, RZ, RZ, -R7 ;  /* 0x000000ffff0c7224 */ /* 0x000fe400078e0a07 */
[----:B------:R-:W-:-:S04]  /*1f40*/  IMAD.HI.U32 R2, R6, R205, RZ ;  /* 0x000000cd06027227 */ /* 0x000fc800078e00ff */
[----:B------:R-:W-:Y:S02]  /*1f50*/  IMAD.MOV R0, RZ, RZ, -R0 ;  /* 0x000000ffff007224 */ /* 0x000fe400078e0a00 */
[----:B------:R-:W-:Y:S02]  /*1f60*/  IMAD.MOV R10, RZ, RZ, -R10 ;  /* 0x000000ffff0a7224 */ /* 0x000fe400078e0a0a */
[----:B------:R-:W-:Y:S02]  /*1f70*/  IMAD.MOV R8, RZ, RZ, -R8 ;  /* 0x000000ffff087224 */ /* 0x000fe400078e0a08 */
[C---:B------:R-:W-:Y:S01]  /*1f80*/  IMAD R203, R127.reuse, R12, R203 ;  /* 0x0000000c7fcb7224 */ /* 0x040fe200078e02cb */
[C---:B------:R-:W-:Y:S01]  /*1f90*/  LOP3.LUT R12, R4.reuse, 0x84, RZ, 0xfc, !PT ;  /* 0x00000084040c7812 */ /* 0x040fe200078efcff */
[----:B------:R-:W-:Y:S02]  /*1fa0*/  IMAD.MOV R2, RZ, RZ, -R2 ;  /* 0x000000ffff027224 */ /* 0x000fe400078e0a02 */
[C---:B------:R-:W-:Y:S01]  /*1fb0*/  IMAD R200, R127.reuse, R0, R200 ;  /* 0x000000007fc87224 */ /* 0x040fe200078e02c8 */
[----:B------:R-:W-:Y:S01]  /*1fc0*/  IABS R194, R12 ;  /* 0x0000000c00c27213 */ /* 0x000fe20000000000 */
[C---:B------:R-:W-:Y:S01]  /*1fd0*/  IMAD R201, R127.reuse, R10, R201 ;  /* 0x0000000a7fc97224 */ /* 0x040fe200078e02c9 */
[----:B------:R-:W-:Y:S01]  /*1fe0*/  LOP3.LUT R10, R4, 0x88, RZ, 0xfc, !PT ;  /* 0x00000088040a7812 */ /* 0x000fe200078efcff */
[C---:B------:R-:W-:Y:S01]  /*1ff0*/  IMAD.HI.U32 R0, R6.reuse, R195, RZ ;  /* 0x000000c306007227 */ /* 0x040fe200078e00ff */
[----:B------:R1:W-:Y:S02]  /*2000*/  STL [R1+0xf28], R12 ;  /* 0x000f280c01007387 */ /* 0x0003e40000100800 */
[----:B------:R-:W-:Y:S01]  /*2010*/  IABS R192, R10 ;  /* 0x0000000a00c07213 */ /* 0x000fe20000000000 */
[----:B------:R-:W-:Y:S01]  /*2020*/  IMAD R202, R127, R8, R202 ;  /* 0x000000087fca7224 */ /* 0x000fe200078e02ca */
[----:B------:R2:W-:Y:S01]  /*2030*/  STL [R1+0x1000], R11 ;  /* 0x0010000b01007387 */ /* 0x0005e20000100800 */
[----:B------:R-:W-:-:S03]  /*2040*/  IMAD.HI.U32 R8, R6, R197, RZ ;  /* 0x000000c506087227 */ /* 0x000fc600078e00ff */
[----:B------:R-:W-:Y:S01]  /*2050*/  STL [R1+0x1010], R10 ;  /* 0x0010100a01007387 */ /* 0x000fe20000100800 */
[C---:B------:R-:W-:Y:S01]  /*2060*/  IMAD R205, R127.reuse, R2, R205 ;  /* 0x000000027fcd7224 */ /* 0x040fe200078e02cd */
[----:B-1----:R-:W-:Y:S01]  /*2070*/  LOP3.LUT R12, R4, 0x90, RZ, 0xfc, !PT ;  /* 0x00000090040c7812 */ /* 0x002fe200078efcff */
[----:B------:R-:W-:Y:S01]  /*2080*/  IMAD.HI.U32 R3, R6, R204, RZ ;  /* 0x000000cc06037227 */ /* 0x000fe200078e00ff */
[----:B------:R1:W-:Y:S01]  /*2090*/  STL [R1+0x1014], R5 ;  /* 0x0010140501007387 */ /* 0x0003e20000100800 */
[----:B--2---:R-:W-:Y:S02]  /*20a0*/  LOP3.LUT R11, R4, 0x92, RZ, 0xfc, !PT ;  /* 0x00000092040b7812 */ /* 0x004fe400078efcff */
[----:B------:R-:W-:Y:S01]  /*20b0*/  IMAD.HI.U32 R2, R6, R199, RZ ;  /* 0x000000c706027227 */ /* 0x000fe200078e00ff */
[----:B------:R2:W-:Y:S01]  /*20c0*/  STL [R1+0x1018], R14 ;  /* 0x0010180e01007387 */ /* 0x0005e20000100800 */
[----:B------:R-:W-:Y:S02]  /*20d0*/  IABS R188, R12 ;  /* 0x0000000c00bc7213 */ /* 0x000fe40000000000 */
[----:B------:R-:W-:Y:S01]  /*20e0*/  IMAD.MOV R0, RZ, RZ, -R0 ;  /* 0x000000ffff007224 */ /* 0x000fe200078e0a00 */
[----:B------:R3:W-:Y:S01]  /*20f0*/  STL [R1+0x101c], R13 ;  /* 0x00101c0d01007387 */ /* 0x0007e20000100800 */
[----:B------:R-:W-:Y:S01]  /*2100*/  IMAD.MOV R8, RZ, RZ, -R8 ;  /* 0x000000ffff087224 */ /* 0x000fe200078e0a08 */
[C---:B-1----:R-:W-:Y:S01]  /*2110*/  LOP3.LUT R5, R4.reuse, 0x94, RZ, 0xfc, !PT ;  /* 0x0000009404057812 */ /* 0x042fe200078efcff */
[----:B------:R-:W-:Y:S01]  /*2120*/  IMAD.MOV R3, RZ, RZ, -R3 ;  /* 0x000000ffff037224 */ /* 0x000fe200078e0a03 */
[----:B------:R1:W-:Y:S01]  /*2130*/  STL [R1+0x1024], R12 ;  /* 0x0010240c01007387 */ /* 0x0003e20000100800 */
[----:B------:R-:W-:Y:S01]  /*2140*/  IMAD.MOV R2, RZ, RZ, -R2 ;  /* 0x000000ffff027224 */ /* 0x000fe200078e0a02 */
[----:B--2---:R-:W-:Y:S01]  /*2150*/  LOP3.LUT R14, R4, 0x96, RZ, 0xfc, !PT ;  /* 0x00000096040e7812 */ /* 0x004fe200078efcff */
[----:B------:R-:W-:Y:S01]  /*2160*/  IMAD R195, R127, R0, R195 ;  /* 0x000000007fc37224 */ /* 0x000fe200078e02c3 */
[----:B------:R2:W-:Y:S01]  /*2170*/  STL [R1+0x1038], R11 ;  /* 0x0010380b01007387 */ /* 0x0005e20000100800 */
[----:B------:R-:W-:Y:S01]  /*2180*/  IMAD.HI.U32 R7, R6, R196, RZ ;  /* 0x000000c406077227 */ /* 0x000fe200078e00ff */
[----:B------:R-:W-:-:S02]  /*2190*/  IABS R185, R14 ;  /* 0x0000000e00b97213 */ /* 0x000fc40000000000 */
[----:B------:R-:W-:Y:S01]  /*21a0*/  IABS R186, R5 ;  /* 0x0000000500ba7213 */ /* 0x000fe20000000000 */
[----:B------:R-:W-:Y:S01]  /*21b0*/  IMAD.HI.U32 R0, R6, R190, RZ ;  /* 0x000000be06007227 */ /* 0x000fe200078e00ff */
[----:B------:R4:W-:Y:S01]  /*21c0*/  STL [R1+0x103c], R5 ;  /* 0x00103c0501007387 */ /* 0x0009e20000100800 */
[----:B---3--:R-:W-:Y:S02]  /*21d0*/  LOP3.LUT R13, R4, 0x98, RZ, 0xfc, !PT ;  /* 0x00000098040d7812 */ /* 0x008fe400078efcff */
[C---:B------:R-:W-:Y:S01]  /*21e0*/  IMAD R197, R127.reuse, R8, R197 ;  /* 0x000000087fc57224 */ /* 0x040fe200078e02c5 */
[----:B------:R3:W-:Y:S01]  /*21f0*/  STL [R1+0x1040], R14 ;  /* 0x0010400e01007387 */ /* 0x0007e20000100800 */
[----:B------:R-:W-:Y:S01]  /*2200*/  IMAD.HI.U32 R8, R6, R191, RZ ;  /* 0x000000bf06087227 */ /* 0x000fe200078e00ff */
[----:B------:R-:W-:Y:S02]  /*2210*/  IABS R187, R11 ;  /* 0x0000000b00bb7213 */ /* 0x000fe40000000000 */
[C---:B-1----:R-:W-:Y:S01]  /*2220*/  LOP3.LUT R12, R4.reuse, 0x9a, RZ, 0xfc, !PT ;  /* 0x0000009a040c7812 */ /* 0x042fe200078efcff */
[C---:B------:R-:W-:Y:S01]  /*2230*/  IMAD R204, R127.reuse, R3, R204 ;  /* 0x000000037fcc7224 */ /* 0x040fe200078e02cc */
[C---:B--2---:R-:W-:Y:S01]  /*2240*/  LOP3.LUT R11, R4.reuse, 0x9c, RZ, 0xfc, !PT ;  /* 0x0000009c040b7812 */ /* 0x044fe200078efcff */
[----:B------:R-:W-:Y:S01]  /*2250*/  IMAD R199, R127, R2, R199 ;  /* 0x000000027fc77224 */ /* 0x000fe200078e02c7 */
[----:B----4-:R-:W-:Y:S01]  /*2260*/  LOP3.LUT R5, R4, 0x9e, RZ, 0xfc, !PT ;  /* 0x0000009e04057812 */ /* 0x010fe200078efcff */
[----:B------:R-:W-:Y:S01]  /*2270*/  IMAD.HI.U32 R3, R6, R198, RZ ;  /* 0x000000c606037227 */ /* 0x000fe200078e00ff */
[----:B---3--:R-:W-:Y:S01]  /*2280*/  LOP3.LUT R14, R4, 0xa0, RZ, 0xfc, !PT ;  /* 0x000000a0040e7812 */ /* 0x008fe200078efcff */
[----:B------:R1:W-:Y:S01]  /*2290*/  STL [R1+0x1044], R13 ;  /* 0x0010440d01007387 */ /* 0x0003e20000100800 */
[----:B------:R-:W-:Y:S01]  /*22a0*/  IABS R181, R5 ;  /* 0x0000000500b57213 */ /* 0x000fe20000000000 */
[----:B------:R-:W-:Y:S01]  /*22b0*/  IMAD.MOV R7, RZ, RZ, -R7 ;  /* 0x000000ffff077224 */ /* 0x000fe200078e0a07 */
[----:B------:R-:W-:Y:S01]  /*22c0*/  IABS R180, R14 ;  /* 0x0000000e00b47213 */ /* 0x000fe20000000000 */
[----:B------:R-:W-:Y:S01]  /*22d0*/  IMAD.HI.U32 R2, R6, R194, RZ ;  /* 0x000000c206027227 */ /* 0x000fe200078e00ff */
[----:B------:R2:W-:Y:S01]  /*22e0*/  STL [R1+0x1048], R12 ;  /* 0x0010480c01007387 */ /* 0x0005e20000100800 */
[----:B------:R-:W-:-:S02]  /*22f0*/  IABS R184, R13 ;  /* 0x0000000d00b87213 */ /* 0x000fc40000000000 */
[----:B------:R-:W-:Y:S01]  /*2300*/  IMAD.MOV R0, RZ, RZ, -R0 ;  /* 0x000000ffff007224 */ /* 0x000fe200078e0a00 */
[----:B------:R3:W-:Y:S01]  /*2310*/  STL [R1+0x1058], R11 ;  /* 0x0010580b01007387 */ /* 0x0007e20000100800 */
[----:B------:R-:W-:Y:S01]  /*2320*/  IMAD.MOV R8, RZ, RZ, -R8 ;  /* 0x000000ffff087224 */ /* 0x000fe200078e0a08 */
[----:B------:R-:W-:Y:S01]  /*2330*/  IABS R183, R12 ;  /* 0x0000000c00b77213 */ /* 0x000fe20000000000 */
[----:B------:R-:W-:Y:S01]  /*2340*/  IMAD.MOV R3, RZ, RZ, -R3 ;  /* 0x000000ffff037224 */ /* 0x000fe200078e0a03 */
[----:B------:R4:W-:Y:S01]  /*2350*/  STL [R1+0x105c], R5 ;  /* 0x00105c0501007387 */ /* 0x0009e20000100800 */
[C---:B------:R-:W-:Y:S01]  /*2360*/  IMAD R196, R127.reuse, R7, R196 ;  /* 0x000000077fc47224 */ /* 0x040fe200078e02c4 */
[----:B-1----:R-:W-:Y:S01]  /*2370*/  LOP3.LUT R13, R4, 0xa2, RZ, 0xfc, !PT ;  /* 0x000000a2040d7812 */ /* 0x002fe200078efcff */
[----:B------:R-:W-:Y:S01]  /*2380*/  IMAD.MOV R2, RZ, RZ, -R2 ;  /* 0x000000ffff027224 */ /* 0x000fe200078e0a02 */
[----:B------:R1:W-:Y:S01]  /*2390*/  STL [R1+0x1064], R14 ;  /* 0x0010640e01007387 */ /* 0x0003e20000100800 */
[C---:B------:R-:W-:Y:S01]  /*23a0*/  IMAD R190, R127.reuse, R0, R190 ;  /* 0x000000007fbe7224 */ /* 0x040fe200078e02be */
[----:B------:R-:W-:Y:S01]  /*23b0*/  IABS R182, R11 ;  /* 0x0000000b00b67213 */ /* 0x000fe20000000000 */
[----:B------:R-:W-:Y:S01]  /*23c0*/  IMAD.HI.U32 R7, R6, R192, RZ ;  /* 0x000000c006077227 */ /* 0x000fe200078e00ff */
[C---:B--2---:R-:W-:Y:S01]  /*23d0*/  LOP3.LUT R12, R4.reuse, 0xa4, RZ, 0xfc, !PT ;  /* 0x000000a4040c7812 */ /* 0x044fe200078efcff */
[----:B------:R2:W-:Y:S01]  /*23e0*/  STL [R1+0x1068], R13 ;  /* 0x0010680d01007387 */ /* 0x0005e20000100800 */
[----:B---3--:R-:W-:Y:S01]  /*23f0*/  LOP3.LUT R11, R4, 0xa6, RZ, 0xfc, !PT ;  /* 0x000000a6040b7812 */ /* 0x008fe200078efcff */
[----:B------:R-:W-:Y:S01]  /*2400*/  IMAD.HI.U32 R0, R6, R185, RZ ;  /* 0x000000b906007227 */ /* 0x000fe200078e00ff */
[C---:B----4-:R-:W-:Y:S01]  /*2410*/  LOP3.LUT R5, R4.reuse, 0xa8, RZ, 0xfc, !PT ;  /* 0x000000a804057812 */ /* 0x050fe200078efcff */
[----:B------:R3:W-:Y:S01]  /*2420*/  STL [R1+0x1070], R12 ;  /* 0x0010700c01007387 */ /* 0x0007e20000100800 */
[----:B-1----:R-:W-:Y:S01]  /*2430*/  LOP3.LUT R14, R4, 0xaa, RZ, 0xfc, !PT ;  /* 0x000000aa040e7812 */ /* 0x002fe200078efcff */
[C---:B------:R-:W-:Y:S01]  /*2440*/  IMAD R191, R127.reuse, R8, R191 ;  /* 0x000000087fbf7224 */ /* 0x040fe200078e02bf */
[----:B------:R-:W-:Y:S01]  /*2450*/  IABS R176, R5 ;  /* 0x0000000500b07213 */ /* 0x000fe20000000000 */
[C---:B------:R-:W-:Y:S01]  /*2460*/  IMAD.HI.U32 R8, R6.reuse, R186, RZ ;  /* 0x000000ba06087227 */ /* 0x040fe200078e00ff */
[----:B------:R-:W-:Y:S01]  /*2470*/  IABS R175, R14 ;  /* 0x0000000e00af7213 */ /* 0x000fe20000000000 */
[----:B------:R1:W-:Y:S01]  /*2480*/  STL [R1+0x1078], R11 ;  /* 0x0010780b01007387 */ /* 0x0003e20000100800 */
[----:B------:R-:W-:Y:S01]  /*2490*/  IABS R179, R13 ;  /* 0x0000000d00b37213 */ /* 0x000fe20000000000 */
[C---:B------:R-:W-:Y:S01]  /*24a0*/  IMAD R198, R127.reuse, R3, R198 ;  /* 0x000000037fc67224 */ /* 0x040fe200078e02c6 */
[----:B------:R-:W-:Y:S01]  /*24b0*/  IABS R178, R12 ;  /* 0x0000000c00b27213 */ /* 0x000fe20000000000 */
[----:B------:R-:W-:Y:S01]  /*24c0*/  IMAD R194, R127, R2, R194 ;  /* 0x000000027fc27224 */ /* 0x000fe200078e02c2 */
[----:B------:R4:W-:Y:S01]  /*24d0*/  STL [R1+0x1080], R5 ;  /* 0x0010800501007387 */ /* 0x0009e20000100800 */
[----:B------:R-:W-:Y:S01]  /*24e0*/  IMAD.HI.U32 R3, R6, R193, RZ ;  /* 0x000000c106037227 */ /* 0x000fe200078e00ff */
[----:B--2---:R-:W-:-:S02]  /*24f0*/  LOP3.LUT R13, R4, 0xac, RZ, 0xfc, !PT ;  /* 0x000000ac040d7812 */ /* 0x004fc400078efcff */
[----:B------:R2:W-:Y:S01]  /*2500*/  STL [R1+0x1084], R14 ;  /* 0x0010840e01007387 */ /* 0x0005e20000100800 */
[----:B------:R-:W-:Y:S01]  /*2510*/  IMAD.MOV R7, RZ, RZ, -R7 ;  /* 0x000000ffff077224 */ /* 0x000fe200078e0a07 */
[----:B------:R-:W-:Y:S01]  /*2520*/  IABS R177, R11 ;  /* 0x0000000b00b17213 */ /* 0x000fe20000000000 */
[----:B------:R-:W-:Y:S01]  /*2530*/  IMAD.HI.U32 R2, R6, R189, RZ ;  /* 0x000000bd06027227 */ /* 0x000fe200078e00ff */
[C---:B---3--:R-:W-:Y:S01]  /*2540*/  LOP3.LUT R12, R4.reuse, 0xae, RZ, 0xfc, !PT ;  /* 0x000000ae040c7812 */ /* 0x048fe200078efcff */
[----:B------:R3:W-:Y:S01]  /*2550*/  STL [R1+0x108c], R13 ;  /* 0x00108c0d01007387 */ /* 0x0007e20000100800 */
[C---:B-1----:R-:W-:Y:S01]  /*2560*/  LOP3.LUT R11, R4.reuse, 0xb0, RZ, 0xfc, !PT ;  /* 0x000000b0040b7812 */ /* 0x042fe200078efcff */
[----:B------:R-:W-:Y:S01]  /*2570*/  IMAD.MOV R0, RZ, RZ, -R0 ;  /* 0x000000ffff007224 */ /* 0x000fe200078e0a00 */
[C---:B----4-:R-:W-:Y:S01]  /*2580*/  LOP3.LUT R5, R4.reuse, 0xb2, RZ, 0xfc, !PT ;  /* 0x000000b204057812 */ /* 0x050fe200078efcff */
[----:B------:R-:W-:Y:S01]  /*2590*/  IMAD.MOV R8, RZ, RZ, -R8 ;  /* 0x000000ffff087224 */ /* 0x000fe200078e0a08 */
[----:B--2---:R-:W-:Y:S01]  /*25a0*/  LOP3.LUT R14, R4, 0xb4, RZ, 0xfc, !PT ;  /* 0x000000b4040e7812 */ /* 0x004fe200078efcff */
[----:B------:R-:W-:Y:S01]  /*25b0*/  IMAD.MOV R10, RZ, RZ, -R3 ;  /* 0x000000ffff0a7224 */ /* 0x000fe200078e0a03 */
[----:B------:R1:W-:Y:S01]  /*25c0*/  STL [R1+0x1090], R12 ;  /* 0x0010900c01007387 */ /* 0x0003e20000100800 */
[C---:B------:R-:W-:Y:S01]  /*25d0*/  IMAD R192, R127.reuse, R7, R192 ;  /* 0x000000077fc07224 */ /* 0x040fe200078e02c0 */
[----:B------:R-:W-:Y:S01]  /*25e0*/  IABS R170, R14 ;  /* 0x0000000e00aa7213 */ /* 0x000fe20000000000 */
[----:B------:R-:W-:Y:S01]  /*25f0*/  IMAD.MOV R2, RZ, RZ, -R2 ;  /* 0x000000ffff027224 */ /* 0x000fe200078e0a02 */
[----:B------:R-:W-:Y:S01]  /*2600*/  IABS R172, R11 ;  /* 0x0000000b00ac7213 */ /* 0x000fe20000000000 */
[----:B------:R-:W-:Y:S01]  /*2610*/  IMAD R185, R127, R0, R185 ;  /* 0x000000007fb97224 */ /* 0x000fe200078e02b9 */
[----:B------:R-:W-:Y:S01]  /*2620*/  IABS R174, R13 ;  /* 0x0000000d00ae7213 */ /* 0x000fe20000000000 */
[----:B------:R-:W-:Y:S01]  /*2630*/  IMAD.HI.U32 R3, R6, R188, RZ ;  /* 0x000000bc06037227 */ /* 0x000fe200078e00ff */
[----:B------:R2:W-:Y:S01]  /*2640*/  STL [R1+0x109c], R11 ;  /* 0x00109c0b01007387 */ /* 0x0005e20000100800 */
[----:B------:R-:W-:-:S02]  /*2650*/  IABS R171, R5 ;  /* 0x0000000500ab7213 */ /* 0x000fc40000000000 */
[----:B------:R-:W-:Y:S01]  /*2660*/  IMAD.HI.U32 R7, R6, R187, RZ ;  /* 0x000000bb06077227 */ /* 0x000fe200078e00ff */
[----:B------:R-:W-:Y:S01]  /*2670*/  IABS R173, R12 ;  /* 0x0000000c00ad7213 */ /* 0x000fe20000000000 */
[----:B------:R4:W-:Y:S01]  /*2680*/  STL [R1+0x10a0], R5 ;  /* 0x0010a00501007387 */ /* 0x0009e20000100800 */
[----:B---3--:R-:W-:Y:S01]  /*2690*/  LOP3.LUT R13, R4, 0xb6, RZ, 0xfc, !PT ;  /* 0x000000b6040d7812 */ /* 0x008fe200078efcff */
[----:B------:R-:W-:Y:S01]  /*26a0*/  IMAD.HI.U32 R0, R6, R180, RZ ;  /* 0x000000b406007227 */ /* 0x000fe200078e00ff */
[C---:B-1----:R-:W-:Y:S01]  /*26b0*/  LOP3.LUT R12, R4.reuse, 0xb8, RZ, 0xfc, !PT ;  /* 0x000000b8040c7812 */ /* 0x042fe200078efcff */
[----:B------:R1:W-:Y:S01]  /*26c0*/  STL [R1+0x10a8], R14 ;  /* 0x0010a80e01007387 */ /* 0x0003e20000100800 */
[----:B--2---:R-:W-:Y:S01]  /*26d0*/  LOP3.LUT R11, R4, 0xba, RZ, 0xfc, !PT ;  /* 0x000000ba040b7812 */ /* 0x004fe200078efcff */
[----:B------:R-:W-:Y:S01]  /*26e0*/  IMAD R186, R127, R8, R186 ;  /* 0x000000087fba7224 */ /* 0x000fe200078e02ba */
[----:B------:R-:W-:Y:S01]  /*26f0*/  IABS R169, R13 ;  /* 0x0000000d00a97213 */ /* 0x000fe20000000000 */
[----:B------:R-:W-:Y:S01]  /*2700*/  IMAD.HI.U32 R8, R6, R181, RZ ;  /* 0x000000b506087227 */ /* 0x000fe200078e00ff */
[----:B------:R2:W-:Y:S01]  /*2710*/  STL [R1+0x10a4], R13 ;  /* 0x0010a40d01007387 */ /* 0x0005e20000100800 */
[----:B----4-:R-:W-:-:S02]  /*2720*/  LOP3.LUT R5, R4, 0xbc, RZ, 0xfc, !PT ;  /* 0x000000bc04057812 */ /* 0x010fc400078efcff */
[C---:B------:R-:W-:Y:S01]  /*2730*/  IMAD R193, R127.reuse, R10, R193 ;  /* 0x0000000a7fc17224 */ /* 0x040fe200078e02c1 */
[----:B------:R-:W-:Y:S01]  /*2740*/  STL [R1+0x10b0], R12 ;  /* 0x0010b00c01007387 */ /* 0x000fe20000100800 */
[C---:B------:R-:W-:Y:S01]  /*2750*/  IMAD R189, R127.reuse, R2, R189 ;  /* 0x000000027fbd7224 */ /* 0x040fe200078e02bd */
[----:B-1----:R-:W-:Y:S01]  /*2760*/  LOP3.LUT R14, R4, 0xbe, RZ, 0xfc, !PT ;  /* 0x000000be040e7812 */ /* 0x002fe200078efcff */
[----:B------:R-:W-:Y:S01]  /*2770*/  IMAD.MOV R3, RZ, RZ, -R3 ;  /* 0x000000ffff037224 */ /* 0x000fe200078e0a03 */
[----:B------:R1:W-:Y:S01]  /*2780*/  STL [R1+0x10c4], R11 ;  /* 0x0010c40b01007387 */ /* 0x0003e20000100800 */
[----:B------:R-:W-:Y:S01]  /*2790*/  IMAD.MOV R10, RZ, RZ, -R7 ;  /* 0x000000ffff0a7224 */ /* 0x000fe200078e0a07 */
[----:B------:R-:W-:Y:S01]  /*27a0*/  IABS R165, R14 ;  /* 0x0000000e00a57213 */ /* 0x000fe20000000000 */
[C---:B------:R-:W-:Y:S01]  /*27b0*/  IMAD.HI.U32 R2, R6.reuse, R184, RZ ;  /* 0x000000b806027227 */ /* 0x040fe200078e00ff */
[----:B------:R-:W-:Y:S01]  /*27c0*/  IABS R168, R12 ;  /* 0x0000000c00a87213 */ /* 0x000fe20000000000 */
[----:B------:R3:W-:Y:S01]  /*27d0*/  STL [R1+0x10cc], R5 ;  /* 0x0010cc0501007387 */ /* 0x0007e20000100800 */
[----:B------:R-:W-:Y:S01]  /*27e0*/  IABS R167, R11 ;  /* 0x0000000b00a77213 */ /* 0x000fe20000000000 */
[----:B------:R-:W-:Y:S01]  /*27f0*/  IMAD.MOV R0, RZ, RZ, -R0 ;  /* 0x000000ffff007224 */ /* 0x000fe200078e0a00 */
[----:B------:R-:W-:Y:S01]  /*2800*/  IABS R166, R5 ;  /* 0x0000000500a67213 */ /* 0x000fe20000000000 */
[----:B------:R-:W-:Y:S01]  /*2810*/  IMAD.HI.U32 R7, R6, R182, RZ ;  /* 0x000000b606077227 */ /* 0x000fe200078e00ff */
[C---:B--2---:R-:W-:Y:S01]  /*2820*/  LOP3.LUT R13, R4.reuse, 0xc0, RZ, 0xfc, !PT ;  /* 0x000000c0040d7812 */ /* 0x044fe200078efcff */
[----:B------:R2:W-:Y:S01]  /*2830*/  STL [R1+0x10c8], R14 ;  /* 0x0010c80e01007387 */ /* 0x0005e20000100800 */
[C---:B-1----:R-:W-:Y:S01]  /*2840*/  LOP3.LUT R11, R4.reuse, 0xc4, RZ, 0xfc, !PT ;  /* 0x000000c4040b7812 */ /* 0x042fe200078efcff */
[----:B------:R-:W-:Y:S01]  /*2850*/  IMAD.MOV R8, RZ, RZ, -R8 ;  /* 0x000000ffff087224 */ /* 0x000fe200078e0a08 */
[C---:B------:R-:W-:Y:S01]  /*2860*/  LOP3.LUT R12, R4.reuse, 0xc2, RZ, 0xfc, !PT ;  /* 0x000000c2040c7812 */ /* 0x040fe200078efcff */
[C---:B------:R-:W-:Y:S01]  /*2870*/  IMAD R188, R127.reuse, R3, R188 ;  /* 0x000000037fbc7224 */ /* 0x040fe200078e02bc */
[----:B---3--:R-:W-:Y:S01]  /*2880*/  LOP3.LUT R5, R4, 0xc6, RZ, 0xfc, !PT ;  /* 0x000000c604057812 */ /* 0x008fe200078efcff */
[----:B------:R-:W-:Y:S01]  /*2890*/  IMAD.MOV R2, RZ, RZ, -R2 ;  /* 0x000000ffff027224 */ /* 0x000fe200078e0a02 */
[----:B------:R-:W-:Y:S01]  /*28a0*/  IABS R162, R11 ;  /* 0x0000000b00a27213 */ /* 0x000fe20000000000 */
[----:B------:R-:W-:Y:S01]  /*28b0*/  IMAD R180, R127, R0, R180 ;  /* 0x000000007fb47224 */ /* 0x000fe200078e02b4 */
[----:B------:R1:W-:Y:S01]  /*28c0*/  STL [R1+0x10d4], R13 ;  /* 0x0010d40d01007387 */ /* 0x0003e20000100800 */
[----:B------:R-:W-:Y:S01]  /*28d0*/  IMAD.HI.U32 R3, R6, R183, RZ ;  /* 0x000000b706037227 */ /* 0x000fe200078e00ff */
[----:B--2---:R-:W-:-:S02]  /*28e0*/  LOP3.LUT R14, R4, 0xc8, RZ, 0xfc, !PT ;  /* 0x000000c8040e7812 */ /* 0x004fc400078efcff */
[----:B------:R-:W-:Y:S01]  /*28f0*/  IABS R164, R13 ;  /* 0x0000000d00a47213 */ /* 0x000fe20000000000 */
[----:B------:R-:W-:Y:S01]  /*2900*/  IMAD.MOV R7, RZ, RZ, -R7 ;  /* 0x000000ffff077224 */ /* 0x000fe200078e0a07 */
[----:B------:R2:W-:Y:S01]  /*2910*/  STL [R1+0x10d0], R12 ;  /* 0x0010d00c01007387 */ /* 0x0005e20000100800 */
[----:B------:R-:W-:Y:S01]  /*2920*/  IMAD.HI.U32 R0, R6, R175, RZ ;  /* 0x000000af06007227 */ /* 0x000fe200078e00ff */
[----:B------:R-:W-:Y:S02]  /*2930*/  IABS R163, R12 ;  /* 0x0000000c00a37213 */ /* 0x000fe40000000000 */
[----:B-1----:R-:W-:Y:S01]  /*2940*/  LOP3.LUT R13, R4, 0xca, RZ, 0xfc, !PT ;  /* 0x000000ca040d7812 */ /* 0x002fe200078efcff */
[----:B------:R-:W-:Y:S01]  /*2950*/  IMAD R181, R127, R8, R181 ;  /* 0x000000087fb57224 */ /* 0x000fe200078e02b5 */
[----:B------:R1:W-:Y:S01]  /*2960*/  STL [R1+0x10ec], R11 ;  /* 0x0010ec0b01007387 */ /* 0x0003e20000100800 */
[----:B------:R-:W-:Y:S01]  /*2970*/  IMAD.HI.U32 R8, R6, R176, RZ ;  /* 0x000000b006087227 */ /* 0x000fe200078e00ff */
[----:B------:R-:W-:-:S02]  /*2980*/  IABS R160, R14 ;  /* 0x0000000e00a07213 */ /* 0x000fc40000000000 */
[C---:B--2---:R-:W-:Y:S01]  /*2990*/  LOP3.LUT R12, R4.reuse, 0xcc, RZ, 0xfc, !PT ;  /* 0x000000cc040c7812 */ /* 0x044fe200078efcff */
[C---:B------:R-:W-:Y:S01]  /*29a0*/  IMAD R187, R127.reuse, R10, R187 ;  /* 0x0000000a7fbb7224 */ /* 0x040fe200078e02bb */
[----:B------:R2:W-:Y:S01]  /*29b0*/  STL [R1+0x10f0], R5 ;  /* 0x0010f00501007387 */ /* 0x0005e20000100800 */
[C---:B------:R-:W-:Y:S01]  /*29c0*/  IMAD R184, R127.reuse, R2, R184 ;  /* 0x000000027fb87224 */ /* 0x040fe200078e02b8 */
[----:B------:R-:W-:Y:S01]  /*29d0*/  IABS R161, R5 ;  /* 0x0000000500a17213 */ /* 0x000fe20000000000 */
[----:B------:R-:W-:Y:S01]  /*29e0*/  IMAD.MOV R10, RZ, RZ, -R3 ;  /* 0x000000ffff0a7224 */ /* 0x000fe200078e0a03 */
[----:B-1----:R-:W-:Y:S01]  /*29f0*/  LOP3.LUT R11, R4, 0xce, RZ, 0xfc, !PT ;  /* 0x000000ce040b7812 */ /* 0x002fe200078efcff */
[----:B------:R-:W-:Y:S01]  /*2a00*/  IMAD R182, R127, R7, R182 ;  /* 0x000000077fb67224 */ /* 0x000fe200078e02b6 */
[----:B------:R1:W-:Y:S01]  /*2a10*/  STL [R1+0x10f8], R14 ;  /* 0x0010f80e01007387 */ /* 0x0003e20000100800 */
[----:B------:R-:W-:Y:S01]  /*2a20*/  IMAD.HI.U32 R2, R6, R179, RZ ;  /* 0x000000b306027227 */ /* 0x000fe200078e00ff */
[----:B------:R-:W-:-:S02]  /*2a30*/  IABS R158, R12 ;  /* 0x0000000c009e7213 */ /* 0x000fc40000000000 */
[----:B------:R3:W-:Y:S01]  /*2a40*/  STL [R1+0x10f4], R13 ;  /* 0x0010f40d01007387 */ /* 0x0007e20000100800 */
[----:B------:R-:W-:Y:S01]  /*2a50*/  IMAD.MOV R0, RZ, RZ, -R0 ;  /* 0x000000ffff007224 */ /* 0x000fe200078e0a00 */
[----:B--2---:R-:W-:Y:S01]  /*2a60*/  LOP3.LUT R5, R4, 0xd0, RZ, 0xfc, !PT ;  /* 0x000000d004057812 */ /* 0x004fe200078efcff */
[C---:B------:R-:W-:Y:S01]  /*2a70*/  IMAD.HI.U32 R3, R6.reuse, R178, RZ ;  /* 0x000000b206037227 */ /* 0x040fe200078e00ff */
[----:B------:R2:W-:Y:S01]  /*2a80*/  STL [R1+0x10fc], R12 ;  /* 0x0010fc0c01007387 */ /* 0x0005e20000100800 */
[----:B------:R-:W-:Y:S02]  /*2a90*/  IABS R157, R11 ;  /* 0x0000000b009d7213 */ /* 0x000fe40000000000 */
[----:B------:R-:W-:Y:S01]  /*2aa0*/  IMAD.HI.U32 R7, R6, R177, RZ ;  /* 0x000000b106077227 */ /* 0x000fe200078e00ff */
[C---:B-1----:R-:W-:Y:S01]  /*2ab0*/  LOP3.LUT R14, R4.reuse, 0xd2, RZ, 0xfc, !PT ;  /* 0x000000d2040e7812 */ /* 0x042fe200078efcff */
[----:B------:R1:W-:Y:S01]  /*2ac0*/  STL [R1+0x1120], R11 ;  /* 0x0011200b01007387 */ /* 0x0003e20000100800 */
[----:B------:R-:W-:Y:S01]  /*2ad0*/  IABS R159, R13 ;  /* 0x0000000d009f7213 */ /* 0x000fe20000000000 */
[----:B------:R-:W-:Y:S01]  /*2ae0*/  IMAD.MOV R8, RZ, RZ, -R8 ;  /* 0x000000ffff087224 */ /* 0x000fe200078e0a08 */
[C---:B---3--:R-:W-:Y:S01]  /*2af0*/  LOP3.LUT R13, R4.reuse, 0xd4, RZ, 0xfc, !PT ;  /* 0x000000d4040d7812 */ /* 0x048fe200078efcff */
[C---:B------:R-:W-:Y:S01]  /*2b00*/  IMAD R183, R127.reuse, R10, R183 ;  /* 0x0000000a7fb77224 */ /* 0x040fe200078e02b7 */
[C---:B--2---:R-:W-:Y:S01]  /*2b10*/  LOP3.LUT R12, R4.reuse, 0xd6, RZ, 0xfc, !PT ;  /* 0x000000d6040c7812 */ /* 0x044fe200078efcff */
[----:B------:R-:W-:Y:S01]  /*2b20*/  IMAD.MOV R2, RZ, RZ, -R2 ;  /* 0x000000ffff027224 */ /* 0x000fe200078e0a02 */
[----:B------:R-:W-:Y:S01]  /*2b30*/  IABS R155, R14 ;  /* 0x0000000e009b7213 */ /* 0x000fe20000000000 */
[C---:B------:R-:W-:Y:S01]  /*2b40*/  IMAD R175, R127.reuse, R0, R175 ;  /* 0x000000007faf7224 */ /* 0x040fe200078e02af */
[----:B------:R2:W-:Y:S01]  /*2b50*/  STL [R1+0x112c], R5 ;  /* 0x00112c0501007387 */ /* 0x0005e20000100800 */
[----:B------:R-:W-:Y:S01]  /*2b60*/  IMAD.MOV R3, RZ, RZ, -R3 ;  /* 0x000000ffff037224 */ /* 0x000fe200078e0a03 */
[----:B-1----:R-:W-:Y:S01]  /*2b70*/  LOP3.LUT R11, R4, 0xd8, RZ, 0xfc, !PT ;  /* 0x000000d8040b7812 */ /* 0x002fe200078efcff */
[----:B------:R-:W-:Y:S01]  /*2b80*/  IMAD.MOV R10, RZ, RZ, -R7 ;  /* 0x000000ffff0a7224 */ /* 0x000fe200078e0a07 */
[----:B------:R-:W-:Y:S01]  /*2b90*/  IABS R156, R5 ;  /* 0x00000005009c7213 */ /* 0x000fe20000000000 */
[----:B------:R-:W-:Y:S01]  /*2ba0*/  IMAD.HI.U32 R0, R6, R170, RZ ;  /* 0x000000aa06007227 */ /* 0x000fe200078e00ff */
[----:B------:R-:W-:Y:S01]  /*2bb0*/  IABS R152, R11 ;  /* 0x0000000b00987213 */ /* 0x000fe20000000000 */
[----:B------:R1:W-:Y:S01]  /*2bc0*/  STL [R1+0x1130], R14 ;  /* 0x0011300e01007387 */ /* 0x0003e20000100800 */
[----:B------:R-:W-:Y:S01]  /*2bd0*/  IABS R154, R13 ;  /* 0x0000000d009a7213 */ /* 0x000fe20000000000 */
[----:B------:R-:W-:Y:S01]  /*2be0*/  IMAD R176, R127, R8, R176 ;  /* 0x000000087fb07224 */ /* 0x000fe200078e02b0 */
[----:B--2---:R-:W-:Y:S01]  /*2bf0*/  LOP3.LUT R5, R4, 0xda, RZ, 0xfc, !PT ;  /* 0x000000da04057812 */ /* 0x004fe200078efcff */
[----:B------:R-:W-:Y:S01]  /*2c00*/  IMAD.HI.U32 R7, R6, R172, RZ ;  /* 0x000000ac06077227 */ /* 0x000fe200078e00ff */
[----:B------:R2:W-:Y:S01]  /*2c10*/  STL [R1+0x113c], R13 ;  /* 0x00113c0d01007387 */ /* 0x0005e20000100800 */
[----:B------:R-:W-:-:S02]  /*2c20*/  IABS R153, R12 ;  /* 0x0000000c00997213 */ /* 0x000fc40000000000 */
[----:B------:R-:W-:Y:S01]  /*2c30*/  IMAD.HI.U32 R8, R6, R171, RZ ;  /* 0x000000ab06087227 */ /* 0x000fe200078e00ff */
[----:B------:R3:W-:Y:S01]  /*2c40*/  STL [R1+0x1140], R12 ;  /* 0x0011400c01007387 */ /* 0x0007e20000100800 */
[C---:B-1----:R-:W-:Y:S02]  /*2c50*/  LOP3.LUT R14, R4.reuse, 0xdc, RZ, 0xfc, !PT ;  /* 0x000000dc040e7812 */ /* 0x042fe400078efcff */
[C---:B------:R-:W-:Y:S01]  /*2c60*/  IMAD R179, R127.reuse, R2, R179 ;  /* 0x000000027fb37224 */ /* 0x040fe200078e02b3 */
[----:B------:R1:W-:Y:S01]  /*2c70*/  STL [R1+0x116c], R11 ;  /* 0x00116c0b01007387 */ /* 0x0003e20000100800 */
[----:B------:R-:W-:Y:S01]  /*2c80*/  IMAD R178, R127, R3, R178 ;  /* 0x000000037fb27224 */ /* 0x000fe200078e02b2 */
[----:B--2---:R-:W-:Y:S01]  /*2c90*/  LOP3.LUT R13, R4, 0xde, RZ, 0xfc, !PT ;  /* 0x000000de040d7812 */ /* 0x004fe200078efcff */
[----:B------:R-:W-:Y:S01]  /*2ca0*/  IMAD.HI.U32 R2, R6, R174, RZ ;  /* 0x000000ae06027227 */ /* 0x000fe200078e00ff */
[----:B------:R2:W-:Y:S01]  /*2cb0*/  STL [R1+0x1170], R5 ;  /* 0x0011700501007387 */ /* 0x0005e20000100800 */
[----:B------:R-:W-:-:S02]  /*2cc0*/  IABS R151, R5 ;  /* 0x0000000500977213 */ /* 0x000fc40000000000 */
[----:B------:R-:W-:Y:S01]  /*2cd0*/  IMAD.MOV R0, RZ, RZ, -R0 ;  /* 0x000000ffff007224 */ /* 0x000fe200078e0a00 */
[----:B---3--:R-:W-:Y:S01]  /*2ce0*/  LOP3.LUT R12, R4, 0xe0, RZ, 0xfc, !PT ;  /* 0x000000e0040c7812 */ /* 0x008fe200078efcff */
[----:B------:R-:W-:Y:S01]  /*2cf0*/  IMAD.HI.U32 R3, R6, R173, RZ ;  /* 0x000000ad06037227 */ /* 0x000fe200078e00ff */
[C---:B-1----:R-:W-:Y:S01]  /*2d00*/  LOP3.LUT R11, R4.reuse, 0xe2, RZ, 0xfc, !PT ;  /* 0x000000e2040b7812 */ /* 0x042fe200078efcff */
[----:B------:R1:W-:Y:S01]  /*2d10*/  STL [R1+0x117c], R14 ;  /* 0x00117c0e01007387 */ /* 0x0003e20000100800 */
[----:B------:R-:W-:Y:S01]  /*2d20*/  IABS R150, R14 ;  /* 0x0000000e00967213 */ /* 0x000fe20000000000 */
[----:B------:R-:W-:Y:S01]  /*2d30*/  IMAD.MOV R7, RZ, RZ, -R7 ;  /* 0x000000ffff077224 */ /* 0x000fe200078e0a07 */
[----:B--2---:R-:W-:Y:S01]  /*2d40*/  LOP3.LUT R5, R4, 0xe4, RZ, 0xfc, !PT ;  /* 0x000000e404057812 */ /* 0x004fe200078efcff */
[----:B------:R-:W-:Y:S01]  /*2d50*/  IMAD.MOV R8, RZ, RZ, -R8 ;  /* 0x000000ffff087224 */ /* 0x000fe200078e0a08 */
[----:B------:R2:W-:Y:S01]  /*2d60*/  STL [R1+0x1180], R13 ;  /* 0x0011800d01007387 */ /* 0x0005e20000100800 */
[C---:B------:R-:W-:Y:S01]  /*2d70*/  IMAD R177, R127.reuse, R10, R177 ;  /* 0x0000000a7fb17224 */ /* 0x040fe200078e02b1 */
[----:B------:R-:W-:Y:S01]  /*2d80*/  IABS R147, R11 ;  /* 0x0000000b00937213 */ /* 0x000fe20000000000 */
[----:B------:R-:W-:Y:S01]  /*2d90*/  IMAD.MOV R2, RZ, RZ, -R2 ;  /* 0x000000ffff027224 */ /* 0x000fe200078e0a02 */
[----:B------:R3:W-:Y:S01]  /*2da0*/  STL [R1+0x118c], R12 ;  /* 0x00118c0c01007387 */ /* 0x0007e20000100800 */
[C---:B------:R-:W-:Y:S01]  /*2db0*/  IMAD R170, R127.reuse, R0, R170 ;  /* 0x000000007faa7224 */ /* 0x040fe200078e02aa */
[----:B------:R-:W-:Y:S01]  /*2dc0*/  IABS R149, R13 ;  /* 0x0000000d00957213 */ /* 0x000fe20000000000 */
[----:B------:R-:W-:Y:S01]  /*2dd0*/  IMAD.MOV R10, RZ, RZ, -R3 ;  /* 0x000000ffff0a7224 */ /* 0x000fe200078e0a03 */
[----:B------:R-:W-:Y:S01]  /*2de0*/  STL [R1+0x11a8], R11 ;  /* 0x0011a80b01007387 */ /* 0x000fe20000100800 */
[----:B------:R-:W-:Y:S01]  /*2df0*/  IMAD R172, R127, R7, R172 ;  /* 0x000000077fac7224 */ /* 0x000fe200078e02ac */
[----:B------:R-:W-:Y:S01]  /*2e00*/  IABS R146, R5 ;  /* 0x0000000500927213 */ /* 0x000fe20000000000 */
[----:B------:R-:W-:Y:S01]  /*2e10*/  IMAD.HI.U32 R0, R6, R165, RZ ;  /* 0x000000a506007227 */ /* 0x000fe200078e00ff */
[----:B------:R4:W-:Y:S01]  /*2e20*/  STL [R1+0x11b4], R5 ;  /* 0x0011b40501007387 */ /* 0x0009e20000100800 */
[----:B-1----:R-:W-:-:S02]  /*2e30*/  LOP3.LUT R14, R4, 0xe6, RZ, 0xfc, !PT ;  /* 0x000000e6040e7812 */ /* 0x002fc400078efcff */
[C---:B------:R-:W-:Y:S01]  /*2e40*/  IMAD R171, R127.reuse, R8, R171 ;  /* 0x000000087fab7224 */ /* 0x040fe200078e02ab */
[----:B------:R-:W-:Y:S01]  /*2e50*/  IABS R148, R12 ;  /* 0x0000000c00947213 */ /* 0x000fe20000000000 */
[----:B------:R-:W-:Y:S01]  /*2e60*/  IMAD.HI.U32 R3, R6, R168, RZ ;  /* 0x000000a806037227 */ /* 0x000fe200078e00ff */
[C---:B--2---:R-:W-:Y:S01]  /*2e70*/  LOP3.LUT R13, R4.reuse, 0xe8, RZ, 0xfc, !PT ;  /* 0x000000e8040d7812 */ /* 0x044fe200078efcff */
[----:B------:R-:W-:Y:S01]  /*2e80*/  STL [R1+0x11b8], R14 ;  /* 0x0011b80e01007387 */ /* 0x000fe20000100800 */
[----:B---3--:R-:W-:Y:S01]  /*2e90*/  LOP3.LUT R12, R4, 0xea, RZ, 0xfc, !PT ;  /* 0x000000ea040c7812 */ /* 0x008fe200078efcff */
[----:B------:R-:W-:Y:S01]  /*2ea0*/  IMAD.HI.U32 R7, R6, R167, RZ ;  /* 0x000000a706077227 */ /* 0x000fe200078e00ff */
[C---:B----4-:R-:W-:Y:S01]  /*2eb0*/  LOP3.LUT R5, R4.reuse, 0xee, RZ, 0xfc, !PT ;  /* 0x000000ee04057812 */ /* 0x050fe200078efcff */
[----:B------:R1:W-:Y:S01]  /*2ec0*/  STL [R1+0x11c4], R13 ;  /* 0x0011c40d01007387 */ /* 0x0003e20000100800 */
[----:B------:R-:W-:Y:S01]  /*2ed0*/  LOP3.LUT R11, R4, 0xec, RZ, 0xfc, !PT ;  /* 0x000000ec040b7812 */ /* 0x000fe200078efcff */
        /* <DEDUP_REMOVED lines=9> */
[----:B-1----:R-:W-:-:S02]  /*2f70*/  LOP3.LUT R13, R4, 0xf0, RZ, 0xfc, !PT ;  /* 0x000000f0040d7812 */ /* 0x002fc400078efcff */
[----:B------:R1:W-:Y:S01]  /*2f80*/  STL [R1+0x1218], R5 ;  /* 0x0012180501007387 */ /* 0x0003e20000100800 */
[----:B------:R-:W-:Y:S01]  /*2f90*/  IMAD.MOV R0, RZ, RZ, -R0 ;  /* 0x000000ffff007224 */ /* 0x000fe200078e0a00 */
[----:B------:R-:W-:Y:S01]  /*2fa0*/  IABS R142, R11 ;  /* 0x0000000b008e7213 */ /* 0x000fe20000000000 */
[----:B------:R-:W-:Y:S01]  /*2fb0*/  IMAD.MOV R3, RZ, RZ, -R3 ;  /* 0x000000ffff037224 */ /* 0x000fe200078e0a03 */
[C---:B--2---:R-:W-:Y:S01]  /*2fc0*/  LOP3.LUT R12, R4.reuse, 0xf2, RZ, 0xfc, !PT ;  /* 0x000000f2040c7812 */ /* 0x044fe200078efcff */
[----:B------:R-:W-:Y:S01]  /*2fd0*/  IMAD.MOV R10, RZ, RZ, -R7 ;  /* 0x000000ffff0a7224 */ /* 0x000fe200078e0a07 */
[----:B---3--:R-:W-:Y:S01]  /*2fe0*/  LOP3.LUT R11, R4, 0xf4, RZ, 0xfc, !PT ;  /* 0x000000f4040b7812 */ /* 0x008fe200078efcff */
[----:B------:R-:W-:Y:S01]  /*2ff0*/  IMAD.MOV R8, RZ, RZ, -R8 ;  /* 0x000000ffff087224 */ /* 0x000fe200078e0a08 */
[----:B------:R2:W-:Y:S01]  /*3000*/  STL [R1+0x11f8], R13 ;  /* 0x0011f80d01007387 */ /* 0x0005e20000100800 */
[----:B------:R-:W-:Y:S01]  /*3010*/  IMAD.HI.U32 R7, R6, R162, RZ ;  /* 0x000000a206077227 */ /* 0x000fe200078e00ff */
[----:B-1----:R-:W-:-:S02]  /*3020*/  LOP3.LUT R5, R4, 0xf8, RZ, 0xfc, !PT ;  /* 0x000000f804057812 */ /* 0x002fc400078efcff */
[----:B------:R1:W-:Y:S01]  /*3030*/  STL [R1+0x11fc], R12 ;  /* 0x0011fc0c01007387 */ /* 0x0003e20000100800 */
[----:B------:R-:W-:Y:S01]  /*3040*/  IMAD.MOV R2, RZ, RZ, -R2 ;  /* 0x000000ffff027224 */ /* 0x000fe200078e0a02 */
[----:B------:R-:W-:Y:S01]  /*3050*/  IABS R136, R5 ;  /* 0x0000000500887213 */ /* 0x000fe20000000000 */
[C---:B------:R-:W-:Y:S01]  /*3060*/  IMAD R165, R127.reuse, R0, R165 ;  /* 0x000000007fa57224 */ /* 0x040fe200078e02a5 */
[----:B------:R-:W-:Y:S01]  /*3070*/  IABS R145, R14 ;  /* 0x0000000e00917213 */ /* 0x000fe20000000000 */
[C---:B------:R-:W-:Y:S01]  /*3080*/  IMAD R168, R127.reuse, R3, R168 ;  /* 0x000000037fa87224 */ /* 0x040fe200078e02a8 */
[----:B------:R3:W-:Y:S01]  /*3090*/  STL [R1+0x120c], R11 ;  /* 0x00120c0b01007387 */ /* 0x0007e20000100800 */
[----:B------:R-:W-:Y:S01]  /*30a0*/  IMAD.HI.U32 R0, R6, R160, RZ ;  /* 0x000000a006007227 */ /* 0x000fe200078e00ff */
[----:B------:R-:W-:Y:S02]  /*30b0*/  IABS R140, R13 ;  /* 0x0000000d008c7213 */ /* 0x000fe40000000000 */
[----:B------:R-:W-:Y:S01]  /*30c0*/  IABS R139, R12 ;  /* 0x0000000c008b7213 */ /* 0x000fe20000000000 */
[----:B------:R-:W-:Y:S01]  /*30d0*/  IMAD R166, R127, R8, R166 ;  /* 0x000000087fa67224 */ /* 0x000fe200078e02a6 */
[----:B--2---:R-:W-:Y:S01]  /*30e0*/  LOP3.LUT R13, R4, 0xfa, RZ, 0xfc, !PT ;  /* 0x000000fa040d7812 */ /* 0x004fe200078efcff */
[----:B------:R-:W-:Y:S01]  /*30f0*/  IMAD.HI.U32 R3, R6, R163, RZ ;  /* 0x000000a306037227 */ /* 0x000fe200078e00ff */
[----:B------:R-:W-:-:S02]  /*3100*/  IABS R138, R11 ;  /* 0x0000000b008a7213 */ /* 0x000fc40000000000 */
[C---:B-1----:R-:W-:Y:S01]  /*3110*/  LOP3.LUT R12, R4.reuse, 0xfc, RZ, 0xfc, !PT ;  /* 0x000000fc040c7812 */ /* 0x042fe200078efcff */
[----:B------:R-:W-:Y:S01]  /*3120*/  IMAD.MOV R7, RZ, RZ, -R7 ;  /* 0x000000ffff077224 */ /* 0x000fe200078e0a07 */
[----:B---3--:R-:W-:Y:S01]  /*3130*/  LOP3.LUT R11, R4, 0xfe, RZ, 0xfc, !PT ;  /* 0x000000fe040b7812 */ /* 0x008fe200078efcff */
[C---:B------:R-:W-:Y:S01]  /*3140*/  IMAD.HI.U32 R8, R6.reuse, R161, RZ ;  /* 0x000000a106087227 */ /* 0x040fe200078e00ff */
[----:B------:R-:W-:Y:S02]  /*3150*/  IABS R135, R13 ;  /* 0x0000000d00877213 */ /* 0x000fe40000000000 */
[----:B------:R-:W-:Y:S01]  /*3160*/  IABS R134, R12 ;  /* 0x0000000c00867213 */ /* 0x000fe20000000000 */
[C---:B------:R-:W-:Y:S01]  /*3170*/  IMAD R169, R127.reuse, R2, R169 ;  /* 0x000000027fa97224 */ /* 0x040fe200078e02a9 */
[----:B------:R-:W-:Y:S01]  /*3180*/  IABS R133, R11 ;  /* 0x0000000b00857213 */ /* 0x000fe20000000000 */
[----:B------:R-:W-:Y:S02]  /*3190*/  IMAD R167, R127, R10, R167 ;  /* 0x0000000a7fa77224 */ /* 0x000fe400078e02a7 */
[----:B------:R-:W-:-:S04]  /*31a0*/  IMAD.HI.U32 R2, R6, R164, RZ ;  /* 0x000000a406027227 */ /* 0x000fc800078e00ff */
[----:B------:R-:W-:Y:S02]  /*31b0*/  IMAD.MOV R0, RZ, RZ, -R0 ;  /* 0x000000ffff007224 */ /* 0x000fe400078e0a00 */
[----:B------:R-:W-:Y:S02]  /*31c0*/  IMAD.MOV R10, RZ, RZ, -R3 ;  /* 0x000000ffff0a7224 */ /* 0x000fe400078e0a03 */
[----:B------:R-:W-:Y:S02]  /*31d0*/  IMAD R162, R127, R7, R162 ;  /* 0x000000077fa27224 */ /* 0x000fe400078e02a2 */
[----:B------:R-:W-:Y:S02]  /*31e0*/  IMAD.MOV R8, RZ, RZ, -R8 ;  /* 0x000000ffff087224 */ /* 0x000fe400078e0a08 */
[----:B------:R-:W-:-:S04]  /*31f0*/  IMAD.HI.U32 R3, R6, R158, RZ ;  /* 0x0000009e06037227 */ /* 0x000fc800078e00ff */
[----:B------:R-:W-:-:S04]  /*3200*/  IMAD.HI.U32 R7, R6, R157, RZ ;  /* 0x0000009d06077227 */ /* 0x000fc800078e00ff */
[----:B------:R-:W-:Y:S02]  /*3210*/  IMAD.MOV R2, RZ, RZ, -R2 ;  /* 0x000000ffff027224 */ /* 0x000fe400078e0a02 */
[C---:B------:R-:W-:Y:S02]  /*3220*/  IMAD R160, R127.reuse, R0, R160 ;  /* 0x000000007fa07224 */ /* 0x040fe400078e02a0 */
[----:B------:R-:W-:Y:S02]  /*3230*/  IMAD R163, R127, R10, R163 ;  /* 0x0000000a7fa37224 */ /* 0x000fe400078e02a3 */
[----:B------:R-:W-:-:S04]  /*3240*/  IMAD.HI.U32 R0, R6, R155, RZ ;  /* 0x0000009b06007227 */ /* 0x000fc800078e00ff */
[----:B------:R-:W-:Y:S02]  /*3250*/  IMAD R161, R127, R8, R161 ;  /* 0x000000087fa17224 */ /* 0x000fe400078e02a1 */
[----:B------:R-:W-:Y:S02]  /*3260*/  IMAD.MOV R3, RZ, RZ, -R3 ;  /* 0x000000ffff037224 */ /* 0x000fe400078e0a03 */
[----:B------:R-:W-:Y:S02]  /*3270*/  IMAD.MOV R10, RZ, RZ, -R7 ;  /* 0x000000ffff0a7224 */ /* 0x000fe400078e0a07 */
[----:B------:R-:W-:-:S04]  /*3280*/  IMAD.HI.U32 R8, R6, R156, RZ ;  /* 0x0000009c06087227 */ /* 0x000fc800078e00ff */
[----:B------:R-:W-:-:S04]  /*3290*/  IMAD.HI.U32 R7, R6, R152, RZ ;  /* 0x0000009806077227 */ /* 0x000fc800078e00ff */
[----:B------:R-:W-:Y:S02]  /*32a0*/  IMAD R164, R127, R2, R164 ;  /* 0x000000027fa47224 */ /* 0x000fe400078e02a4 */
[----:B------:R-:W-:-:S04]  /*32b0*/  IMAD.HI.U32 R2, R6, R159, RZ ;  /* 0x0000009f06027227 */ /* 0x000fc800078e00ff */
[----:B------:R-:W-:Y:S02]  /*32c0*/  IMAD.MOV R0, RZ, RZ, -R0 ;  /* 0x000000ffff007224 */ /* 0x000fe400078e0a00 */
[----:B------:R-:W-:Y:S02]  /*32d0*/  IMAD R158, R127, R3, R158 ;  /* 0x000000037f9e7224 */ /* 0x000fe400078e029e */
[----:B------:R-:W-:Y:S02]  /*32e0*/  IMAD.MOV R8, RZ, RZ, -R8 ;  /* 0x000000ffff087224 */ /* 0x000fe400078e0a08 */
[----:B------:R-:W-:-:S04]  /*32f0*/  IMAD.HI.U32 R3, R6, R153, RZ ;  /* 0x0000009906037227 */ /* 0x000fc800078e00ff */
[----:B------:R-:W-:Y:S02]  /*3300*/  IMAD.MOV R7, RZ, RZ, -R7 ;  /* 0x000000ffff077224 */ /* 0x000fe400078e0a07 */
[----:B------:R-:W-:Y:S02]  /*3310*/  IMAD.MOV R2, RZ, RZ, -R2 ;  /* 0x000000ffff027224 */ /* 0x000fe400078e0a02 */
[C---:B------:R-:W-:Y:S02]  /*3320*/  IMAD R155, R127.reuse, R0, R155 ;  /* 0x000000007f9b7224 */ /* 0x040fe400078e029b */
[----:B------:R-:W-:Y:S02]  /*3330*/  IMAD R157, R127, R10, R157 ;  /* 0x0000000a7f9d7224 */ /* 0x000fe400078e029d */
[----:B------:R-:W-:-:S04]  /*3340*/  IMAD.HI.U32 R0, R6, R150, RZ ;  /* 0x0000009606007227 */ /* 0x000fc800078e00ff */
[C---:B------:R-:W-:Y:S02]  /*3350*/  IMAD R156, R127.reuse, R8, R156 ;  /* 0x000000087f9c7224 */ /* 0x040fe400078e029c */
[----:B------:R-:W-:Y:S02]  /*3360*/  IMAD.MOV R10, RZ, RZ, -R3 ;  /* 0x000000ffff0a7224 */ /* 0x000fe400078e0a03 */
[----:B------:R-:W-:Y:S02]  /*3370*/  IMAD R152, R127, R7, R152 ;  /* 0x000000077f987224 */ /* 0x000fe400078e0298 */
[----:B------:R-:W-:-:S04]  /*3380*/  IMAD.HI.U32 R8, R6, R151, RZ ;  /* 0x0000009706087227 */ /* 0x000fc800078e00ff */
[----:B------:R-:W-:-:S04]  /*3390*/  IMAD.HI.U32 R7, R6, R147, RZ ;  /* 0x0000009306077227 */ /* 0x000fc800078e00ff */
[----:B------:R-:W-:Y:S02]  /*33a0*/  IMAD R159, R127, R2, R159 ;  /* 0x000000027f9f7224 */ /* 0x000fe400078e029f */
[----:B------:R-:W-:-:S04]  /*33b0*/  IMAD.HI.U32 R2, R6, R154, RZ ;  /* 0x0000009a06027227 */ /* 0x000fc800078e00ff */
[----:B------:R-:W-:Y:S02]  /*33c0*/  IMAD.MOV R0, RZ, RZ, -R0 ;  /* 0x000000ffff007224 */ /* 0x000fe400078e0a00 */
[C---:B------:R-:W-:Y:S02]  /*33d0*/  IMAD R153, R127.reuse, R10, R153 ;  /* 0x0000000a7f997224 */ /* 0x040fe400078e0299 */
[----:B------:R-:W-:Y:S02]  /*33e0*/  IMAD.MOV R8, RZ, RZ, -R8 ;  /* 0x000000ffff087224 */ /* 0x000fe400078e0a08 */
[----:B------:R-:W-:Y:S02]  /*33f0*/  IMAD.MOV R10, RZ, RZ, -R7 ;  /* 0x000000ffff0a7224 */ /* 0x000fe400078e0a07 */
[----:B------:R-:W-:Y:S02]  /*3400*/  IMAD.MOV R2, RZ, RZ, -R2 ;  /* 0x000000ffff027224 */ /* 0x000fe400078e0a02 */
[----:B------:R-:W-:-:S02]  /*3410*/  IMAD R150, R127, R0, R150 ;  /* 0x000000007f967224 */ /* 0x000fc400078e0296 */
[----:B------:R-:W-:-:S04]  /*3420*/  IMAD.HI.U32 R0, R6, R141, RZ ;  /* 0x0000008d06007227 */ /* 0x000fc800078e00ff */
[C---:B------:R-:W-:Y:S02]  /*3430*/  IMAD R151, R127.reuse, R8, R151 ;  /* 0x000000087f977224 */ /* 0x040fe400078e0297 */
[----:B------:R-:W-:Y:S01]  /*3440*/  IMAD R147, R127, R10, R147 ;  /* 0x0000000a7f937224 */ /* 0x000fe200078e0293 */
[----:B------:R-:W-:Y:S01]  /*3450*/  LOP3.LUT R10, R4, 0xf6, RZ, 0xfc, !PT ;  /* 0x000000f6040a7812 */ /* 0x000fe200078efcff */
[----:B------:R-:W-:-:S03]  /*3460*/  IMAD.HI.U32 R8, R6, R146, RZ ;  /* 0x0000009206087227 */ /* 0x000fc600078e00ff */
[----:B------:R-:W-:Y:S01]  /*3470*/  IABS R137, R10 ;  /* 0x0000000a00897213 */ /* 0x000fe20000000000 */
[----:B------:R-:W-:Y:S01]  /*3480*/  IMAD R154, R127, R2, R154 ;  /* 0x000000027f9a7224 */ /* 0x000fe200078e029a */
[----:B------:R1:W-:Y:S01]  /*3490*/  STL [R1+0x1210], R10 ;  /* 0x0012100a01007387 */ /* 0x0003e20000100800 */
[----:B------:R-:W-:-:S03]  /*34a0*/  IMAD.HI.U32 R2, R6, R149, RZ ;  /* 0x0000009506027227 */ /* 0x000fc600078e00ff */
[----:B------:R2:W-:Y:S01]  /*34b0*/  STL [R1+0x121c], R5 ;  /* 0x00121c0501007387 */ /* 0x0005e20000100800 */
[----:B------:R-:W-:Y:S02]  /*34c0*/  IMAD.MOV R0, RZ, RZ, -R0 ;  /* 0x000000ffff007224 */ /* 0x000fe400078e0a00 */
[----:B------:R-:W-:Y:S01]  /*34d0*/  IMAD.MOV R8, RZ, RZ, -R8 ;  /* 0x000000ffff087224 */ /* 0x000fe200078e0a08 */
[----:B------:R3:W-:Y:S01]  /*34e0*/  STL [R1+0x11e4], R13 ;  /* 0x0011e40d01007387 */ /* 0x0007e20000100800 */
[----:B------:R-:W-:Y:S01]  /*34f0*/  IMAD.MOV R2, RZ, RZ, -R2 ;  /* 0x000000ffff027224 */ /* 0x000fe200078e0a02 */
[----:B-1----:R-:W-:Y:S01]  /*3500*/  LOP3.LUT R10, R4, 0x100, RZ, 0xfc, !PT ;  /* 0x00000100040a7812 */ /* 0x002fe200078efcff */
[----:B------:R-:W-:Y:S01]  /*3510*/  IMAD R141, R127, R0, R141 ;  /* 0x000000007f8d7224 */ /* 0x000fe200078e028d */
[----:B------:R1:W-:Y:S01]  /*3520*/  STL [R1+0x11f0], R12 ;  /* 0x0011f00c01007387 */ /* 0x0003e20000100800 */
[----:B------:R-:W-:Y:S01]  /*3530*/  IMAD.HI.U32 R0, R6, R136, RZ ;  /* 0x0000008806007227 */ /* 0x000fe200078e00ff */
[----:B--2---:R-:W-:-:S02]  /*3540*/  LOP3.LUT R5, R4, 0x102, RZ, 0xfc, !PT ;  /* 0x0000010204057812 */ /* 0x004fc400078efcff */
[----:B------:R2:W-:Y:S01]  /*3550*/  STL [R1+0x11f4], R11 ;  /* 0x0011f40b01007387 */ /* 0x0005e20000100800 */
[----:B------:R-:W-:Y:S01]  /*3560*/  IMAD.HI.U32 R3, R6, R148, RZ ;  /* 0x0000009406037227 */ /* 0x000fe200078e00ff */
[----:B------:R-:W-:Y:S02]  /*3570*/  IABS R131, R5 ;  /* 0x0000000500837213 */ /* 0x000fe40000000000 */
[----:B------:R4:W-:Y:S01]  /*3580*/  STL [R1+0x1204], R10 ;  /* 0x0012040a01007387 */ /* 0x0009e20000100800 */
[C---:B------:R-:W-:Y:S01]  /*3590*/  IMAD R146, R127.reuse, R8, R146 ;  /* 0x000000087f927224 */ /* 0x040fe200078e0292 */
[----:B---3--:R-:W-:Y:S01]  /*35a0*/  LOP3.LUT R13, R4, 0x104, RZ, 0xfc, !PT ;  /* 0x00000104040d7812 */ /* 0x008fe200078efcff */
[----:B------:R-:W-:Y:S01]  /*35b0*/  IMAD.HI.U32 R8, R6, R145, RZ ;  /* 0x0000009106087227 */ /* 0x000fe200078e00ff */
[----:B------:R3:W-:Y:S01]  /*35c0*/  STL [R1+0x1208], R5 ;  /* 0x0012080501007387 */ /* 0x0007e20000100800 */
[----:B-1----:R-:W-:Y:S02]  /*35d0*/  LOP3.LUT R12, R4, 0x106, RZ, 0xfc, !PT ;  /* 0x00000106040c7812 */ /* 0x002fe400078efcff */
[C---:B------:R-:W-:Y:S01]  /*35e0*/  IMAD R149, R127.reuse, R2, R149 ;  /* 0x000000027f957224 */ /* 0x040fe200078e0295 */
[----:B------:R-:W-:Y:S01]  /*35f0*/  IABS R132, R10 ;  /* 0x0000000a00847213 */ /* 0x000fe20000000000 */
[----:B------:R-:W-:Y:S01]  /*3600*/  IMAD.HI.U32 R2, R6, R142, RZ ;  /* 0x0000008e06027227 */ /* 0x000fe200078e00ff */
[C---:B--2---:R-:W-:Y:S01]  /*3610*/  LOP3.LUT R11, R4.reuse, 0x108, RZ, 0xfc, !PT ;  /* 0x00000108040b7812 */ /* 0x044fe200078efcff */
[----:B------:R1:W-:Y:S01]  /*3620*/  STL [R1+0x11d4], R13 ;  /* 0x0011d40d01007387 */ /* 0x0003e20000100800 */
[C---:B----4-:R-:W-:Y:S01]  /*3630*/  LOP3.LUT R10, R4.reuse, 0x10a, RZ, 0xfc, !PT ;  /* 0x0000010a040a7812 */ /* 0x050fe200078efcff */
[----:B------:R-:W-:Y:S01]  /*3640*/  IMAD.MOV R0, RZ, RZ, -R0 ;  /* 0x000000ffff007224 */ /* 0x000fe200078e0a00 */
[----:B---3--:R-:W-:Y:S01]  /*3650*/  LOP3.LUT R5, R4, 0x10c, RZ, 0xfc, !PT ;  /* 0x0000010c04057812 */ /* 0x008fe200078efcff */
[----:B------:R-:W-:Y:S01]  /*3660*/  IMAD.MOV R3, RZ, RZ, -R3 ;  /* 0x000000ffff037224 */ /* 0x000fe200078e0a03 */
[----:B------:R2:W-:Y:S01]  /*3670*/  STL [R1+0x11e0], R12 ;  /* 0x0011e00c01007387 */ /* 0x0005e20000100800 */
[----:B------:R-:W-:Y:S01]  /*3680*/  IMAD.MOV R8, RZ, RZ, -R8 ;  /* 0x000000ffff087224 */ /* 0x000fe200078e0a08 */
[----:B------:R-:W-:Y:S01]  /*3690*/  IABS R124, R5 ;  /* 0x00000005007c7213 */ /* 0x000fe20000000000 */
[----:B------:R-:W-:Y:S01]  /*36a0*/  IMAD.MOV R2, RZ, RZ, -R2 ;  /* 0x000000ffff027224 */ /* 0x000fe200078e0a02 */
[----:B------:R-:W-:Y:S01]  /*36b0*/  STL [R1+0x11e8], R11 ;  /* 0x0011e80b01007387 */ /* 0x000fe20000100800 */
        /* <DEDUP_REMOVED lines=8> */
[C---:B-1----:R-:W-:Y:S02]  /*3740*/  LOP3.LUT R13, R4.reuse, 0x10e, RZ, 0xfc, !PT ;  /* 0x0000010e040d7812 */ /* 0x042fe400078efcff */
[----:B------:R-:W-:Y:S01]  /*3750*/  IABS R128, R11 ;  /* 0x0000000b00807213 */ /* 0x000fe20000000000 */
[C---:B------:R-:W-:Y:S01]  /*3760*/  IMAD R145, R127.reuse, R8, R145 ;  /* 0x000000087f917224 */ /* 0x040fe200078e0291 */
[----:B--2---:R-:W-:Y:S01]  /*3770*/  LOP3.LUT R12, R4, 0x110, RZ, 0xfc, !PT ;  /* 0x00000110040c7812 */ /* 0x004fe200078efcff */
[----:B------:R-:W-:Y:S01]  /*3780*/  IMAD.HI.U32 R8, R6, R140, RZ ;  /* 0x0000008c06087227 */ /* 0x000fe200078e00ff */
[----:B------:R-:W-:Y:S01]  /*3790*/  IABS R125, R10 ;  /* 0x0000000a007d7213 */ /* 0x000fe20000000000 */
[----:B------:R1:W-:Y:S01]  /*37a0*/  STL [R1+0x11c0], R13 ;  /* 0x0011c00d01007387 */ /* 0x0003e20000100800 */
[C---:B---3--:R-:W-:Y:S01]  /*37b0*/  LOP3.LUT R5, R4.reuse, 0x116, RZ, 0xfc, !PT ;  /* 0x0000011604057812 */ /* 0x048fe200078efcff */
[----:B------:R-:W-:Y:S01]  /*37c0*/  IMAD R142, R127, R2, R142 ;  /* 0x000000027f8e7224 */ /* 0x000fe200078e028e */
[----:B------:R-:W-:Y:S01]  /*37d0*/  LOP3.LUT R11, R4, 0x112, RZ, 0xfc, !PT ;  /* 0x00000112040b7812 */ /* 0x000fe200078efcff */
[----:B------:R-:W-:Y:S01]  /*37e0*/  IMAD.HI.U32 R2, R6, R137, RZ ;  /* 0x0000008906027227 */ /* 0x000fe200078e00ff */
[----:B------:R-:W-:Y:S01]  /*37f0*/  LOP3.LUT R10, R4, 0x114, RZ, 0xfc, !PT ;  /* 0x00000114040a7812 */ /* 0x000fe200078efcff */
[----:B------:R2:W-:Y:S01]  /*3800*/  STL [R1+0x11d0], R12 ;  /* 0x0011d00c01007387 */ /* 0x0005e20000100800 */
[----:B------:R-:W-:Y:S01]  /*3810*/  IABS R119, R5 ;  /* 0x0000000500777213 */ /* 0x000fe20000000000 */
[----:B------:R-:W-:Y:S01]  /*3820*/  IMAD.MOV R0, RZ, RZ, -R0 ;  /* 0x000000ffff007224 */ /* 0x000fe200078e0a00 */
[----:B------:R-:W-:Y:S01]  /*3830*/  IABS R123, R13 ;  /* 0x0000000d007b7213 */ /* 0x000fe20000000000 */
[----:B------:R-:W-:Y:S01]  /*3840*/  IMAD.MOV R3, RZ, RZ, -R3 ;  /* 0x000000ffff037224 */ /* 0x000fe200078e0a03 */
[----:B------:R3:W-:Y:S01]  /*3850*/  STL [R1+0x11cc], R11 ;  /* 0x0011cc0b01007387 */ /* 0x0007e20000100800 */
[----:B------:R-:W-:Y:S01]  /*3860*/  IMAD.HI.U32 R7, R6, R144, RZ ;  /* 0x0000009006077227 */ /* 0x000fe200078e00ff */
[----:B------:R-:W-:-:S02]  /*3870*/  IABS R122, R12 ;  /* 0x0000000c007a7213 */ /* 0x000fc40000000000 */
[----:B------:R-:W-:Y:S01]  /*3880*/  STL [R1+0x11dc], R10 ;  /* 0x0011dc0a01007387 */ /* 0x000fe20000100800 */
[----:B------:R-:W-:Y:S01]  /*3890*/  IMAD.MOV R8, RZ, RZ, -R8 ;  /* 0x000000ffff087224 */ /* 0x000fe200078e0a08 */
[C---:B-1----:R-:W-:Y:S01]  /*38a0*/  LOP3.LUT R13, R4.reuse, 0x118, RZ, 0xfc, !PT ;  /* 0x00000118040d7812 */ /* 0x042fe200078efcff */
[----:B------:R-:W-:Y:S01]  /*38b0*/  IMAD.MOV R2, RZ, RZ, -R2 ;  /* 0x000000ffff027224 */ /* 0x000fe200078e0a02 */
[----:B------:R1:W-:Y:S01]  /*38c0*/  STL [R1+0x11d8], R5 ;  /* 0x0011d80501007387 */ /* 0x0003e20000100800 */
[C---:B------:R-:W-:Y:S01]  /*38d0*/  IMAD R131, R127.reuse, R0, R131 ;  /* 0x000000007f837224 */ /* 0x040fe200078e0283 */
[----:B------:R-:W-:Y:S01]  /*38e0*/  IABS R121, R11 ;  /* 0x0000000b00797213 */ /* 0x000fe20000000000 */
[C---:B------:R-:W-:Y:S01]  /*38f0*/  IMAD R143, R127.reuse, R3, R143 ;  /* 0x000000037f8f7224 */ /* 0x040fe200078e028f */
[----:B--2---:R-:W-:Y:S01]  /*3900*/  LOP3.LUT R12, R4, 0x11a, RZ, 0xfc, !PT ;  /* 0x0000011a040c7812 */ /* 0x004fe200078efcff */
[----:B------:R-:W-:Y:S01]  /*3910*/  IMAD.HI.U32 R0, R6, R124, RZ ;  /* 0x0000007c06007227 */ /* 0x000fe200078e00ff */
[----:B------:R-:W-:Y:S01]  /*3920*/  IABS R120, R10 ;  /* 0x0000000a00787213 */ /* 0x000fe20000000000 */
[----:B------:R2:W-:Y:S01]  /*3930*/  STL [R1+0x11a4], R13 ;  /* 0x0011a40d01007387 */ /* 0x0005e20000100800 */
[C---:B---3--:R-:W-:Y:S01]  /*3940*/  LOP3.LUT R11, R4.reuse, 0x11c, RZ, 0xfc, !PT ;  /* 0x0000011c040b7812 */ /* 0x048fe200078efcff */
[----:B------:R-:W-:Y:S01]  /*3950*/  IMAD.MOV R7, RZ, RZ, -R7 ;  /* 0x000000ffff077224 */ /* 0x000fe200078e0a07 */
[----:B-1----:R-:W-:Y:S01]  /*3960*/  LOP3.LUT R5, R4, 0x120, RZ, 0xfc, !PT ;  /* 0x0000012004057812 */ /* 0x002fe200078efcff */
[----:B------:R-:W-:Y:S01]  /*3970*/  IMAD.HI.U32 R3, R6, R138, RZ ;  /* 0x0000008a06037227 */ /* 0x000fe200078e00ff */
[----:B------:R-:W-:Y:S01]  /*3980*/  LOP3.LUT R10, R4, 0x11e, RZ, 0xfc, !PT ;  /* 0x0000011e040a7812 */ /* 0x000fe200078efcff */
[----:B------:R1:W-:Y:S01]  /*3990*/  STL [R1+0x11a0], R12 ;  /* 0x0011a00c01007387 */ /* 0x0003e20000100800 */
[----:B------:R-:W-:Y:S01]  /*39a0*/  IABS R114, R5 ;  /* 0x0000000500727213 */ /* 0x000fe20000000000 */
[----:B------:R-:W-:Y:S01]  /*39b0*/  IMAD R140, R127, R8, R140 ;  /* 0x000000087f8c7224 */ /* 0x000fe200078e028c */
[----:B------:R-:W-:Y:S01]  /*39c0*/  IABS R118, R13 ;  /* 0x0000000d00767213 */ /* 0x000fe20000000000 */
[----:B------:R-:W-:Y:S01]  /*39d0*/  IMAD.HI.U32 R8, R6, R135, RZ ;  /* 0x0000008706087227 */ /* 0x000fe200078e00ff */
[----:B------:R3:W-:Y:S01]  /*39e0*/  STL [R1+0x11b0], R11 ;  /* 0x0011b00b01007387 */ /* 0x0007e20000100800 */
[----:B------:R-:W-:-:S02]  /*39f0*/  IABS R117, R12 ;  /* 0x0000000c00757213 */ /* 0x000fc40000000000 */
[C---:B------:R-:W-:Y:S01]  /*3a00*/  IMAD R137, R127.reuse, R2, R137 ;  /* 0x000000027f897224 */ /* 0x040fe200078e0289 */
[----:B------:R-:W-:Y:S01]  /*3a10*/  STL [R1+0x11ac], R10 ;  /* 0x0011ac0a01007387 */ /* 0x000fe20000100800 */
[----:B------:R-:W-:Y:S01]  /*3a20*/  IMAD.HI.U32 R2, R6, R132, RZ ;  /* 0x0000008406027227 */ /* 0x000fe200078e00ff */
[C---:B--2---:R-:W-:Y:S02]  /*3a30*/  LOP3.LUT R13, R4.reuse, 0x122, RZ, 0xfc, !PT ;  /* 0x00000122040d7812 */ /* 0x044fe400078efcff */
[----:B------:R2:W-:Y:S01]  /*3a40*/  STL [R1+0x11bc], R5 ;  /* 0x0011bc0501007387 */ /* 0x0005e20000100800 */
[----:B------:R-:W-:Y:S01]  /*3a50*/  IMAD.MOV R0, RZ, RZ, -R0 ;  /* 0x000000ffff007224 */ /* 0x000fe200078e0a00 */
[----:B------:R-:W-:Y:S01]  /*3a60*/  IABS R116, R11 ;  /* 0x0000000b00747213 */ /* 0x000fe20000000000 */
[C---:B------:R-:W-:Y:S01]  /*3a70*/  IMAD R144, R127.reuse, R7, R144 ;  /* 0x000000077f907224 */ /* 0x040fe200078e0290 */
[----:B-1----:R-:W-:Y:S01]  /*3a80*/  LOP3.LUT R12, R4, 0x124, RZ, 0xfc, !PT ;  /* 0x00000124040c7812 */ /* 0x002fe200078efcff */
[----:B------:R-:W-:Y:S01]  /*3a90*/  IMAD.MOV R3, RZ, RZ, -R3 ;  /* 0x000000ffff037224 */ /* 0x000fe200078e0a03 */
[----:B------:R-:W-:Y:S01]  /*3aa0*/  IABS R115, R10 ;  /* 0x0000000a00737213 */ /* 0x000fe20000000000 */
[----:B------:R-:W-:Y:S01]  /*3ab0*/  IMAD.HI.U32 R7, R6, R139, RZ ;  /* 0x0000008b06077227 */ /* 0x000fe200078e00ff */
[C---:B---3--:R-:W-:Y:S01]  /*3ac0*/  LOP3.LUT R11, R4.reuse, 0x126, RZ, 0xfc, !PT ;  /* 0x00000126040b7812 */ /* 0x048fe200078efcff */
[----:B------:R1:W-:Y:S01]  /*3ad0*/  STL [R1+0x1188], R13 ;  /* 0x0011880d01007387 */ /* 0x0003e20000100800 */
[C---:B--2---:R-:W-:Y:S01]  /*3ae0*/  LOP3.LUT R5, R4.reuse, 0x12a, RZ, 0xfc, !PT ;  /* 0x0000012a04057812 */ /* 0x044fe200078efcff */
[----:B------:R-:W-:Y:S01]  /*3af0*/  IMAD.MOV R8, RZ, RZ, -R8 ;  /* 0x000000ffff087224 */ /* 0x000fe200078e0a08 */
[----:B------:R-:W-:Y:S01]  /*3b00*/  LOP3.LUT R10, R4, 0x128, RZ, 0xfc, !PT ;  /* 0x00000128040a7812 */ /* 0x000fe200078efcff */
[----:B------:R-:W-:Y:S01]  /*3b10*/  IMAD.MOV R2, RZ, RZ, -R2 ;  /* 0x000000ffff027224 */ /* 0x000fe200078e0a02 */
[----:B------:R-:W-:Y:S01]  /*3b20*/  IABS R109, R5 ;  /* 0x00000005006d7213 */ /* 0x000fe20000000000 */
[C---:B------:R-:W-:Y:S01]  /*3b30*/  IMAD R124, R127.reuse, R0, R124 ;  /* 0x000000007f7c7224 */ /* 0x040fe200078e027c */
[----:B------:R2:W-:Y:S01]  /*3b40*/  STL [R1+0x1194], R12 ;  /* 0x0011940c01007387 */ /* 0x0005e20000100800 */
[----:B------:R-:W-:Y:S01]  /*3b50*/  IMAD R138, R127, R3, R138 ;  /* 0x000000037f8a7224 */ /* 0x000fe200078e028a */
[----:B------:R-:W-:Y:S01]  /*3b60*/  IABS R113, R13 ;  /* 0x0000000d00717213 */ /* 0x000fe20000000000 */
[----:B------:R-:W-:Y:S01]  /*3b70*/  IMAD.HI.U32 R0, R6, R119, RZ ;  /* 0x0000007706007227 */ /* 0x000fe200078e00ff */
[----:B------:R-:W-:Y:S01]  /*3b80*/  STL [R1+0x1190], R11 ;  /* 0x0011900b01007387 */ /* 0x000fe20000100800 */
[----:B------:R-:W-:-:S02]  /*3b90*/  IABS R112, R12 ;  /* 0x0000000c00707213 */ /* 0x000fc40000000000 */
[----:B------:R-:W-:Y:S01]  /*3ba0*/  IMAD.MOV R7, RZ, RZ, -R7 ;  /* 0x000000ffff077224 */ /* 0x000fe200078e0a07 */
[----:B------:R3:W-:Y:S01]  /*3bb0*/  STL [R1+0x119c], R10 ;  /* 0x00119c0a01007387 */ /* 0x0007e20000100800 */
[----:B------:R-:W-:Y:S01]  /*3bc0*/  IMAD.HI.U32 R3, R6, R133, RZ ;  /* 0x0000008506037227 */ /* 0x000fe200078e00ff */
[----:B-1----:R-:W-:Y:S02]  /*3bd0*/  LOP3.LUT R13, R4, 0x12c, RZ, 0xfc, !PT ;  /* 0x0000012c040d7812 */ /* 0x002fe400078efcff */
[----:B------:R1:W-:Y:S01]  /*3be0*/  STL [R1+0x1198], R5 ;  /* 0x0011980501007387 */ /* 0x0003e20000100800 */
[C---:B------:R-:W-:Y:S01]  /*3bf0*/  IMAD R135, R127.reuse, R8, R135 ;  /* 0x000000087f877224 */ /* 0x040fe200078e0287 */
[----:B------:R-:W-:Y:S01]  /*3c00*/  IABS R110, R10 ;  /* 0x0000000a006e7213 */ /* 0x000fe20000000000 */
[----:B------:R-:W-:Y:S01]  /*3c10*/  IMAD.HI.U32 R8, R6, R130, RZ ;  /* 0x0000008206087227 */ /* 0x000fe200078e00ff */
[C---:B--2---:R-:W-:Y:S01]  /*3c20*/  LOP3.LUT R12, R4.reuse, 0x12e, RZ, 0xfc, !PT ;  /* 0x0000012e040c7812 */ /* 0x044fe200078efcff */
[----:B------:R2:W-:Y:S01]  /*3c30*/  STL [R1+0x1168], R13 ;  /* 0x0011680d01007387 */ /* 0x0005e20000100800 */
[----:B------:R-:W-:Y:S01]  /*3c40*/  IABS R111, R11 ;  /* 0x0000000b006f7213 */ /* 0x000fe20000000000 */
[C---:B------:R-:W-:Y:S01]  /*3c50*/  IMAD R132, R127.reuse, R2, R132 ;  /* 0x000000027f847224 */ /* 0x040fe200078e0284 */
[----:B---3--:R-:W-:Y:S01]  /*3c60*/  LOP3.LUT R10, R4, 0x134, RZ, 0xfc, !PT ;  /* 0x00000134040a7812 */ /* 0x008fe200078efcff */
[----:B------:R-:W-:Y:S01]  /*3c70*/  IMAD.HI.U32 R2, R6, R125, RZ ;  /* 0x0000007d06027227 */ /* 0x000fe200078e00ff */
[C---:B-1----:R-:W-:Y:S01]  /*3c80*/  LOP3.LUT R5, R4.reuse, 0x130, RZ, 0xfc, !PT ;  /* 0x0000013004057812 */ /* 0x042fe200078efcff */
[----:B------:R1:W-:Y:S01]  /*3c90*/  STL [R1+0x1164], R12 ;  /* 0x0011640c01007387 */ /* 0x0003e20000100800 */
[----:B------:R-:W-:Y:S01]  /*3ca0*/  LOP3.LUT R11, R4, 0x132, RZ, 0xfc, !PT ;  /* 0x00000132040b7812 */ /* 0x000fe200078efcff */
[----:B------:R-:W-:Y:S01]  /*3cb0*/  IMAD.MOV R0, RZ, RZ, -R0 ;  /* 0x000000ffff007224 */ /* 0x000fe200078e0a00 */
[----:B------:R-:W-:Y:S01]  /*3cc0*/  IABS R104, R10 ;  /* 0x0000000a00687213 */ /* 0x000fe20000000000 */
[----:B------:R-:W-:Y:S01]  /*3cd0*/  IMAD R139, R127, R7, R139 ;  /* 0x000000077f8b7224 */ /* 0x000fe200078e028b */
[----:B------:R-:W-:Y:S01]  /*3ce0*/  STL [R1+0x1178], R5 ;  /* 0x0011780501007387 */ /* 0x000fe20000100800 */
[----:B------:R-:W-:Y:S01]  /*3cf0*/  IMAD.MOV R3, RZ, RZ, -R3 ;  /* 0x000000ffff037224 */ /* 0x000fe200078e0a03 */
[----:B------:R-:W-:Y:S01]  /*3d00*/  IABS R108, R13 ;  /* 0x0000000d006c7213 */ /* 0x000fe20000000000 */
[----:B------:R-:W-:Y:S01]  /*3d10*/  IMAD.HI.U32 R7, R6, R134, RZ ;  /* 0x0000008606077227 */ /* 0x000fe200078e00ff */
[----:B------:R3:W-:Y:S01]  /*3d20*/  STL [R1+0x1174], R11 ;  /* 0x0011740b01007387 */ /* 0x0007e20000100800 */
[----:B------:R-:W-:-:S02]  /*3d30*/  IABS R107, R12 ;  /* 0x0000000c006b7213 */ /* 0x000fc40000000000 */
[----:B------:R-:W-:Y:S01]  /*3d40*/  IMAD.MOV R8, RZ, RZ, -R8 ;  /* 0x000000ffff087224 */ /* 0x000fe200078e0a08 */
[----:B------:R-:W-:Y:S01]  /*3d50*/  STL [R1+0x1184], R10 ;  /* 0x0011840a01007387 */ /* 0x000fe20000100800 */
[----:B------:R-:W-:Y:S01]  /*3d60*/  IMAD.MOV R2, RZ, RZ, -R2 ;  /* 0x000000ffff027224 */ /* 0x000fe200078e0a02 */
[----:B------:R-:W-:Y:S01]  /*3d70*/  IABS R106, R5 ;  /* 0x00000005006a7213 */ /* 0x000fe20000000000 */
[C---:B------:R-:W-:Y:S01]  /*3d80*/  IMAD R119, R127.reuse, R0, R119 ;  /* 0x000000007f777224 */ /* 0x040fe200078e0277 */
[----:B------:R4:W-:Y:S01]  /*3d90*/  STL [R1+0x1450], R5 ;  /* 0x0014500501007387 */ /* 0x0009e20000100800 */
[C---:B------:R-:W-:Y:S01]  /*3da0*/  IMAD R133, R127.reuse, R3, R133 ;  /* 0x000000037f857224 */ /* 0x040fe200078e0285 */
[----:B--2---:R-:W-:Y:S01]  /*3db0*/  LOP3.LUT R13, R4, 0x136, RZ, 0xfc, !PT ;  /* 0x00000136040d7812 */ /* 0x004fe200078efcff */
[----:B------:R-:W-:Y:S01]  /*3dc0*/  IMAD.HI.U32 R0, R6, R114, RZ ;  /* 0x0000007206007227 */ /* 0x000fe200078e00ff */
[----:B------:R-:W-:Y:S02]  /*3dd0*/  IABS R105, R11 ;  /* 0x0000000b00697213 */ /* 0x000fe40000000000 */
[C---:B-1----:R-:W-:Y:S01]  /*3de0*/  LOP3.LUT R12, R4.reuse, 0x138, RZ, 0xfc, !PT ;  /* 0x00000138040c7812 */ /* 0x042fe200078efcff */
[----:B------:R-:W-:Y:S01]  /*3df0*/  IMAD.MOV R7, RZ, RZ, -R7 ;  /* 0x000000ffff077224 */ /* 0x000fe200078e0a07 */
[----:B---3--:R-:W-:Y:S01]  /*3e00*/  LOP3.LUT R11, R4, 0x13a, RZ, 0xfc, !PT ;  /* 0x0000013a040b7812 */ /* 0x008fe200078efcff */
[----:B------:R-:W-:Y:S01]  /*3e10*/  IMAD.HI.U32 R3, R6, R128, RZ ;  /* 0x0000008006037227 */ /* 0x000fe200078e00ff */
[C---:B----4-:R-:W-:Y:S01]  /*3e20*/  LOP3.LUT R5, R4.reuse, 0x13e, RZ, 0xfc, !PT ;  /* 0x0000013e04057812 */ /* 0x050fe200078efcff */
[----:B------:R1:W-:Y:S01]  /*3e30*/  STL [R1+0x1150], R13 ;  /* 0x0011500d01007387 */ /* 0x0003e20000100800 */
[----:B------:R-:W-:Y:S01]  /*3e40*/  LOP3.LUT R10, R4, 0x13c, RZ, 0xfc, !PT ;  /* 0x0000013c040a7812 */ /* 0x000fe200078efcff */
[----:B------:R-:W-:Y:S01]  /*3e50*/  IMAD R130, R127, R8, R130 ;  /* 0x000000087f827224 */ /* 0x000fe200078e0282 */
[----:B------:R-:W-:Y:S01]  /*3e60*/  IABS R99, R5 ;  /* 0x0000000500637213 */ /* 0x000fe20000000000 */
[----:B------:R-:W-:Y:S01]  /*3e70*/  IMAD.HI.U32 R8, R6, R123, RZ ;  /* 0x0000007b06087227 */ /* 0x000fe200078e00ff */
[----:B------:R2:W-:Y:S01]  /*3e80*/  STL [R1+0x1158], R12 ;  /* 0x0011580c01007387 */ /* 0x0005e20000100800 */
[----:B------:R-:W-:-:S02]  /*3e90*/  IABS R103, R13 ;  /* 0x0000000d00677213 */ /* 0x000fc40000000000 */
[C---:B------:R-:W-:Y:S01]  /*3ea0*/  IMAD R125, R127.reuse, R2, R125 ;  /* 0x000000027f7d7224 */ /* 0x040fe200078e027d */
[----:B------:R3:W-:Y:S01]  /*3eb0*/  STL [R1+0x1154], R11 ;  /* 0x0011540b01007387 */ /* 0x0007e20000100800 */
[----:B------:R-:W-:Y:S01]  /*3ec0*/  IMAD.HI.U32 R2, R6, R120, RZ ;  /* 0x0000007806027227 */ /* 0x000fe200078e00ff */
[----:B------:R-:W-:Y:S02]  /*3ed0*/  IABS R102, R12 ;  /* 0x0000000c00667213 */ /* 0x000fe40000000000 */
[----:B------:R-:W-:Y:S01]  /*3ee0*/  STL [R1+0x1160], R10 ;  /* 0x0011600a01007387 */ /* 0x000fe20000100800 */
[----:B------:R-:W-:Y:S01]  /*3ef0*/  IMAD.MOV R0, RZ, RZ, -R0 ;  /* 0x000000ffff007224 */ /* 0x000fe200078e0a00 */
[----:B-1----:R-:W-:Y:S01]  /*3f00*/  LOP3.LUT R13, R4, 0x140, RZ, 0xfc, !PT ;  /* 0x00000140040d7812 */ /* 0x002fe200078efcff */
[C---:B------:R-:W-:Y:S01]  /*3f10*/  IMAD R134, R127.reuse, R7, R134 ;  /* 0x000000077f867224 */ /* 0x040fe200078e0286 */
[----:B------:R1:W-:Y:S01]  /*3f20*/  STL [R1+0x115c], R5 ;  /* 0x00115c0501007387 */ /* 0x0003e20000100800 */
[----:B------:R-:W-:Y:S01]  /*3f30*/  IMAD.MOV R3, RZ, RZ, -R3 ;  /* 0x000000ffff037224 */ /* 0x000fe200078e0a03 */
[----:B------:R-:W-:Y:S01]  /*3f40*/  IABS R101, R11 ;  /* 0x0000000b00657213 */ /* 0x000fe20000000000 */
[----:B------:R-:W-:Y:S01]  /*3f50*/  IMAD.HI.U32 R7, R6, R129, RZ ;  /* 0x0000008106077227 */ /* 0x000fe200078e00ff */
[C---:B--2---:R-:W-:Y:S01]  /*3f60*/  LOP3.LUT R12, R4.reuse, 0x142, RZ, 0xfc, !PT ;  /* 0x00000142040c7812 */ /* 0x044fe200078efcff */
[----:B------:R2:W-:Y:S01]  /*3f70*/  STL [R1+0x1138], R13 ;  /* 0x0011380d01007387 */ /* 0x0005e20000100800 */
[----:B------:R-:W-:Y:S01]  /*3f80*/  IABS R100, R10 ;  /* 0x0000000a00647213 */ /* 0x000fe20000000000 */
[----:B------:R-:W-:Y:S01]  /*3f90*/  IMAD.MOV R8, RZ, RZ, -R8 ;  /* 0x000000ffff087224 */ /* 0x000fe200078e0a08 */
[C---:B---3--:R-:W-:Y:S01]  /*3fa0*/  LOP3.LUT R11, R4.reuse, 0x144, RZ, 0xfc, !PT ;  /* 0x00000144040b7812 */ /* 0x048fe200078efcff */
[----:B------:R-:W-:Y:S01]  /*3fb0*/  IMAD.MOV R2, RZ, RZ, -R2 ;  /* 0x000000ffff027224 */ /* 0x000fe200078e0a02 */
[C---:B-1----:R-:W-:Y:S01]  /*3fc0*/  LOP3.LUT R5, R4.reuse, 0x148, RZ, 0xfc, !PT ;  /* 0x0000014804057812 */ /* 0x042fe200078efcff */
[C---:B------:R-:W-:Y:S01]  /*3fd0*/  IMAD R114, R127.reuse, R0, R114 ;  /* 0x000000007f727224 */ /* 0x040fe200078e0272 */
[----:B------:R-:W-:Y:S01]  /*3fe0*/  LOP3.LUT R10, R4, 0x146, RZ, 0xfc, !PT ;  /* 0x00000146040a7812 */ /* 0x000fe200078efcff */
[----:B------:R-:W-:Y:S01]  /*3ff0*/  IMAD R128, R127, R3, R128 ;  /* 0x000000037f807224 */ /* 0x000fe200078e0280 */
[----:B------:R-:W-:Y:S01]  /*4000*/  IABS R94, R5 ;  /* 0x00000005005e7213 */ /* 0x000fe20000000000 */
[----:B------:R-:W-:Y:S01]  /*4010*/  IMAD.HI.U32 R0, R6, R109, RZ ;  /* 0x0000006d06007227 */ /* 0x000fe200078e00ff */
[----:B------:R1:W-:Y:S01]  /*4020*/  STL [R1+0x1134], R12 ;  /* 0x0011340c01007387 */ /* 0x0003e20000100800 */
[----:B------:R-:W-:-:S02]  /*4030*/  IABS R98, R13 ;  /* 0x0000000d00627213 */ /* 0x000fc40000000000 */
[----:B------:R-:W-:Y:S01]  /*4040*/  IMAD.MOV R7, RZ, RZ, -R7 ;  /* 0x000000ffff077224 */ /* 0x000fe200078e0a07 */
[----:B------:R3:W-:Y:S01]  /*4050*/  STL [R1+0x1148], R11 ;  /* 0x0011480b01007387 */ /* 0x0007e20000100800 */
[----:B------:R-:W-:Y:S01]  /*4060*/  IMAD.HI.U32 R3, R6, R121, RZ ;  /* 0x0000007906037227 */ /* 0x000fe200078e00ff */
[----:B------:R-:W-:Y:S02]  /*4070*/  IABS R97, R12 ;  /* 0x0000000c00617213 */ /* 0x000fe40000000000 */
[----:B------:R-:W-:Y:S01]  /*4080*/  STL [R1+0x1144], R10 ;  /* 0x0011440a01007387 */ /* 0x000fe20000100800 */
[----:B------:R-:W-:Y:S01]  /*4090*/  IMAD R123, R127, R8, R123 ;  /* 0x000000087f7b7224 */ /* 0x000fe200078e027b */
[----:B--2---:R-:W-:Y:S01]  /*40a0*/  LOP3.LUT R13, R4, 0x14a, RZ, 0xfc, !PT ;  /* 0x0000014a040d7812 */ /* 0x004fe200078efcff */
[----:B------:R-:W-:Y:S01]  /*40b0*/  IMAD.HI.U32 R8, R6, R118, RZ ;  /* 0x0000007606087227 */ /* 0x000fe200078e00ff */
[----:B------:R2:W-:Y:S01]  /*40c0*/  STL [R1+0x114c], R5 ;  /* 0x00114c0501007387 */ /* 0x0005e20000100800 */
[----:B------:R-:W-:-:S02]  /*40d0*/  IABS R96, R11 ;  /* 0x0000000b00607213 */ /* 0x000fc40000000000 */
[C---:B------:R-:W-:Y:S01]  /*40e0*/  IMAD R120, R127.reuse, R2, R120 ;  /* 0x000000027f787224 */ /* 0x040fe200078e0278 */
[----:B-1----:R-:W-:Y:S01]  /*40f0*/  LOP3.LUT R12, R4, 0x14c, RZ, 0xfc, !PT ;  /* 0x0000014c040c7812 */ /* 0x002fe200078efcff */
[----:B------:R-:W-:Y:S01]  /*4100*/  IMAD.HI.U32 R2, R6, R115, RZ ;  /* 0x0000007306027227 */ /* 0x000fe200078e00ff */
[----:B------:R-:W-:Y:S01]  /*4110*/  IABS R95, R10 ;  /* 0x0000000a005f7213 */ /* 0x000fe20000000000 */
[----:B------:R1:W-:Y:S01]  /*4120*/  STL [R1+0x1114], R13 ;  /* 0x0011140d01007387 */ /* 0x0003e20000100800 */
[C---:B---3--:R-:W-:Y:S01]  /*4130*/  LOP3.LUT R11, R4.reuse, 0x14e, RZ, 0xfc, !PT ;  /* 0x0000014e040b7812 */ /* 0x048fe200078efcff */
[----:B------:R-:W-:Y:S01]  /*4140*/  IMAD.MOV R0, RZ, RZ, -R0 ;  /* 0x000000ffff007224 */ /* 0x000fe200078e0a00 */
[C---:B--2---:R-:W-:Y:S01]  /*4150*/  LOP3.LUT R5, R4.reuse, 0x152, RZ, 0xfc, !PT ;  /* 0x0000015204057812 */ /* 0x044fe200078efcff */
[----:B------:R-:W-:Y:S01]  /*4160*/  IMAD R129, R127, R7, R129 ;  /* 0x000000077f817224 */ /* 0x000fe200078e0281 */
[----:B------:R-:W-:Y:S01]  /*4170*/  LOP3.LUT R10, R4, 0x150, RZ, 0xfc, !PT ;  /* 0x00000150040a7812 */ /* 0x000fe200078efcff */
        /* <DEDUP_REMOVED lines=9> */
[C---:B------:R-:W-:Y:S01]  /*4210*/  IMAD R109, R127.reuse, R0, R109 ;  /* 0x000000007f6d7224 */ /* 0x040fe200078e026d */
[----:B------:R-:W-:Y:S01]  /*4220*/  STL [R1+0x1128], R10 ;  /* 0x0011280a01007387 */ /* 0x000fe20000100800 */
[----:B------:R-:W-:Y:S01]  /*4230*/  IMAD R121, R127, R3, R121 ;  /* 0x000000037f797224 */ /* 0x000fe200078e0279 */
[----:B-1----:R-:W-:Y:S01]  /*4240*/  LOP3.LUT R13, R4, 0x154, RZ, 0xfc, !PT ;  /* 0x00000154040d7812 */ /* 0x002fe200078efcff */
[----:B------:R-:W-:Y:S01]  /*4250*/  IMAD.HI.U32 R0, R6, R104, RZ ;  /* 0x0000006806007227 */ /* 0x000fe200078e00ff */
[----:B------:R1:W-:Y:S01]  /*4260*/  STL [R1+0x1124], R5 ;  /* 0x0011240501007387 */ /* 0x0003e20000100800 */
[----:B------:R-:W-:-:S02]  /*4270*/  IABS R91, R11 ;  /* 0x0000000b005b7213 */ /* 0x000fc40000000000 */
[----:B------:R-:W-:Y:S01]  /*4280*/  IMAD.MOV R7, RZ, RZ, -R7 ;  /* 0x000000ffff077224 */ /* 0x000fe200078e0a07 */
[----:B--2---:R-:W-:Y:S01]  /*4290*/  LOP3.LUT R12, R4, 0x156, RZ, 0xfc, !PT ;  /* 0x00000156040c7812 */ /* 0x004fe200078efcff */
[----:B------:R-:W-:Y:S01]  /*42a0*/  IMAD.HI.U32 R3, R6, R116, RZ ;  /* 0x0000007406037227 */ /* 0x000fe200078e00ff */
[----:B------:R-:W-:Y:S01]  /*42b0*/  IABS R90, R10 ;  /* 0x0000000a005a7213 */ /* 0x000fe20000000000 */
[----:B------:R2:W-:Y:S01]  /*42c0*/  STL [R1+0x1104], R13 ;  /* 0x0011040d01007387 */ /* 0x0005e20000100800 */
[C---:B---3--:R-:W-:Y:S01]  /*42d0*/  LOP3.LUT R11, R4.reuse, 0x158, RZ, 0xfc, !PT ;  /* 0x00000158040b7812 */ /* 0x048fe200078efcff */
[C---:B------:R-:W-:Y:S01]  /*42e0*/  IMAD R118, R127.reuse, R8, R118 ;  /* 0x000000087f767224 */ /* 0x040fe200078e0276 */
        /* <DEDUP_REMOVED lines=10> */
[----:B------:R-:W-:Y:S01]  /*4390*/  IMAD.MOV R0, RZ, RZ, -R0 ;  /* 0x000000ffff007224 */ /* 0x000fe200078e0a00 */
[----:B------:R-:W-:Y:S01]  /*43a0*/  STL [R1+0x1108], R10 ;  /* 0x0011080a01007387 */ /* 0x000fe20000100800 */
[C---:B------:R-:W-:Y:S01]  /*43b0*/  IMAD R122, R127.reuse, R7, R122 ;  /* 0x000000077f7a7224 */ /* 0x040fe200078e027a */
[----:B--2---:R-:W-:Y:S01]  /*43c0*/  LOP3.LUT R13, R4, 0x15e, RZ, 0xfc, !PT ;  /* 0x0000015e040d7812 */ /* 0x004fe200078efcff */
[----:B------:R-:W-:Y:S01]  /*43d0*/  IMAD.MOV R3, RZ, RZ, -R3 ;  /* 0x000000ffff037224 */ /* 0x000fe200078e0a03 */
[----:B------:R2:W-:Y:S01]  /*43e0*/  STL [R1+0x1110], R5 ;  /* 0x0011100501007387 */ /* 0x0005e20000100800 */
[----:B------:R-:W-:Y:S01]  /*43f0*/  IMAD.HI.U32 R7, R6, R117, RZ ;  /* 0x0000007506077227 */ /* 0x000fe200078e00ff */
[----:B------:R-:W-:Y:S02]  /*4400*/  IABS R86, R11 ;  /* 0x0000000b00567213 */ /* 0x000fe40000000000 */
[C---:B-1----:R-:W-:Y:S01]  /*4410*/  LOP3.LUT R12, R4.reuse, 0x160, RZ, 0xfc, !PT ;  /* 0x00000160040c7812 */ /* 0x042fe200078efcff */
[----:B------:R-:W-:Y:S01]  /*4420*/  IMAD.MOV R8, RZ, RZ, -R8 ;  /* 0x000000ffff087224 */ /* 0x000fe200078e0a08 */
[----:B------:R-:W-:Y:S01]  /*4430*/  IABS R85, R10 ;  /* 0x0000000a00557213 */ /* 0x000fe20000000000 */
[----:B------:R-:W-:Y:S01]  /*4440*/  IMAD.MOV R2, RZ, RZ, -R2 ;  /* 0x000000ffff027224 */ /* 0x000fe200078e0a02 */
[C---:B---3--:R-:W-:Y:S01]  /*4450*/  LOP3.LUT R11, R4.reuse, 0x162, RZ, 0xfc, !PT ;  /* 0x00000162040b7812 */ /* 0x048fe200078efcff */
[C---:B------:R-:W-:Y:S01]  /*4460*/  IMAD R104, R127.reuse, R0, R104 ;  /* 0x000000007f687224 */ /* 0x040fe200078e0268 */
[C---:B--2---:R-:W-:Y:S01]  /*4470*/  LOP3.LUT R5, R4.reuse, 0x166, RZ, 0xfc, !PT ;  /* 0x0000016604057812 */ /* 0x044fe200078efcff */
[----:B------:R-:W-:Y:S01]  /*4480*/  IMAD R116, R127, R3, R116 ;  /* 0x000000037f747224 */ /* 0x000fe200078e0274 */
[----:B------:R-:W-:Y:S01]  /*4490*/  LOP3.LUT R10, R4, 0x164, RZ, 0xfc, !PT ;  /* 0x00000164040a7812 */ /* 0x000fe200078efcff */
[----:B------:R-:W-:Y:S01]  /*44a0*/  IMAD.HI.U32 R0, R6, R99, RZ ;  /* 0x0000006306007227 */ /* 0x000fe200078e00ff */
[----:B------:R1:W-:Y:S01]  /*44b0*/  STL [R1+0x10e4], R13 ;  /* 0x0010e40d01007387 */ /* 0x0003e20000100800 */
[----:B------:R-:W-:-:S02]  /*44c0*/  IABS R79, R5 ;  /* 0x00000005004f7213 */ /* 0x000fc40000000000 */
[----:B------:R-:W-:Y:S01]  /*44d0*/  IMAD.MOV R7, RZ, RZ, -R7 ;  /* 0x000000ffff077224 */ /* 0x000fe200078e0a07 */
[----:B------:R2:W-:Y:S01]  /*44e0*/  STL [R1+0x10e8], R12 ;  /* 0x0010e80c01007387 */ /* 0x0005e20000100800 */
[C---:B------:R-:W-:Y:S01]  /*44f0*/  IMAD.HI.U32 R3, R6.reuse, R111, RZ ;  /* 0x0000006f06037227 */ /* 0x040fe200078e00ff */
[----:B------:R-:W-:Y:S02]  /*4500*/  IABS R83, R13 ;  /* 0x0000000d00537213 */ /* 0x000fe40000000000 */
[----:B------:R3:W-:Y:S01]  /*4510*/  STL [R1+0x10e0], R11 ;  /* 0x0010e00b01007387 */ /* 0x0007e20000100800 */
[----:B------:R-:W-:Y:S01]  /*4520*/  IMAD R113, R127, R8, R113 ;  /* 0x000000087f717224 */ /* 0x000fe200078e0271 */
[----:B------:R-:W-:Y:S01]  /*4530*/  IABS R82, R12 ;  /* 0x0000000c00527213 */ /* 0x000fe20000000000 */
[----:B------:R-:W-:Y:S01]  /*4540*/  IMAD.HI.U32 R8, R6, R108, RZ ;  /* 0x0000006c06087227 */ /* 0x000fe200078e00ff */
[----:B------:R-:W-:Y:S01]  /*4550*/  STL [R1+0x10dc], R10 ;  /* 0x0010dc0a01007387 */ /* 0x000fe20000100800 */
[----:B-1----:R-:W-:-:S02]  /*4560*/  LOP3.LUT R13, R4, 0x168, RZ, 0xfc, !PT ;  /* 0x00000168040d7812 */ /* 0x002fc400078efcff */
[C---:B------:R-:W-:Y:S01]  /*4570*/  IMAD R110, R127.reuse, R2, R110 ;  /* 0x000000027f6e7224 */ /* 0x040fe200078e026e */
[----:B------:R1:W-:Y:S01]  /*4580*/  STL [R1+0x10d8], R5 ;  /* 0x0010d80501007387 */ /* 0x0003e20000100800 */
[----:B------:R-:W-:Y:S01]  /*4590*/  IMAD.HI.U32 R2, R6, R105, RZ ;  /* 0x0000006906027227 */ /* 0x000fe200078e00ff */
[----:B------:R-:W-:Y:S02]  /*45a0*/  IABS R81, R11 ;  /* 0x0000000b00517213 */ /* 0x000fe40000000000 */
[C---:B--2---:R-:W-:Y:S01]  /*45b0*/  LOP3.LUT R12, R4.reuse, 0x16a, RZ, 0xfc, !PT ;  /* 0x0000016a040c7812 */ /* 0x044fe200078efcff */
[----:B------:R-:W-:Y:S01]  /*45c0*/  IMAD.MOV R0, RZ, RZ, -R0 ;  /* 0x000000ffff007224 */ /* 0x000fe200078e0a00 */
[----:B------:R-:W-:Y:S01]  /*45d0*/  IABS R80, R10 ;  /* 0x0000000a00507213 */ /* 0x000fe20000000000 */
[C---:B------:R-:W-:Y:S01]  /*45e0*/  IMAD R117, R127.reuse, R7, R117 ;  /* 0x000000077f757224 */ /* 0x040fe200078e0275 */
[C---:B---3--:R-:W-:Y:S01]  /*45f0*/  LOP3.LUT R11, R4.reuse, 0x16c, RZ, 0xfc, !PT ;  /* 0x0000016c040b7812 */ /* 0x048fe200078efcff */
[----:B------:R-:W-:Y:S01]  /*4600*/  IMAD.MOV R3, RZ, RZ, -R3 ;  /* 0x000000ffff037224 */ /* 0x000fe200078e0a03 */
[----:B-1----:R-:W-:Y:S01]  /*4610*/  LOP3.LUT R5, R4, 0x170, RZ, 0xfc, !PT ;  /* 0x0000017004057812 */ /* 0x002fe200078efcff */
        /* <DEDUP_REMOVED lines=17> */
[----:B------:R-:W-:Y:S01]  /*4730*/  IMAD.HI.U32 R3, R6, R106, RZ ;  /* 0x0000006a06037227 */ /* 0x000fe200078e00ff */
[----:B------:R4:W-:Y:S01]  /*4740*/  STL [R1+0x10ac], R5 ;  /* 0x0010ac0501007387 */ /* 0x0009e20000100800 */
[----:B--2---:R-:W-:Y:S02]  /*4750*/  LOP3.LUT R12, R4, 0x174, RZ, 0xfc, !PT ;  /* 0x00000174040c7812 */ /* 0x004fe400078efcff */
[C---:B------:R-:W-:Y:S01]  /*4760*/  IMAD R108, R127.reuse, R8, R108 ;  /* 0x000000087f6c7224 */ /* 0x040fe200078e026c */
[----:B------:R-:W-:Y:S01]  /*4770*/  IABS R75, R10 ;  /* 0x0000000a004b7213 */ /* 0x000fe20000000000 */
[----:B------:R-:W-:Y:S01]  /*4780*/  IMAD.HI.U32 R8, R6, R103, RZ ;  /* 0x0000006706087227 */ /* 0x000fe200078e00ff */
[C---:B---3--:R-:W-:Y:S01]  /*4790*/  LOP3.LUT R11, R4.reuse, 0x176, RZ, 0xfc, !PT ;  /* 0x00000176040b7812 */ /* 0x048fe200078efcff */
[----:B------:R2:W-:Y:S01]  /*47a0*/  STL [R1+0x1098], R13 ;  /* 0x0010980d01007387 */ /* 0x0005e20000100800 */
[C---:B-1----:R-:W-:Y:S01]  /*47b0*/  LOP3.LUT R10, R4.reuse, 0x178, RZ, 0xfc, !PT ;  /* 0x00000178040a7812 */ /* 0x042fe200078efcff */
[----:B------:R-:W-:Y:S01]  /*47c0*/  IMAD R105, R127, R2, R105 ;  /* 0x000000027f697224 */ /* 0x000fe200078e0269 */
[----:B----4-:R-:W-:Y:S01]  /*47d0*/  LOP3.LUT R5, R4, 0x17a, RZ, 0xfc, !PT ;  /* 0x0000017a04057812 */ /* 0x010fe200078efcff */
[----:B------:R-:W-:Y:S01]  /*47e0*/  IMAD.HI.U32 R2, R6, R100, RZ ;  /* 0x0000006406027227 */ /* 0x000fe200078e00ff */
[----:B------:R1:W-:Y:S01]  /*47f0*/  STL [R1+0x1094], R12 ;  /* 0x0010940c01007387 */ /* 0x0003e20000100800 */
[----:B------:R-:W-:-:S02]  /*4800*/  IABS R73, R13 ;  /* 0x0000000d00497213 */ /* 0x000fc40000000000 */
[----:B------:R-:W-:Y:S01]  /*4810*/  IMAD.MOV R0, RZ, RZ, -R0 ;  /* 0x000000ffff007224 */ /* 0x000fe200078e0a00 */
[----:B------:R-:W-:Y:S01]  /*4820*/  IABS R69, R5 ;  /* 0x0000000500457213 */ /* 0x000fe20000000000 */
[C---:B------:R-:W-:Y:S01]  /*4830*/  IMAD R112, R127.reuse, R7, R112 ;  /* 0x000000077f707224 */ /* 0x040fe200078e0270 */
[----:B------:R3:W-:Y:S01]  /*4840*/  STL [R1+0x1088], R11 ;  /* 0x0010880b01007387 */ /* 0x0007e20000100800 */
[----:B------:R-:W-:Y:S01]  /*4850*/  IMAD.MOV R3, RZ, RZ, -R3 ;  /* 0x000000ffff037224 */ /* 0x000fe200078e0a03 */
[----:B------:R-:W-:Y:S01]  /*4860*/  IABS R72, R12 ;  /* 0x0000000c00487213 */ /* 0x000fe20000000000 */
[----:B------:R-:W-:Y:S01]  /*4870*/  IMAD.HI.U32 R7, R6, R107, RZ ;  /* 0x0000006b06077227 */ /* 0x000fe200078e00ff */
[----:B------:R-:W-:Y:S01]  /*4880*/  STL [R1+0x107c], R10 ;  /* 0x00107c0a01007387 */ /* 0x000fe20000100800 */
[C---:B--2---:R-:W-:Y:S02]  /*4890*/  LOP3.LUT R13, R4.reuse, 0x17c, RZ, 0xfc, !PT ;  /* 0x0000017c040d7812 */ /* 0x044fe400078efcff */
[----:B------:R-:W-:Y:S01]  /*48a0*/  IMAD.MOV R8, RZ, RZ, -R8 ;  /* 0x000000ffff087224 */ /* 0x000fe200078e0a08 */
[----:B------:R2:W-:Y:S01]  /*48b0*/  STL [R1+0x1074], R5 ;  /* 0x0010740501007387 */ /* 0x0005e20000100800 */
[----:B------:R-:W-:Y:S01]  /*48c0*/  IMAD.MOV R2, RZ, RZ, -R2 ;  /* 0x000000ffff027224 */ /* 0x000fe200078e0a02 */
[----:B------:R-:W-:Y:S01]  /*48d0*/  IABS R71, R11 ;  /* 0x0000000b00477213 */ /* 0x000fe20000000000 */
[C---:B------:R-:W-:Y:S01]  /*48e0*/  IMAD R94, R127.reuse, R0, R94 ;  /* 0x000000007f5e7224 */ /* 0x040fe200078e025e */
[----:B-1----:R-:W-:Y:S01]  /*48f0*/  LOP3.LUT R12, R4, 0x17e, RZ, 0xfc, !PT ;  /* 0x0000017e040c7812 */ /* 0x002fe200078efcff */
[C---:B------:R-:W-:Y:S01]  /*4900*/  IMAD R106, R127.reuse, R3, R106 ;  /* 0x000000037f6a7224 */ /* 0x040fe200078e026a */
[----:B------:R-:W-:Y:S01]  /*4910*/  IABS R70, R10 ;  /* 0x0000000a00467213 */ /* 0x000fe20000000000 */
[----:B------:R-:W-:Y:S01]  /*4920*/  IMAD.HI.U32 R0, R6, R89, RZ ;  /* 0x0000005906007227 */ /* 0x000fe200078e00ff */
[C---:B---3--:R-:W-:Y:S01]  /*4930*/  LOP3.LUT R11, R4.reuse, 0x180, RZ, 0xfc, !PT ;  /* 0x00000180040b7812 */ /* 0x048fe200078efcff */
[----:B------:R1:W-:Y:S01]  /*4940*/  STL [R1+0x106c], R13 ;  /* 0x00106c0d01007387 */ /* 0x0003e20000100800 */
[C---:B--2---:R-:W-:Y:S01]  /*4950*/  LOP3.LUT R5, R4.reuse, 0x184, RZ, 0xfc, !PT ;  /* 0x0000018404057812 */ /* 0x044fe200078efcff */
[----:B------:R-:W-:Y:S01]  /*4960*/  IMAD.MOV R7, RZ, RZ, -R7 ;  /* 0x000000ffff077224 */ /* 0x000fe200078e0a07 */
[----:B------:R-:W-:Y:S01]  /*4970*/  LOP3.LUT R10, R4, 0x182, RZ, 0xfc, !PT ;  /* 0x00000182040a7812 */ /* 0x000fe200078efcff */
        /* <DEDUP_REMOVED lines=8> */
[----:B-1----:R-:W-:-:S02]  /*4a00*/  LOP3.LUT R13, R4, 0x186, RZ, 0xfc, !PT ;  /* 0x00000186040d7812 */ /* 0x002fc400078efcff */
[C---:B------:R-:W-:Y:S01]  /*4a10*/  IMAD R100, R127.reuse, R2, R100 ;  /* 0x000000027f647224 */ /* 0x040fe200078e0264 */
[----:B------:R1:W-:Y:S01]  /*4a20*/  STL [R1+0x1050], R10 ;  /* 0x0010500a01007387 */ /* 0x0003e20000100800 */
[----:B------:R-:W-:Y:S01]  /*4a30*/  IMAD.HI.U32 R2, R6, R95, RZ ;  /* 0x0000005f06027227 */ /* 0x000fe200078e00ff */
[----:B------:R-:W-:Y:S02]  /*4a40*/  IABS R66, R11 ;  /* 0x0000000b00427213 */ /* 0x000fe40000000000 */
[----:B------:R4:W-:Y:S01]  /*4a50*/  STL [R1+0x104c], R5 ;  /* 0x00104c0501007387 */ /* 0x0009e20000100800 */
[----:B------:R-:W-:Y:S01]  /*4a60*/  IMAD.MOV R0, RZ, RZ, -R0 ;  /* 0x000000ffff007224 */ /* 0x000fe200078e0a00 */
[C---:B--2---:R-:W-:Y:S01]  /*4a70*/  LOP3.LUT R12, R4.reuse, 0x188, RZ, 0xfc, !PT ;  /* 0x00000188040c7812 */ /* 0x044fe200078efcff */
[C---:B------:R-:W-:Y:S01]  /*4a80*/  IMAD R107, R127.reuse, R7, R107 ;  /* 0x000000077f6b7224 */ /* 0x040fe200078e026b */
[----:B------:R-:W-:Y:S01]  /*4a90*/  IABS R65, R10 ;  /* 0x0000000a00417213 */ /* 0x000fe20000000000 */
[----:B------:R-:W-:Y:S01]  /*4aa0*/  IMAD.MOV R3, RZ, RZ, -R3 ;  /* 0x000000ffff037224 */ /* 0x000fe200078e0a03 */
[----:B---3--:R-:W-:Y:S01]  /*4ab0*/  LOP3.LUT R11, R4, 0x18a, RZ, 0xfc, !PT ;  /* 0x0000018a040b7812 */ /* 0x008fe200078efcff */
[----:B------:R-:W-:Y:S01]  /*4ac0*/  IMAD.HI.U32 R7, R6, R102, RZ ;  /* 0x0000006606077227 */ /* 0x000fe200078e00ff */
[C---:B-1----:R-:W-:Y:S01]  /*4ad0*/  LOP3.LUT R10, R4.reuse, 0x18c, RZ, 0xfc, !PT ;  /* 0x0000018c040a7812 */ /* 0x042fe200078efcff */
[----:B------:R1:W-:Y:S01]  /*4ae0*/  STL [R1+0x1034], R13 ;  /* 0x0010340d01007387 */ /* 0x0003e20000100800 */
[----:B----4-:R-:W-:Y:S01]  /*4af0*/  LOP3.LUT R5, R4, 0x18e, RZ, 0xfc, !PT ;  /* 0x0000018e04057812 */ /* 0x010fe200078efcff */
[----:B------:R-:W-:Y:S01]  /*4b00*/  IMAD.MOV R8, RZ, RZ, -R8 ;  /* 0x000000ffff087224 */ /* 0x000fe200078e0a08 */
[----:B------:R-:W-:Y:S01]  /*4b10*/  IABS R63, R13 ;  /* 0x0000000d003f7213 */ /* 0x000fe20000000000 */
[----:B------:R-:W-:Y:S01]  /*4b20*/  IMAD.MOV R2, RZ, RZ, -R2 ;  /* 0x000000ffff027224 */ /* 0x000fe200078e0a02 */
[----:B------:R-:W-:Y:S01]  /*4b30*/  IABS R59, R5 ;  /* 0x00000005003b7213 */ /* 0x000fe20000000000 */
[C---:B------:R-:W-:Y:S01]  /*4b40*/  IMAD R89, R127.reuse, R0, R89 ;  /* 0x000000007f597224 */ /* 0x040fe200078e0259 */
[----:B------:R2:W-:Y:S01]  /*4b50*/  STL [R1+0x1030], R12 ;  /* 0x0010300c01007387 */ /* 0x0005e20000100800 */
[----:B------:R-:W-:Y:S01]  /*4b60*/  IMAD R101, R127, R3, R101 ;  /* 0x000000037f657224 */ /* 0x000fe200078e0265 */
[----:B------:R-:W-:Y:S01]  /*4b70*/  IABS R62, R12 ;  /* 0x0000000c003e7213 */ /* 0x000fe20000000000 */
[----:B------:R-:W-:Y:S01]  /*4b80*/  IMAD.HI.U32 R0, R6, R84, RZ ;  /* 0x0000005406007227 */ /* 0x000fe200078e00ff */
[----:B------:R3:W-:Y:S01]  /*4b90*/  STL [R1+0x102c], R11 ;  /* 0x00102c0b01007387 */ /* 0x0007e20000100800 */
[----:B-1----:R-:W-:-:S02]  /*4ba0*/  LOP3.LUT R13, R4, 0x190, RZ, 0xfc, !PT ;  /* 0x00000190040d7812 */ /* 0x002fc400078efcff */
[----:B------:R-:W-:Y:S01]  /*4bb0*/  IMAD.MOV R7, RZ, RZ, -R7 ;  /* 0x000000ffff077224 */ /* 0x000fe200078e0a07 */
[----:B------:R1:W-:Y:S01]  /*4bc0*/  STL [R1+0x1028], R10 ;  /* 0x0010280a01007387 */ /* 0x0003e20000100800 */
[----:B------:R-:W-:Y:S01]  /*4bd0*/  IMAD.HI.U32 R3, R6, R96, RZ ;  /* 0x0000006006037227 */ /* 0x000fe200078e00ff */
[----:B------:R-:W-:Y:S02]  /*4be0*/  IABS R61, R11 ;  /* 0x0000000b003d7213 */ /* 0x000fe40000000000 */
[----:B------:R4:W-:Y:S01]  /*4bf0*/  STL [R1+0x1020], R5 ;  /* 0x0010200501007387 */ /* 0x0009e20000100800 */
[C---:B------:R-:W-:Y:S01]  /*4c00*/  IMAD R98, R127.reuse, R8, R98 ;  /* 0x000000087f627224 */ /* 0x040fe200078e0262 */
        /* <DEDUP_REMOVED lines=8> */
[----:B----4-:R-:W-:Y:S01]  /*4c90*/  LOP3.LUT R5, R4, 0x198, RZ, 0xfc, !PT ;  /* 0x0000019804057812 */ /* 0x010fe200078efcff */
[----:B------:R1:W-:Y:S01]  /*4ca0*/  STL [R1+0x1008], R12 ;  /* 0x0010080c01007387 */ /* 0x0003e20000100800 */
[----:B------:R-:W-:Y:S01]  /*4cb0*/  IABS R58, R13 ;  /* 0x0000000d003a7213 */ /* 0x000fe20000000000 */
[----:B------:R-:W-:Y:S01]  /*4cc0*/  IMAD.MOV R0, RZ, RZ, -R0 ;  /* 0x000000ffff007224 */ /* 0x000fe200078e0a00 */
[----:B------:R-:W-:Y:S01]  /*4cd0*/  IABS R54, R5 ;  /* 0x0000000500367213 */ /* 0x000fe20000000000 */
[----:B------:R-:W-:Y:S01]  /*4ce0*/  IMAD R102, R127, R7, R102 ;  /* 0x000000077f667224 */ /* 0x000fe200078e0266 */
[----:B------:R3:W-:Y:S01]  /*4cf0*/  STL [R1+0x1004], R11 ;  /* 0x0010040b01007387 */ /* 0x0007e20000100800 */
[----:B------:R-:W-:Y:S01]  /*4d00*/  IMAD.MOV R3, RZ, RZ, -R3 ;  /* 0x000000ffff037224 */ /* 0x000fe200078e0a03 */
[----:B------:R-:W-:Y:S01]  /*4d10*/  IABS R57, R12 ;  /* 0x0000000c00397213 */ /* 0x000fe20000000000 */
[----:B------:R-:W-:Y:S01]  /*4d20*/  IMAD.HI.U32 R7, R6, R97, RZ ;  /* 0x0000006106077227 */ /* 0x000fe200078e00ff */
[----:B------:R-:W-:Y:S01]  /*4d30*/  STL [R1+0xffc], R10 ;  /* 0x000ffc0a01007387 */ /* 0x000fe20000100800 */
[----:B--2---:R-:W-:-:S02]  /*4d40*/  LOP3.LUT R13, R4, 0x19a, RZ, 0xfc, !PT ;  /* 0x0000019a040d7812 */ /* 0x004fc400078efcff */
        /* <DEDUP_REMOVED lines=144> */
[----:B------:R-:W-:Y:S01]  /*5650*/  STL [R1+0xf88], R11 ;  /* 0x000f880b01007387 */ /* 0x000fe20000100800 */
        /* <DEDUP_REMOVED lines=10> */
[----:B------:R-:W3:Y:S01]  /*5700*/  S2R R250, SR_TID.X ;  /* 0x0000000000fa7919 */ /* 0x000ee20000002100 */
[C---:B------:R-:W-:Y:S01]  /*5710*/  IMAD R76, R127.reuse, R3, R76 ;  /* 0x000000037f4c7224 */ /* 0x040fe200078e024c */
[----:B------:R-:W-:Y:S01]  /*5720*/  IABS R25, R10 ;  /* 0x0000000a00197213 */ /* 0x000fe20000000000 */
[----:B------:R-:W-:Y:S01]  /*5730*/  IMAD.HI.U32 R0, R6, R59, RZ ;  /* 0x0000003b06007227 */ /* 0x000fe200078e00ff */
[C---:B-1----:R-:W-:Y:S01]  /*5740*/  LOP3.LUT R12, R4.reuse, 0x1d8, RZ, 0xfc, !PT ;  /* 0x000001d8040c7812 */ /* 0x042fe200078efcff */
[----:B------:R-:W-:Y:S01]  /*5750*/  STL [R1+0xf7c], R13 ;  /* 0x000f7c0d01007387 */ /* 0x000fe20000100800 */
[C---:B--2---:R-:W-:Y:S01]  /*5760*/  LOP3.LUT R5, R4.reuse, 0x1de, RZ, 0xfc, !PT ;  /* 0x000001de04057812 */ /* 0x044fe200078efcff */
[----:B------:R-:W-:Y:S01]  /*5770*/  IMAD.MOV R7, RZ, RZ, -R7 ;  /* 0x000000ffff077224 */ /* 0x000fe200078e0a07 */
[----:B------:R-:W-:Y:S01]  /*5780*/  LOP3.LUT R11, R4, 0x1da, RZ, 0xfc, !PT ;  /* 0x000001da040b7812 */ /* 0x000fe200078efcff */
[----:B------:R-:W-:Y:S01]  /*5790*/  IMAD.HI.U32 R3, R6, R71, RZ ;  /* 0x0000004706037227 */ /* 0x000fe200078e00ff */
[----:B------:R-:W-:Y:S01]  /*57a0*/  IABS R19, R5 ;  /* 0x0000000500137213 */ /* 0x000fe20000000000 */
        /* <DEDUP_REMOVED lines=8> */
[----:B------:R-:W-:Y:S01]  /*5830*/  IABS R23, R13 ;  /* 0x0000000d00177213 */ /* 0x000fe20000000000 */
[----:B------:R-:W-:Y:S01]  /*5840*/  IMAD.HI.U32 R2, R6, R65, RZ ;  /* 0x0000004106027227 */ /* 0x000fe200078e00ff */
[C---:B-1----:R-:W-:Y:S01]  /*5850*/  LOP3.LUT R12, R4.reuse, 0x1e0, RZ, 0xfc, !PT ;  /* 0x000001e0040c7812 */ /* 0x042fe200078efcff */
[----:B------:R1:W-:Y:S01]  /*5860*/  STL [R1+0xf70], R10 ;  /* 0x000f700a01007387 */ /* 0x0003e20000100800 */
[----:B------:R-:W-:Y:S01]  /*5870*/  IABS R20, R10 ;  /* 0x0000000a00147213 */ /* 0x000fe20000000000 */
[----:B------:R-:W-:Y:S01]  /*5880*/  IMAD.MOV R0, RZ, RZ, -R0 ;  /* 0x000000ffff007224 */ /* 0x000fe200078e0a00 */
[----:B--2---:R-:W-:Y:S01]  /*5890*/  LOP3.LUT R11, R4, 0x1e2, RZ, 0xfc, !PT ;  /* 0x000001e2040b7812 */ /* 0x004fe200078efcff */
[----:B------:R-:W-:Y:S01]  /*58a0*/  IMAD R77, R127, R7, R77 ;  /* 0x000000077f4d7224 */ /* 0x000fe200078e024d */
[----:B------:R2:W-:Y:S01]  /*58b0*/  STL [R1+0xf6c], R5 ;  /* 0x000f6c0501007387 */ /* 0x0005e20000100800 */
[----:B------:R-:W-:Y:S01]  /*58c0*/  IMAD.MOV R3, RZ, RZ, -R3 ;  /* 0x000000ffff037224 */ /* 0x000fe200078e0a03 */
[----:B------:R-:W-:Y:S01]  /*58d0*/  IABS R18, R12 ;  /* 0x0000000c00127213 */ /* 0x000fe20000000000 */
[----:B------:R-:W-:Y:S01]  /*58e0*/  IMAD.HI.U32 R7, R6, R72, RZ ;  /* 0x0000004806077227 */ /* 0x000fe200078e00ff */
[----:B------:R-:W-:Y:S01]  /*58f0*/  STL [R1+0xf68], R12 ;  /* 0x000f680c01007387 */ /* 0x000fe20000100800 */
[----:B-1----:R-:W-:-:S02]  /*5900*/  LOP3.LUT R10, R4, 0x1e4, RZ, 0xfc, !PT ;  /* 0x000001e4040a7812 */ /* 0x002fc400078efcff */
[----:B------:R-:W-:Y:S01]  /*5910*/  IMAD.MOV R8, RZ, RZ, -R8 ;  /* 0x000000ffff087224 */ /* 0x000fe200078e0a08 */
[----:B------:R-:W-:Y:S01]  /*5920*/  STL [R1+0xf64], R11 ;  /* 0x000f640b01007387 */ /* 0x000fe20000100800 */
[----:B------:R-:W-:Y:S01]  /*5930*/  IMAD.MOV R2, RZ, RZ, -R2 ;  /* 0x000000ffff027224 */ /* 0x000fe200078e0a02 */
[----:B--2---:R-:W-:Y:S01]  /*5940*/  LOP3.LUT R5, R4, 0x1e6, RZ, 0xfc, !PT ;  /* 0x000001e604057812 */ /* 0x004fe200078efcff */
[C---:B------:R-:W-:Y:S01]  /*5950*/  IMAD R59, R127.reuse, R0, R59 ;  /* 0x000000007f3b7224 */ /* 0x040fe200078e023b */
[----:B------:R1:W-:Y:S01]  /*5960*/  STL [R1+0xf60], R10 ;  /* 0x000f600a01007387 */ /* 0x0003e20000100800 */
[----:B------:R-:W-:Y:S01]  /*5970*/  IMAD R71, R127, R3, R71 ;  /* 0x000000037f477224 */ /* 0x000fe200078e0247 */
[----:B------:R-:W-:Y:S01]  /*5980*/  IABS R14, R5 ;  /* 0x00000005000e7213 */ /* 0x000fe20000000000 */
[----:B------:R-:W-:Y:S01]  /*5990*/  IMAD.HI.U32 R0, R6, R54, RZ ;  /* 0x0000003606007227 */ /* 0x000fe200078e00ff */
[----:B------:R2:W-:Y:S01]  /*59a0*/  STL [R1+0xf5c], R5 ;  /* 0x000f5c0501007387 */ /* 0x0005e20000100800 */
[----:B------:R-:W-:-:S02]  /*59b0*/  IABS R16, R10 ;  /* 0x0000000a00107213 */ /* 0x000fc40000000000 */
[----:B------:R-:W-:Y:S01]  /*59c0*/  IMAD.MOV R7, RZ, RZ, -R7 ;  /* 0x000000ffff077224 */ /* 0x000fe200078e0a07 */
[----:B------:R-:W-:Y:S01]  /*59d0*/  IABS R17, R11 ;  /* 0x0000000b00117213 */ /* 0x000fe20000000000 */
[----:B------:R-:W-:Y:S01]  /*59e0*/  IMAD.HI.U32 R3, R6, R66, RZ ;  /* 0x0000004206037227 */ /* 0x000fe200078e00ff */
[----:B-1----:R-:W-:-:S03]  /*59f0*/  LOP3.LUT R10, R4, 0x1ea, RZ, 0xfc, !PT ;  /* 0x000001ea040a7812 */ /* 0x002fc600078efcff */
[----:B------:R-:W-:Y:S01]  /*5a00*/  IMAD R68, R127, R8, R68 ;  /* 0x000000087f447224 */ /* 0x000fe200078e0244 */
[----:B--2---:R-:W-:Y:S01]  /*5a10*/  LOP3.LUT R5, R4, 0x1ec, RZ, 0xfc, !PT ;  /* 0x000001ec04057812 */ /* 0x004fe200078efcff */
[----:B------:R-:W-:Y:S01]  /*5a20*/  IMAD.HI.U32 R8, R6, R63, RZ ;  /* 0x0000003f06087227 */ /* 0x000fe200078e00ff */
[----:B------:R-:W-:-:S03]  /*5a30*/  IABS R12, R10 ;  /* 0x0000000a000c7213 */ /* 0x000fc60000000000 */
        /* <DEDUP_REMOVED lines=11> */
[----:B------:R-:W-:Y:S02]  /*5af0*/  IMAD.MOV R7, RZ, RZ, -R7 ;  /* 0x000000ffff077224 */ /* 0x000fe400078e0a07 */
[----:B------:R-:W-:-:S04]  /*5b00*/  IMAD.HI.U32 R3, R6, R61, RZ ;  /* 0x0000003d06037227 */ /* 0x000fc800078e00ff */
[----:B------:R-:W-:Y:S02]  /*5b10*/  IMAD R63, R127, R8, R63 ;  /* 0x000000087f3f7224 */ /* 0x000fe400078e023f */
        /* <DEDUP_REMOVED lines=99> */
[C---:B------:R-:W-:Y:S01]  /*6150*/  IMAD R19, R127.reuse, R0, R19 ;  /* 0x000000007f137224 */ /* 0x040fe200078e0213 */
[----:B------:R-:W-:Y:S01]  /*6160*/  LOP3.LUT R0, R4, 0x1e8, RZ, 0xfc, !PT ;  /* 0x000001e804007812 */ /* 0x000fe200078efcff */
[C---:B------:R-:W-:Y:S02]  /*6170*/  IMAD R31, R127.reuse, R3, R31 ;  /* 0x000000037f1f7224 */ /* 0x040fe400078e021f */
[----:B------:R-:W-:Y:S01]  /*6180*/  IMAD.MOV R7, RZ, RZ, -R7 ;  /* 0x000000ffff077224 */ /* 0x000fe200078e0a07 */
[----:B------:R-:W-:Y:S01]  /*6190*/  IABS R13, R0 ;  /* 0x00000000000d7213 */ /* 0x000fe20000000000 */
[C---:B------:R-:W-:Y:S01]  /*61a0*/  IMAD.HI.U32 R3, R6.reuse, R26, RZ ;  /* 0x0000001a06037227 */ /* 0x040fe200078e00ff */
[----:B------:R1:W-:Y:S03]  /*61b0*/  STL [R1+0xf58], R0 ;  /* 0x000f580001007387 */ /* 0x0003e60000100800 */
[----:B------:R-:W-:Y:S01]  /*61c0*/  IMAD R28, R127, R8, R28 ;  /* 0x000000087f1c7224 */ /* 0x000fe200078e021c */
[----:B------:R-:W-:Y:S01]  /*61d0*/  STL [R1+0xf54], R10 ;  /* 0x000f540a01007387 */ /* 0x000fe20000100800 */
[----:B------:R-:W-:Y:S01]  /*61e0*/  IMAD.HI.U32 R8, R6, R23, RZ ;  /* 0x0000001706087227 */ /* 0x000fe200078e00ff */
[----:B------:R-:W-:-:S02]  /*61f0*/  IABS R11, R5 ;  /* 0x00000005000b7213 */ /* 0x000fc40000000000 */
[----:B------:R-:W2:Y:S01]  /*6200*/  LDL.LU R248, [R1+0x20] ;  /* 0x0000200001f87983 */ /* 0x000ea20000300800 */
[----:B------:R-:W-:Y:S02]  /*6210*/  IMAD R25, R127, R2, R25 ;  /* 0x000000027f197224 */ /* 0x000fe400078e0219 */
[----:B------:R-:W-:-:S04]  /*6220*/  IMAD.HI.U32 R2, R6, R20, RZ ;  /* 0x0000001406027227 */ /* 0x000fc800078e00ff */
[----:B------:R-:W-:Y:S02]  /*6230*/  IMAD R32, R127, R7, R32 ;  /* 0x000000077f207224 */ /* 0x000fe400078e0220 */
[----:B------:R-:W-:Y:S02]  /*6240*/  IMAD.MOV R3, RZ, RZ, -R3 ;  /* 0x000000ffff037224 */ /* 0x000fe400078e0a03 */
[----:B------:R-:W-:-:S04]  /*6250*/  IMAD.HI.U32 R7, R6, R27, RZ ;  /* 0x0000001b06077227 */ /* 0x000fc800078e00ff */
[----:B------:R-:W-:Y:S02]  /*6260*/  IMAD.MOV R8, RZ, RZ, -R8 ;  /* 0x000000ffff087224 */ /* 0x000fe400078e0a08 */
[----:B-1----:R-:W-:-:S04]  /*6270*/  IMAD.HI.U32 R0, R6, R18, RZ ;  /* 0x0000001206007227 */ /* 0x002fc800078e00ff */
[----:B------:R-:W-:Y:S02]  /*6280*/  IMAD.MOV R2, RZ, RZ, -R2 ;  /* 0x000000ffff027224 */ /* 0x000fe400078e0a02 */
[----:B------:R-:W-:Y:S02]  /*6290*/  IMAD R26, R127, R3, R26 ;  /* 0x000000037f1a7224 */ /* 0x000fe400078e021a */
[----:B------:R-:W-:Y:S02]  /*62a0*/  IMAD.MOV R7, RZ, RZ, -R7 ;  /* 0x000000ffff077224 */ /* 0x000fe400078e0a07 */
[----:B------:R-:W-:-:S04]  /*62b0*/  IMAD.HI.U32 R3, R6, R21, RZ ;  /* 0x0000001506037227 */ /* 0x000fc800078e00ff */
[----:B------:R-:W-:Y:S02]  /*62c0*/  IMAD R23, R127, R8, R23 ;  /* 0x000000087f177224 */ /* 0x000fe400078e0217 */
[----:B------:R-:W-:Y:S02]  /*62d0*/  IMAD.MOV R0, RZ, RZ, -R0 ;  /* 0x000000ffff007224 */ /* 0x000fe400078e0a00 */
[----:B------:R-:W-:-:S04]  /*62e0*/  IMAD.HI.U32 R8, R6, R13, RZ ;  /* 0x0000000d06087227 */ /* 0x000fc800078e00ff */
[----:B------:R-:W-:Y:S02]  /*62f0*/  IMAD R20, R127, R2, R20 ;  /* 0x000000027f147224 */ /* 0x000fe400078e0214 */
[----:B------:R-:W-:-:S04]  /*6300*/  IMAD.HI.U32 R2, R6, R14, RZ ;  /* 0x0000000e06027227 */ /* 0x000fc800078e00ff */
[C---:B------:R-:W-:Y:S02]  /*6310*/  IMAD R27, R127.reuse, R7, R27 ;  /* 0x000000077f1b7224 */ /* 0x040fe400078e021b */
[----:B------:R-:W-:Y:S02]  /*6320*/  IMAD.MOV R3, RZ, RZ, -R3 ;  /* 0x000000ffff037224 */ /* 0x000fe400078e0a03 */
[----:B------:R-:W-:Y:S02]  /*6330*/  IMAD R18, R127, R0, R18 ;  /* 0x000000007f127224 */ /* 0x000fe400078e0212 */
[----:B------:R-:W-:-:S04]  /*6340*/  IMAD.HI.U32 R7, R6, R22, RZ ;  /* 0x0000001606077227 */ /* 0x000fc800078e00ff */
[----:B------:R-:W-:Y:S02]  /*6350*/  IMAD.MOV R0, RZ, RZ, -R8 ;  /* 0x000000ffff007224 */ /* 0x000fe400078e0a08 */
[----:B------:R-:W-:Y:S02]  /*6360*/  IMAD.MOV R2, RZ, RZ, -R2 ;  /* 0x000000ffff027224 */ /* 0x000fe400078e0a02 */
[C---:B------:R-:W-:Y:S01]  /*6370*/  IMAD R21, R127.reuse, R3, R21 ;  /* 0x000000037f157224 */ /* 0x040fe200078e0215 */
[----:B------:R3:W-:Y:S01]  /*6380*/  STL [R1+0xf50], R5 ;  /* 0x000f500501007387 */ /* 0x0007e20000100800 */
[----:B------:R-:W-:Y:S02]  /*6390*/  IMAD.MOV R7, RZ, RZ, -R7 ;  /* 0x000000ffff077224 */ /* 0x000fe400078e0a07 */
[----:B------:R-:W-:Y:S01]  /*63a0*/  IMAD.HI.U32 R3, R6, R16, RZ ;  /* 0x0000001006037227 */ /* 0x000fe200078e00ff */
[----:B------:R-:W4:Y:S03]  /*63b0*/  LDL.LU R249, [R1+0x1c] ;  /* 0x00001c0001f97983 */ /* 0x000f260000300800 */
[C---:B------:R-:W-:Y:S01]  /*63c0*/  IMAD R13, R127.reuse, R0, R13 ;  /* 0x000000007f0d7224 */ /* 0x040fe200078e020d */
[----:B------:R-:W-:Y:S01]  /*63d0*/  LOP3.LUT R0, R4, 0x1ee, RZ, 0xfc, !PT ;  /* 0x000001ee04007812 */ /* 0x000fe200078efcff */
[C---:B------:R-:W-:Y:S01]  /*63e0*/  IMAD R14, R127.reuse, R2, R14 ;  /* 0x000000027f0e7224 */ /* 0x040fe200078e020e */
[----:B---3--:R-:W-:Y:S01]  /*63f0*/  LOP3.LUT R5, R250, 0x7f, RZ, 0xc0, !PT ;  /* 0x0000007ffa057812 */ /* 0x008fe200078ec0ff */
[----:B------:R-:W-:Y:S01]  /*6400*/  IMAD R22, R127, R7, R22 ;  /* 0x000000077f167224 */ /* 0x000fe200078e0216 */
[----:B------:R-:W-:Y:S01]  /*6410*/  LOP3.LUT R2, R4, 0x1f0, RZ, 0xfc, !PT ;  /* 0x000001f004027812 */ /* 0x000fe200078efcff */
[----:B------:R-:W-:Y:S01]  /*6420*/  IMAD.MOV R3, RZ, RZ, -R3 ;  /* 0x000000ffff037224 */ /* 0x000fe200078e0a03 */
[----:B------:R-:W3:Y:S01]  /*6430*/  LDL.LU R251, [R1+0x18] ;  /* 0x0000180001fb7983 */ /* 0x000ee20000300800 */
[----:B------:R-:W-:Y:S01]  /*6440*/  IMAD.HI.U32 R7, R6, R17, RZ ;  /* 0x0000001106077227 */ /* 0x000fe200078e00ff */
[----:B------:R-:W-:-:S02]  /*6450*/  IABS R10, R0 ;  /* 0x00000000000a7213 */ /* 0x000fc40000000000 */
[----:B------:R1:W-:Y:S01]  /*6460*/  STL [R1+0xf4c], R0 ;  /* 0x000f4c0001007387 */ /* 0x0003e20000100800 */
[----:B------:R-:W-:Y:S02]  /*6470*/  IMAD R16, R127, R3, R16 ;  /* 0x000000037f107224 */ /* 0x000fe400078e0210 */
[----:B------:R-:W-:Y:S01]  /*6480*/  IMAD.MOV R7, RZ, RZ, -R7 ;  /* 0x000000ffff077224 */ /* 0x000fe200078e0a07 */
[----:B------:R-:W3:Y:S01]  /*6490*/  LDL.LU R250, [R1+0x14] ;  /* 0x0000140001fa7983 */ /* 0x000ee20000300800 */
[----:B------:R-:W-:-:S03]  /*64a0*/  IMAD.HI.U32 R3, R6, R11, RZ ;  /* 0x0000000b06037227 */ /* 0x000fc600078e00ff */
[----:B------:R1:W-:Y:S01]  /*64b0*/  STL [R1+0xf48], R2 ;  /* 0x000f480201007387 */ /* 0x0003e20000100800 */
[----:B------:R-:W-:Y:S02]  /*64c0*/  IMAD R17, R127, R7, R17 ;  /* 0x000000077f117224 */ /* 0x000fe400078e0211 */
[----:B-1----:R-:W-:Y:S01]  /*64d0*/  IMAD R0, R9, 0x80, R5 ;  /* 0x0000008009007824 */ /* 0x002fe200078e0205 */
[----:B------:R-:W-:Y:S01]  /*64e0*/  IABS R9, R2 ;  /* 0x0000000200097213 */ /* 0x000fe20000000000 */
[----:B------:R-:W3:Y:S01]  /*64f0*/  LDL.LU R5, [R1+0x8] ;  /* 0x0000080001057983 */ /* 0x000ee20000300800 */
[----:B------:R-:W-:Y:S02]  /*6500*/  IMAD.MOV R3, RZ, RZ, -R3 ;  /* 0x000000ffff037224 */ /* 0x000fe400078e0a03 */
[----:B------:R-:W-:Y:S01]  /*6510*/  IMAD.HI.U32 R2, R6, R12, RZ ;  /* 0x0000000c06027227 */ /* 0x000fe200078e00ff */
[----:B------:R1:W-:Y:S03]  /*6520*/  STL [R1+0xe24], R0 ;  /* 0x000e240001007387 */ /* 0x0003e60000100800 */
[----:B------:R-:W-:-:S02]  /*6530*/  IMAD.MOV R2, RZ, RZ, -R2 ;  /* 0x000000ffff027224 */ /* 0x000fc400078e0a02 */
[----:B------:R-:W-:Y:S01]  /*6540*/  IMAD.HI.U32 R7, R6, R10, RZ ;  /* 0x0000000a06077227 */ /* 0x000fe200078e00ff */
[----:B-1----:R-:W-:-:S03]  /*6550*/  IABS R0, R0 ;  /* 0x0000000000007213 */ /* 0x002fc60000000000 */
[----:B------:R-:W-:-:S04]  /*6560*/  IMAD.HI.U32 R8, R6, R9, RZ ;  /* 0x0000000906087227 */ /* 0x000fc800078e00ff */
[C---:B------:R-:W-:Y:S02]  /*6570*/  IMAD R12, R127.reuse, R2, R12 ;  /* 0x000000027f0c7224 */ /* 0x040fe400078e020c */
[----:B------:R-:W-:Y:S02]  /*6580*/  IMAD R11, R127, R3, R11 ;  /* 0x000000037f0b7224 */ /* 0x000fe400078e020b */
[----:B------:R-:W-:Y:S02]  /*6590*/  IMAD.MOV R2, RZ, RZ, -R7 ;  /* 0x000000ffff027224 */ /* 0x000fe400078e0a07 */
[----:B------:R-:W-:Y:S02]  /*65a0*/  IMAD.HI.U32 R3, R15, R0, RZ ;  /* 0x000000000f037227 */ /* 0x000fe400078e00ff */
[----:B------:R-:W3:Y:S02]  /*65b0*/  LDL.LU R15, [R1] ;  /* 0x00000000010f7983 */ /* 0x000ee40000300800 */
[----:B------:R-:W-:-:S02]  /*65c0*/  IMAD.MOV R7, RZ, RZ, -R8 ;  /* 0x000000ffff077224 */ /* 0x000fc400078e0a08 */
[C---:B------:R-:W-:Y:S02]  /*65d0*/  IMAD R10, R127.reuse, R2, R10 ;  /* 0x000000027f0a7224 */ /* 0x040fe400078e020a */
[----:B------:R-:W-:Y:S02]  /*65e0*/  IMAD.MOV R2, RZ, RZ, -R3 ;  /* 0x000000ffff027224 */ /* 0x000fe400078e0a03 */
[----:B------:R-:W3:Y:S01]  /*65f0*/  LDL.LU R3, [R1+0x4] ;  /* 0x0000040001037983 */ /* 0x000ee20000300800 */
[----:B------:R-:W-:-:S03]  /*6600*/  IMAD R9, R127, R7, R9 ;  /* 0x000000077f097224 */ /* 0x000fc600078e0209 */
[----:B------:R-:W3:Y:S01]  /*6610*/  LDL.LU R7, [R1+0xc] ;  /* 0x00000c0001077983 */ /* 0x000ee20000300800 */
[----:B------:R-:W-:Y:S01]  /*6620*/  ISETP.GT.U32.AND P4, PT, R127, R252, PT ;  /* 0x000000fc7f00720c */ /* 0x000fe20003f84070 */
[----:B------:R-:W-:Y:S02]  /*6630*/  IMAD R0, R126, R2, R0 ;  /* 0x000000027e007224 */ /* 0x000fe400078e0200 */
[----:B------:R-:W3:Y:S10]  /*6640*/  LDL.LU R2, [R1+0x10] ;  /* 0x0000100001027983 */ /* 0x000ef40000300800 */
[----:B------:R-:W-:Y:S01]  /*6650*/  @!P4 IMAD.IADD R252, R252, 0x1, -R127 ;  /* 0x00000001fcfcc824 */ /* 0x000fe200078e0a7f */
[----:B------:R-:W-:-:S05]  /*6660*/  LOP3.LUT R8, R4, 0x1f2, RZ, 0xfc, !PT ;  /* 0x000001f204087812 */ /* 0x000fca00078efcff */
[----:B------:R-:W-:Y:S01]  /*6670*/  STL [R1+0xf44], R8 ;  /* 0x000f440801007387 */ /* 0x000fe20000100800 */
[----:B--2---:R-:W-:-:S13]  /*6680*/  ISETP.GT.U32.AND P5, PT, R127, R248, PT ;  /* 0x000000f87f00720c */ /* 0x004fda0003fa4070 */
[----:B------:R-:W-:Y:S01]  /*6690*/  @!P5 IMAD.IADD R248, R248, 0x1, -R127 ;  /* 0x00000001f8f8d824 */ /* 0x000fe200078e0a7f */
[C---:B----4-:R-:W-:Y:S02]  /*66a0*/  ISETP.GT.U32.AND P6, PT, R127.reuse, R249, PT ;  /* 0x000000f97f00720c */ /* 0x050fe40003fc4070 */
[C---:B---3--:R-:W-:Y:S02]  /*66b0*/  ISETP.GT.U32.AND P1, PT, R127.reuse, R250, PT ;  /* 0x000000fa7f00720c */ /* 0x048fe40003f24070 */
[----:B------:R-:W-:-:S09]  /*66c0*/  ISETP.GT.U32.AND P4, PT, R127, R5, PT ;  /* 0x000000057f00720c */ /* 0x000fd20003f84070 */
[--C-:B------:R-:W-:Y:S01]  /*66d0*/  @!P6 IMAD.IADD R249, R249, 0x1, -R127.reuse ;  /* 0x00000001f9f9e824 */ /* 0x100fe200078e0a7f */
[----:B------:R-:W-:Y:S01]  /*66e0*/  ISETP.GT.U32.AND P0, PT, R127, R251, PT ;  /* 0x000000fb7f00720c */ /* 0x000fe20003f04070 */
[--C-:B------:R-:W-:Y:S01]  /*66f0*/  @!P1 IMAD.IADD R250, R250, 0x1, -R127.reuse ;  /* 0x00000001fafa9824 */ /* 0x100fe200078e0a7f */
[----:B------:R-:W-:Y:S01]  /*6700*/  ISETP.GT.U32.AND P1, PT, R126, R0, PT ;  /* 0x000000007e00720c */ /* 0x000fe20003f24070 */
[----:B------:R-:W-:Y:S01]  /*6710*/  @!P4 IMAD.IADD R5, R5, 0x1, -R127 ;  /* 0x000000010505c824 */ /* 0x000fe200078e0a7f */
[----:B------:R-:W-:-:S09]  /*6720*/  ISETP.GT.U32.AND P4, PT, R127, R249, PT ;  /* 0x000000f97f00720c */ /* 0x000fd20003f84070 */
[----:B------:R-:W-:Y:S01]  /*6730*/  @!P0 IMAD.IADD R251, R251, 0x1, -R127 ;  /* 0x00000001fbfb8824 */ /* 0x000fe200078e0a7f */
[C---:B------:R-:W-:Y:S02]  /*6740*/  ISETP.GT.U32.AND P0, PT, R127.reuse, R197, PT ;  /* 0x000000c57f00720c */ /* 0x040fe40003f04070 */
[C---:B------:R-:W-:Y:S02]  /*6750*/  ISETP.GT.U32.AND P3, PT, R127.reuse, R7, PT ;  /* 0x000000077f00720c */ /* 0x040fe40003f64070 */
[----:B------:R-:W-:-:S11]  /*6760*/  ISETP.GT.U32.AND P5, PT, R127, R3, PT ;  /* 0x000000037f00720c */ /* 0x000fd60003fa4070 */
[--C-:B------:R-:W-:Y:S01]  /*6770*/  @!P3 IMAD.IADD R7, R7, 0x1, -R127.reuse ;  /* 0x000000010707b824 */ /* 0x100fe200078e0a7f */
[----:B------:R-:W-:Y:S01]  /*6780*/  ISETP.GT.U32.AND P3, PT, R127, R248, PT ;  /* 0x000000f87f00720c */ /* 0x000fe20003f64070 */
[----:B------:R-:W-:Y:S02]  /*6790*/  @!P1 IMAD.IADD R0, R0, 0x1, -R126 ;  /* 0x0000000100009824 */ /* 0x000fe400078e0a7e */
[--C-:B------:R-:W-:Y:S02]  /*67a0*/  @!P4 IMAD.IADD R249, R249, 0x1, -R127.reuse ;  /* 0x00000001f9f9c824 */ /* 0x100fe400078e0a7f */
[--C-:B------:R-:W-:Y:S01]  /*67b0*/  @!P5 IMAD.IADD R3, R3, 0x1, -R127.reuse ;  /* 0x000000010303d824 */ /* 0x100fe200078e0a7f */
[----:B------:R-:W-:Y:S01]  /*67c0*/  ISETP.GT.U32.AND P5, PT, R127, R251, PT ;  /* 0x000000fb7f00720c */ /* 0x000fe20003fa4070 */
[----:B------:R-:W-:Y:S06]  /*67d0*/  STL [R1+0x24], R0 ;  /* 0x0000240001007387 */ /* 0x000fec0000100800 */
[----:B------:R-:W-:-:S05]  /*67e0*/  @!P3 IMAD.IADD R248, R248, 0x1, -R127 ;  /* 0x00000001f8f8b824 */ /* 0x000fca00078e0a7f */
[----:B------:R1:W-:Y:S01]  /*67f0*/  STL [R1+0x20], R248 ;  /* 0x000020f801007387 */ /* 0x0003e20000100800 */
[--C-:B------:R-:W-:Y:S01]  /*6800*/  @!P0 IMAD.IADD R197, R197, 0x1, -R127.reuse ;  /* 0x00000001c5c58824 */ /* 0x100fe200078e0a7f */
[----:B------:R-:W-:Y:S02]  /*6810*/  ISETP.GT.U32.AND P0, PT, R127, R250, PT ;  /* 0x000000fa7f00720c */ /* 0x000fe40003f04070 */
[----:B-1----:R-:W2:Y:S04]  /*6820*/  LDL.LU R248, [R1+0x148c] ;  /* 0x00148c0001f87983 */ /* 0x002ea80000300800 */
[----:B------:R1:W-:Y:S01]  /*6830*/  STL [R1+0x1c], R249 ;  /* 0x00001cf901007387 */ /* 0x0003e20000100800 */
[----:B------:R-:W-:-:S03]  /*6840*/  @!P5 IMAD.IADD R251, R251, 0x1, -R127 ;  /* 0x00000001fbfbd824 */ /* 0x000fc600078e0a7f */
[----:B-1----:R-:W3:Y:S03]  /*6850*/  LDL.LU R249, [R1+0x1488] ;  /* 0x0014880001f97983 */ /* 0x002ee60000300800 */
[----:B------:R-:W-:Y:S01]  /*6860*/  @!P0 IMAD.IADD R250, R250, 0x1, -R127 ;  /* 0x00000001fafa8824 */ /* 0x000fe200078e0a7f */
[----:B------:R1:W-:Y:S04]  /*6870*/  STL [R1+0x18], R251 ;  /* 0x000018fb01007387 */ /* 0x0003e80000100800 */
[----:B-1----:R-:W4:Y:S04]  /*6880*/  LDL.LU R251, [R1+0x1484] ;  /* 0x0014840001fb7983 */ /* 0x002f280000300800 */
[----:B------:R1:W-:Y:S04]  /*6890*/  STL [R1+0x14], R250 ;  /* 0x000014fa01007387 */ /* 0x0003e80000100800 */
[----:B-1----:R-:W4:Y:S01]  /*68a0*/  LDL.LU R250, [R1+0x1480] ;  /* 0x0014800001fa7983 */ /* 0x002f220000300800 */
[----:B------:R-:W-:-:S13]  /*68b0*/  ISETP.GT.U32.AND P2, PT, R127, R2, PT ;  /* 0x000000027f00720c */ /* 0x000fda0003f44070 */
[----:B------:R-:W-:Y:S01]  /*68c0*/  @!P2 IMAD.IADD R2, R2, 0x1, -R127 ;  /* 0x000000010202a824 */ /* 0x000fe200078e0a7f */
[----:B------:R-:W-:-:S04]  /*68d0*/  ISETP.GT.U32.AND P2, PT, R127, R252, PT ;  /* 0x000000fc7f00720c */ /* 0x000fc80003f44070 */
[----:B------:R-:W-:-:S09]  /*68e0*/  ISETP.GT.U32.AND P1, PT, R127, R2, PT ;  /* 0x000000027f00720c */ /* 0x000fd20003f24070 */
[----:B------:R-:W-:Y:S01]  /*68f0*/  @!P2 IMAD.IADD R252, R252, 0x1, -R127 ;  /* 0x00000001fcfca824 */ /* 0x000fe200078e0a7f */
[----:B------:R-:W-:-:S03]  /*6900*/  ISETP.GT.U32.AND P2, PT, R127, R7, PT ;  /* 0x000000077f00720c */ /* 0x000fc60003f44070 */
[----:B------:R-:W-:Y:S01]  /*6910*/  @!P1 IMAD.IADD R2, R2, 0x1, -R127 ;  /* 0x0000000102029824 */ /* 0x000fe200078e0a7f */
[C---:B------:R-:W-:Y:S02]  /*6920*/  ISETP.GT.U32.AND P6, PT, R127.reuse, R15, PT ;  /* 0x0000000f7f00720c */ /* 0x040fe40003fc4070 */
[C---:B------:R-:W-:Y:S02]  /*6930*/  ISETP.GT.U32.AND P3, PT, R127.reuse, R5, PT ;  /* 0x000000057f00720c */ /* 0x040fe40003f64070 */
[----:B------:R-:W-:-:S05]  /*6940*/  ISETP.GT.U32.AND P4, PT, R127, R3, PT ;  /* 0x000000037f00720c */ /* 0x000fca0003f84070 */
[----:B------:R-:W-:-:S04]  /*6950*/  @!P2 IMAD.IADD R7, R7, 0x1, -R127 ;  /* 0x000000010707a824 */ /* 0x000fc800078e0a7f */
[--C-:B------:R-:W-:Y:S02]  /*6960*/  @!P6 IMAD.IADD R15, R15, 0x1, -R127.reuse ;  /* 0x000000010f0fe824 */ /* 0x100fe400078e0a7f */
[--C-:B------:R-:W-:Y:S01]  /*6970*/  @!P3 IMAD.IADD R5, R5, 0x1, -R127.reuse ;  /* 0x000000010505b824 */ /* 0x100fe200078e0a7f */
[C---:B------:R-:W-:Y:S02]  /*6980*/  ISETP.GT.U32.AND P3, PT, R127.reuse, R247, PT ;  /* 0x000000f77f00720c */ /* 0x040fe40003f64070 */
[----:B------:R-:W-:Y:S01]  /*6990*/  ISETP.GT.U32.AND P6, PT, R127, R15, PT ;  /* 0x0000000f7f00720c */ /* 0x000fe20003fc4070 */
[----:B------:R-:W-:Y:S01]  /*69a0*/  @!P4 IMAD.IADD R3, R3, 0x1, -R127 ;  /* 0x000000010303c824 */ /* 0x000fe200078e0a7f */
[----:B------:R-:W-:-:S09]  /*69b0*/  ISETP.GT.U32.AND P4, PT, R127, R246, PT ;  /* 0x000000f67f00720c */ /* 0x000fd20003f84070 */
[--C-:B------:R-:W-:Y:S01]  /*69c0*/  @!P3 IMAD.IADD R247, R247, 0x1, -R127.reuse ;  /* 0x00000001f7f7b824 */ /* 0x100fe200078e0a7f */
[----:B------:R-:W-:Y:S01]  /*69d0*/  ISETP.GT.U32.AND P3, PT, R127, R240, PT ;  /* 0x000000f07f00720c */ /* 0x000fe20003f64070 */
[--C-:B------:R-:W-:Y:S01]  /*69e0*/  @!P6 IMAD.IADD R15, R15, 0x1, -R127.reuse ;  /* 0x000000010f0fe824 */ /* 0x100fe200078e0a7f */
[C---:B------:R-:W-:Y:S01]  /*69f0*/  ISETP.GT.U32.AND P6, PT, R127.reuse, R245, PT ;  /* 0x000000f57f00720c */ /* 0x040fe20003fc4070 */
[----:B------:R-:W-:Y:S01]  /*6a00*/  @!P4 IMAD.IADD R246, R246, 0x1, -R127 ;  /* 0x00000001f6f6c824 */ /* 0x000fe200078e0a7f */
[----:B------:R-:W-:-:S09]  /*6a10*/  ISETP.GT.U32.AND P4, PT, R127, R239, PT ;  /* 0x000000ef7f00720c */ /* 0x000fd20003f84070 */
[--C-:B------:R-:W-:Y:S01]  /*6a20*/  @!P3 IMAD.IADD R240, R240, 0x1, -R127.reuse ;  /* 0x00000001f0f0b824 */ /* 0x100fe200078e0a7f */
[----:B------:R-:W-:Y:S01]  /*6a30*/  ISETP.GT.U32.AND P3, PT, R127, R246, PT ;  /* 0x000000f67f00720c */ /* 0x000fe20003f64070 */
[--C-:B------:R-:W-:Y:S02]  /*6a40*/  @!P6 IMAD.IADD R245, R245, 0x1, -R127.reuse ;  /* 0x00000001f5f5e824 */ /* 0x100fe400078e0a7f */
[----:B------:R-:W-:-:S03]  /*6a50*/  @!P4 IMAD.IADD R239, R239, 0x1, -R127 ;  /* 0x00000001efefc824 */ /* 0x000fc600078e0a7f */
[----:B------:R-:W-:-:S07]  /*6a60*/  ISETP.GT.U32.AND P4, PT, R127, R245, PT ;  /* 0x000000f57f00720c */ /* 0x000fce0003f84070 */
[----:B------:R-:W-:Y:S01]  /*6a70*/  @!P3 IMAD.IADD R246, R246, 0x1, -R127 ;  /* 0x00000001f6f6b824 */ /* 0x000fe200078e0a7f */
[----:B------:R-:W-:-:S05]  /*6a80*/  ISETP.GT.U32.AND P3, PT, R127, R240, PT ;  /* 0x000000f07f00720c */ /* 0x000fca0003f64070 */
[----:B------:R-:W-:Y:S01]  /*6a90*/  @!P4 IMAD.IADD R245, R245, 0x1, -R127 ;  /* 0x00000001f5f5c824 */ /* 0x000fe200078e0a7f */
[----:B------:R-:W-:-:S07]  /*6aa0*/  ISETP.GT.U32.AND P4, PT, R127, R238, PT ;  /* 0x000000ee7f00720c */ /* 0x000fce0003f84070 */
[----:B------:R-:W-:Y:S01]  /*6ab0*/  @!P3 IMAD.IADD R240, R240, 0x1, -R127 ;  /* 0x00000001f0f0b824 */ /* 0x000fe200078e0a7f */
[----:B------:R-:W-:-:S05]  /*6ac0*/  ISETP.GT.U32.AND P3, PT, R127, R233, PT ;  /* 0x000000e97f00720c */ /* 0x000fca0003f64070 */
[----:B------:R-:W-:Y:S01]  /*6ad0*/  @!P4 IMAD.IADD R238, R238, 0x1, -R127 ;  /* 0x00000001eeeec824 */ /* 0x000fe200078e0a7f */
[----:B------:R-:W-:-:S07]  /*6ae0*/  ISETP.GT.U32.AND P4, PT, R127, R231, PT ;  /* 0x000000e77f00720c */ /* 0x000fce0003f84070 */
[----:B------:R-:W-:Y:S01]  /*6af0*/  @!P3 IMAD.IADD R233, R233, 0x1, -R127 ;  /* 0x00000001e9e9b824 */ /* 0x000fe200078e0a7f */
[----:B------:R-:W-:-:S05]  /*6b00*/  ISETP.GT.U32.AND P3, PT, R127, R226, PT ;  /* 0x000000e27f00720c */ /* 0x000fca0003f64070 */
[----:B------:R-:W-:-:S08]  /*6b10*/  @!P4 IMAD.IADD R231, R231, 0x1, -R127 ;  /* 0x00000001e7e7c824 */ /* 0x000fd000078e0a7f */
[----:B------:R-:W-:Y:S01]  /*6b20*/  @!P3 IMAD.IADD R226, R226, 0x1, -R127 ;  /* 0x00000001e2e2b824 */ /* 0x000fe200078e0a7f */
[C---:B--2---:R-:W-:Y:S02]  /*6b30*/  ISETP.GT.U32.AND P2, PT, R127.reuse, R248, PT ;  /* 0x000000f87f00720c */ /* 0x044fe40003f44070 */
[----:B---3--:R-:W-:-:S11]  /*6b40*/  ISETP.GT.U32.AND P1, PT, R127, R249, PT ;  /* 0x000000f97f00720c */ /* 0x008fd60003f24070 */
[--C-:B------:R-:W-:Y:S01]  /*6b50*/  @!P2 IMAD.IADD R248, R248, 0x1, -R127.reuse ;  /* 0x00000001f8f8a824 */ /* 0x100fe200078e0a7f */
[----:B------:R-:W-:Y:S01]  /*6b60*/  ISETP.GT.U32.AND P2, PT, R127, R241, PT ;  /* 0x000000f17f00720c */ /* 0x000fe20003f44070 */
[----:B------:R-:W-:Y:S01]  /*6b70*/  @!P1 IMAD.IADD R249, R249, 0x1, -R127 ;  /* 0x00000001f9f99824 */ /* 0x000fe200078e0a7f */
[C---:B------:R-:W-:Y:S02]  /*6b80*/  ISETP.GT.U32.AND P1, PT, R127.reuse, R242, PT ;  /* 0x000000f27f00720c */ /* 0x040fe40003f24070 */
[C---:B----4-:R-:W-:Y:S02]  /*6b90*/  ISETP.GT.U32.AND P5, PT, R127.reuse, R251, PT ;  /* 0x000000fb7f00720c */ /* 0x050fe40003fa4070 */
[----:B------:R-:W-:-:S09]  /*6ba0*/  ISETP.GT.U32.AND P0, PT, R127, R250, PT ;  /* 0x000000fa7f00720c */ /* 0x000fd20003f04070 */
[--C-:B------:R-:W-:Y:S01]  /*6bb0*/  @!P1 IMAD.IADD R242, R242, 0x1, -R127.reuse ;  /* 0x00000001f2f29824 */ /* 0x100fe200078e0a7f */
[----:B------:R-:W-:Y:S01]  /*6bc0*/  ISETP.GT.U32.AND P1, PT, R127, R248, PT ;  /* 0x000000f87f00720c */ /* 0x000fe20003f24070 */
[--C-:B------:R-:W-:Y:S01]  /*6bd0*/  @!P5 IMAD.IADD R251, R251, 0x1, -R127.reuse ;  /* 0x00000001fbfbd824 */ /* 0x100fe200078e0a7f */
[----:B------:R-:W-:Y:S01]  /*6be0*/  ISETP.GT.U32.AND P5, PT, R127, R244, PT ;  /* 0x000000f47f00720c */ /* 0x000fe20003fa4070 */
[--C-:B------:R-:W-:Y:S01]  /*6bf0*/  @!P2 IMAD.IADD R241, R241, 0x1, -R127.reuse ;  /* 0x00000001f1f1a824 */ /* 0x100fe200078e0a7f */
[C---:B------:R-:W-:Y:S01]  /*6c00*/  ISETP.GT.U32.AND P2, PT, R127.reuse, R247, PT ;  /* 0x000000f77f00720c */ /* 0x040fe20003f44070 */
[----:B------:R-:W-:Y:S01]  /*6c10*/  @!P0 IMAD.IADD R250, R250, 0x1, -R127 ;  /* 0x00000001fafa8824 */ /* 0x000fe200078e0a7f */
[----:B------:R-:W-:-:S07]  /*6c20*/  ISETP.GT.U32.AND P0, PT, R127, R243, PT ;  /* 0x000000f37f00720c */ /* 0x000fce0003f04070 */
[--C-:B------:R-:W-:Y:S01]  /*6c30*/  @!P1 IMAD.IADD R248, R248, 0x1, -R127.reuse ;  /* 0x00000001f8f89824 */ /* 0x100fe200078e0a7f */
[C---:B------:R-:W-:Y:S01]  /*6c40*/  ISETP.GT.U32.AND P1, PT, R127.reuse, R242, PT ;  /* 0x000000f27f00720c */ /* 0x040fe20003f24070 */
[--C-:B------:R-:W-:Y:S01]  /*6c50*/  @!P5 IMAD.IADD R244, R244, 0x1, -R127.reuse ;  /* 0x00000001f4f4d824 */ /* 0x100fe200078e0a7f */
[----:B------:R-:W-:Y:S01]  /*6c60*/  ISETP.GT.U32.AND P5, PT, R127, R250, PT ;  /* 0x000000fa7f00720c */ /* 0x000fe20003fa4070 */
[--C-:B------:R-:W-:Y:S01]  /*6c70*/  @!P2 IMAD.IADD R247, R247, 0x1, -R127.reuse ;  /* 0x00000001f7f7a824 */ /* 0x100fe200078e0a7f */
[----:B------:R-:W-:Y:S01]  /*6c80*/  ISETP.GT.U32.AND P2, PT, R127, R241, PT ;  /* 0x000000f17f00720c */ /* 0x000fe20003f44070 */
[----:B------:R-:W-:Y:S01]  /*6c90*/  @!P0 IMAD.IADD R243, R243, 0x1, -R127 ;  /* 0x00000001f3f38824 */ /* 0x000fe200078e0a7f */
[----:B------:R-:W-:-:S07]  /*6ca0*/  ISETP.GT.U32.AND P0, PT, R127, R249, PT ;  /* 0x000000f97f00720c */ /* 0x000fce0003f04070 */
[--C-:B------:R-:W-:Y:S01]  /*6cb0*/  @!P1 IMAD.IADD R242, R242, 0x1, -R127.reuse ;  /* 0x00000001f2f29824 */ /* 0x100fe200078e0a7f */
[C---:B------:R-:W-:Y:S01]  /*6cc0*/  ISETP.GT.U32.AND P1, PT, R127.reuse, R235, PT ;  /* 0x000000eb7f00720c */ /* 0x040fe20003f24070 */
[--C-:B------:R-:W-:Y:S01]  /*6cd0*/  @!P5 IMAD.IADD R250, R250, 0x1, -R127.reuse ;  /* 0x00000001fafad824 */ /* 0x100fe200078e0a7f */
[C---:B------:R-:W-:Y:S02]  /*6ce0*/  ISETP.GT.U32.AND P5, PT, R127.reuse, R244, PT ;  /* 0x000000f47f00720c */ /* 0x040fe40003fa4070 */
[----:B------:R-:W-:Y:S01]  /*6cf0*/  ISETP.GT.U32.AND P6, PT, R127, R251, PT ;  /* 0x000000fb7f00720c */ /* 0x000fe20003fc4070 */
[--C-:B------:R-:W-:Y:S01]  /*6d00*/  @!P2 IMAD.IADD R241, R241, 0x1, -R127.reuse ;  /* 0x00000001f1f1a824 */ /* 0x100fe200078e0a7f */
[----:B------:R-:W-:Y:S01]  /*6d10*/  ISETP.GT.U32.AND P2, PT, R127, R234, PT ;  /* 0x000000ea7f00720c */ /* 0x000fe20003f44070 */
[----:B------:R-:W-:Y:S01]  /*6d20*/  @!P0 IMAD.IADD R249, R249, 0x1, -R127 ;  /* 0x00000001f9f98824 */ /* 0x000fe200078e0a7f */
[----:B------:R-:W-:-:S05]  /*6d30*/  ISETP.GT.U32.AND P0, PT, R127, R243, PT ;  /* 0x000000f37f00720c */ /* 0x000fca0003f04070 */
[--C-:B------:R-:W-:Y:S01]  /*6d40*/  @!P1 IMAD.IADD R235, R235, 0x1, -R127.reuse ;  /* 0x00000001ebeb9824 */ /* 0x100fe200078e0a7f */
[C---:B------:R-:W-:Y:S01]  /*6d50*/  ISETP.GT.U32.AND P1, PT, R127.reuse, R228, PT ;  /* 0x000000e47f00720c */ /* 0x040fe20003f24070 */
[--C-:B------:R-:W-:Y:S01]  /*6d60*/  @!P5 IMAD.IADD R244, R244, 0x1, -R127.reuse ;  /* 0x00000001f4f4d824 */ /* 0x100fe200078e0a7f */
[----:B------:R-:W-:Y:S01]  /*6d70*/  ISETP.GT.U32.AND P5, PT, R127, R237, PT ;  /* 0x000000ed7f00720c */ /* 0x000fe20003fa4070 */
[--C-:B------:R-:W-:Y:S01]  /*6d80*/  @!P6 IMAD.IADD R251, R251, 0x1, -R127.reuse ;  /* 0x00000001fbfbe824 */ /* 0x100fe200078e0a7f */
[C---:B------:R-:W-:Y:S01]  /*6d90*/  ISETP.GT.U32.AND P6, PT, R127.reuse, R239, PT ;  /* 0x000000ef7f00720c */ /* 0x040fe20003fc4070 */
[--C-:B------:R-:W-:Y:S01]  /*6da0*/  @!P2 IMAD.IADD R234, R234, 0x1, -R127.reuse ;  /* 0x00000001eaeaa824 */ /* 0x100fe200078e0a7f */
[----:B------:R-:W-:Y:S01]  /*6db0*/  ISETP.GT.U32.AND P2, PT, R127, R227, PT ;  /* 0x000000e37f00720c */ /* 0x000fe20003f44070 */
[----:B------:R-:W-:Y:S01]  /*6dc0*/  @!P0 IMAD.IADD R243, R243, 0x1, -R127 ;  /* 0x00000001f3f38824 */ /* 0x000fe200078e0a7f */
[----:B------:R-:W-:-:S05]  /*6dd0*/  ISETP.GT.U32.AND P0, PT, R127, R236, PT ;  /* 0x000000ec7f00720c */ /* 0x000fca0003f04070 */
[--C-:B------:R-:W-:Y:S01]  /*6de0*/  @!P1 IMAD.IADD R228, R228, 0x1, -R127.reuse ;  /* 0x00000001e4e49824 */ /* 0x100fe200078e0a7f */
[----:B------:R-:W-:Y:S01]  /*6df0*/  ISETP.GT.U32.AND P1, PT, R127, R234, PT ;  /* 0x000000ea7f00720c */ /* 0x000fe20003f24070 */
[--C-:B------:R-:W-:Y:S01]  /*6e00*/  @!P5 IMAD.IADD R237, R237, 0x1, -R127.reuse ;  /* 0x00000001ededd824 */ /* 0x100fe200078e0a7f */
[----:B------:R-:W-:Y:S01]  /*6e10*/  ISETP.GT.U32.AND P5, PT, R127, R230, PT ;  /* 0x000000e67f00720c */ /* 0x000fe20003fa4070 */
[--C-:B------:R-:W-:Y:S01]  /*6e20*/  @!P6 IMAD.IADD R239, R239, 0x1, -R127.reuse ;  /* 0x00000001efefe824 */ /* 0x100fe200078e0a7f */
[----:B------:R-:W-:Y:S01]  /*6e30*/  ISETP.GT.U32.AND P6, PT, R127, R232, PT ;  /* 0x000000e87f00720c */ /* 0x000fe20003fc4070 */
[--C-:B------:R-:W-:Y:S01]  /*6e40*/  @!P2 IMAD.IADD R227, R227, 0x1, -R127.reuse ;  /* 0x00000001e3e3a824 */ /* 0x100fe200078e0a7f */
[C---:B------:R-:W-:Y:S01]  /*6e50*/  ISETP.GT.U32.AND P2, PT, R127.reuse, R233, PT ;  /* 0x000000e97f00720c */ /* 0x040fe20003f44070 */
[----:B------:R-:W-:Y:S01]  /*6e60*/  @!P0 IMAD.IADD R236, R236, 0x1, -R127 ;  /* 0x00000001ecec8824 */ /* 0x000fe200078e0a7f */
[----:B------:R-:W-:-:S05]  /*6e70*/  ISETP.GT.U32.AND P0, PT, R127, R229, PT ;  /* 0x000000e57f00720c */ /* 0x000fca0003f04070 */
[--C-:B------:R-:W-:Y:S01]  /*6e80*/  @!P1 IMAD.IADD R234, R234, 0x1, -R127.reuse ;  /* 0x00000001eaea9824 */ /* 0x100fe200078e0a7f */
[C---:B------:R-:W-:Y:S01]  /*6e90*/  ISETP.GT.U32.AND P4, PT, R127.reuse, R237, PT ;  /* 0x000000ed7f00720c */ /* 0x040fe20003f84070 */
[--C-:B------:R-:W-:Y:S01]  /*6ea0*/  @!P5 IMAD.IADD R230, R230, 0x1, -R127.reuse ;  /* 0x00000001e6e6d824 */ /* 0x100fe200078e0a7f */
[C---:B------:R-:W-:Y:S01]  /*6eb0*/  ISETP.GT.U32.AND P1, PT, R127.reuse, R228, PT ;  /* 0x000000e47f00720c */ /* 0x040fe20003f24070 */
[--C-:B------:R-:W-:Y:S01]  /*6ec0*/  @!P6 IMAD.IADD R232, R232, 0x1, -R127.reuse ;  /* 0x00000001e8e8e824 */ /* 0x100fe200078e0a7f */
[C---:B------:R-:W-:Y:S02]  /*6ed0*/  ISETP.GT.U32.AND P5, PT, R127.reuse, R236, PT ;  /* 0x000000ec7f00720c */ /* 0x040fe40003fa4070 */
[C---:B------:R-:W-:Y:S02]  /*6ee0*/  ISETP.GT.U32.AND P6, PT, R127.reuse, R238, PT ;  /* 0x000000ee7f00720c */ /* 0x040fe40003fc4070 */
[----:B------:R-:W-:Y:S01]  /*6ef0*/  ISETP.GT.U32.AND P3, PT, R127, R232, PT ;  /* 0x000000e87f00720c */ /* 0x000fe20003f64070 */
[----:B------:R-:W-:-:S02]  /*6f00*/  @!P2 IMAD.IADD R233, R233, 0x1, -R127 ;  /* 0x00000001e9e9a824 */ /* 0x000fc400078e0a7f */
[--C-:B------:R-:W-:Y:S01]  /*6f10*/  @!P0 IMAD.IADD R229, R229, 0x1, -R127.reuse ;  /* 0x00000001e5e58824 */ /* 0x100fe200078e0a7f */
[C---:B------:R-:W-:Y:S02]  /*6f20*/  ISETP.GT.U32.AND P0, PT, R127.reuse, R235, PT ;  /* 0x000000eb7f00720c */ /* 0x040fe40003f04070 */
[----:B------:R-:W-:Y:S01]  /*6f30*/  ISETP.GT.U32.AND P2, PT, R127, R227, PT ;  /* 0x000000e37f00720c */ /* 0x000fe20003f44070 */
[--C-:B------:R-:W-:Y:S01]  /*6f40*/  @!P4 IMAD.IADD R237, R237, 0x1, -R127.reuse ;  /* 0x00000001ededc824 */ /* 0x100fe200078e0a7f */
[C---:B------:R-:W-:Y:S01]  /*6f50*/  ISETP.GT.U32.AND P4, PT, R127.reuse, R231, PT ;  /* 0x000000e77f00720c */ /* 0x040fe20003f84070 */
[--C-:B------:R-:W-:Y:S01]  /*6f60*/  @!P1 IMAD.IADD R228, R228, 0x1, -R127.reuse ;  /* 0x00000001e4e49824 */ /* 0x100fe200078e0a7f */
[C---:B------:R-:W-:Y:S01]  /*6f70*/  ISETP.GT.U32.AND P1, PT, R127.reuse, R221, PT ;  /* 0x000000dd7f00720c */ /* 0x040fe20003f24070 */
[--C-:B------:R-:W-:Y:S01]  /*6f80*/  @!P5 IMAD.IADD R236, R236, 0x1, -R127.reuse ;  /* 0x00000001ececd824 */ /* 0x100fe200078e0a7f */
[C---:B------:R-:W-:Y:S01]  /*6f90*/  ISETP.GT.U32.AND P5, PT, R127.reuse, R230, PT ;  /* 0x000000e67f00720c */ /* 0x040fe20003fa4070 */
[--C-:B------:R-:W-:Y:S01]  /*6fa0*/  @!P6 IMAD.IADD R238, R238, 0x1, -R127.reuse ;  /* 0x00000001eeeee824 */ /* 0x100fe200078e0a7f */
[C---:B------:R-:W-:Y:S01]  /*6fb0*/  ISETP.GT.U32.AND P6, PT, R127.reuse, R226, PT ;  /* 0x000000e27f00720c */ /* 0x040fe20003fc4070 */
[--C-:B------:R-:W-:Y:S01]  /*6fc0*/  @!P3 IMAD.IADD R232, R232, 0x1, -R127.reuse ;  /* 0x00000001e8e8b824 */ /* 0x100fe200078e0a7f */
[----:B------:R-:W-:Y:S01]  /*6fd0*/  ISETP.GT.U32.AND P3, PT, R127, R225, PT ;  /* 0x000000e17f00720c */ /* 0x000fe20003f64070 */
        /* <DEDUP_REMOVED lines=24> */
[----:B------:R-:W-:-:S02]  /*7160*/  @!P6 IMAD.IADD R219, R219, 0x1, -R127 ;  /* 0x00000001dbdbe824 */ /* 0x000fc400078e0a7f */
[--C-:B------:R-:W-:Y:S01]  /*7170*/  @!P3 IMAD.IADD R218, R218, 0x1, -R127.reuse ;  /* 0x00000001dadab824 */ /* 0x100fe200078e0a7f */
[C---:B------:R-:W-:Y:S01]  /*7180*/  ISETP.GT.U32.AND P3, PT, R127.reuse, R224, PT ;  /* 0x000000e07f00720c */ /* 0x040fe20003f64070 */
[--C-:B------:R-:W-:Y:S01]  /*7190*/  @!P0 IMAD.IADD R222, R222, 0x1, -R127.reuse ;  /* 0x00000001dede8824 */ /* 0x100fe200078e0a7f */
[----:B------:R-:W-:Y:S01]  /*71a0*/  ISETP.GT.U32.AND P0, PT, R127, R215, PT ;  /* 0x000000d77f00720c */ /* 0x000fe20003f04070 */
        /* <DEDUP_REMOVED lines=45> */
[C---:B------:R-:W-:Y:S01]  /*7480*/  ISETP.GT.U32.AND P4, PT, R127.reuse, R203, PT ;  /* 0x000000cb7f00720c */ /* 0x040fe20003f84070 */
[--C-:B------:R-:W-:Y:S01]  /*7490*/  @!P1 IMAD.IADD R200, R200, 0x1, -R127.reuse ;  /* 0x00000001c8c89824 */ /* 0x100fe200078e0a7f */
[----:B------:R-:W-:Y:S01]  /*74a0*/  ISETP.GT.U32.AND P1, PT, R127, R206, PT ;  /* 0x000000ce7f00720c */ /* 0x000fe20003f24070 */
[--C-:B------:R-:W-:Y:S01]  /*74b0*/  @!P5 IMAD.IADD R209, R209, 0x1, -R127.reuse ;  /* 0x00000001d1d1d824 */ /* 0x100fe200078e0a7f */
[C---:B------:R-:W-:Y:S01]  /*74c0*/  ISETP.GT.U32.AND P5, PT, R127.reuse, R202, PT ;  /* 0x000000ca7f00720c */ /* 0x040fe20003fa4070 */
[--C-:B------:R-:W-:Y:S01]  /*74d0*/  @!P3 IMAD.IADD R204, R204, 0x1, -R127.reuse ;  /* 0x00000001ccccb824 */ /* 0x100fe200078e0a7f */
[C---:B------:R-:W-:Y:S01]  /*74e0*/  ISETP.GT.U32.AND P3, PT, R127.reuse, R210, PT ;  /* 0x000000d27f00720c */ /* 0x040fe20003f64070 */
[----:B------:R-:W-:Y:S01]  /*74f0*/  @!P0 IMAD.IADD R208, R208, 0x1, -R127 ;  /* 0x00000001d0d08824 */ /* 0x000fe200078e0a7f */
[----:B------:R-:W-:-:S03]  /*7500*/  ISETP.GT.U32.AND P0, PT, R127, R201, PT ;  /* 0x000000c97f00720c */ /* 0x000fc60003f04070 */
        /* <DEDUP_REMOVED lines=10> */
[----:B------:R-:W-:Y:S01]  /*75b0*/  @!P0 IMAD.IADD R201, R201, 0x1, -R127 ;  /* 0x00000001c9c98824 */ /* 0x000fe200078e0a7f */
[----:B------:R-:W-:-:S03]  /*75c0*/  ISETP.GT.U32.AND P0, PT, R127, R207, PT ;  /* 0x000000cf7f00720c */ /* 0x000fc60003f04070 */
[--C-:B------:R-:W-:Y:S01]  /*75d0*/  @!P2 IMAD.IADD R205, R205, 0x1, -R127.reuse ;  /* 0x00000001cdcda824 */ /* 0x100fe200078e0a7f */
[----:B------:R-:W-:Y:S01]  /*75e0*/  ISETP.GT.U32.AND P2, PT, R127, R198, PT ;  /* 0x000000c67f00720c */ /* 0x000fe20003f44070 */
[--C-:B------:R-:W-:Y:S01]  /*75f0*/  @!P4 IMAD.IADD R209, R209, 0x1, -R127.reuse ;  /* 0x00000001d1d1c824 */ /* 0x100fe200078e0a7f */
[----:B------:R-:W-:Y:S01]  /*7600*/  ISETP.GT.U32.AND P6, PT, R127, R212, PT ;  /* 0x000000d47f00720c */ /* 0x000fe20003fc4070 */
[--C-:B------:R-:W-:Y:S01]  /*7610*/  @!P1 IMAD.IADD R199, R199, 0x1, -R127.reuse ;  /* 0x00000001c7c79824 */ /* 0x100fe200078e0a7f */
[C---:B------:R-:W-:Y:S01]  /*7620*/  ISETP.GT.U32.AND P4, PT, R127.reuse, R203, PT ;  /* 0x000000cb7f00720c */ /* 0x040fe20003f84070 */
[--C-:B------:R-:W-:Y:S01]  /*7630*/  @!P5 IMAD.IADD R208, R208, 0x1, -R127.reuse ;  /* 0x00000001d0d0d824 */ /* 0x100fe200078e0a7f */
[C---:B------:R-:W-:Y:S02]  /*7640*/  ISETP.GT.U32.AND P1, PT, R127.reuse, R191, PT ;  /* 0x000000bf7f00720c */ /* 0x040fe40003f24070 */
[C---:B------:R-:W-:Y:S01]  /*7650*/  ISETP.GT.U32.AND P5, PT, R127.reuse, R202, PT ;  /* 0x000000ca7f00720c */ /* 0x040fe20003fa4070 */
        /* <DEDUP_REMOVED lines=34> */
[----:B------:R-:W-:-:S02]  /*7880*/  @!P6 IMAD.IADD R193, R193, 0x1, -R127 ;  /* 0x00000001c1c1e824 */ /* 0x000fc400078e0a7f */
        /* <DEDUP_REMOVED lines=10> */
[----:B------:R-:W-:Y:S01]  /*7930*/  @!P2 IMAD.IADD R190, R190, 0x1, -R127 ;  /* 0x00000001bebea824 */ /* 0x000fe200078e0a7f */
[----:B------:R-:W-:-:S02]  /*7940*/  ISETP.GT.U32.AND P0, PT, R127, R192, PT ;  /* 0x000000c07f00720c */ /* 0x000fc40003f04070 */
        /* <DEDUP_REMOVED lines=91> */
[----:B------:R-:W-:-:S03]  /*7f00*/  @!P3 IMAD.IADD R161, R161, 0x1, -R127 ;  /* 0x00000001a1a1b824 */ /* 0x000fc600078e0a7f */
        /* <DEDUP_REMOVED lines=96> */
[----:B------:R-:W-:Y:S01]  /*8510*/  @!P0 IMAD.IADD R143, R143, 0x1, -R127 ;  /* 0x000000018f8f8824 */ /* 0x000fe200078e0a7f */
[----:B------:R-:W-:-:S03]  /*8520*/  ISETP.GT.U32.AND P0, PT, R127, R136, PT ;  /* 0x000000887f00720c */ /* 0x000fc60003f04070 */
        /* <DEDUP_REMOVED lines=11> */
[----:B------:R-:W-:-:S03]  /*85e0*/  ISETP.GT.U32.AND P0, PT, R127, R142, PT ;  /* 0x0000008e7f00720c */ /* 0x000fc60003f04070 */
[--C-:B------:R-:W-:Y:S01]  /*85f0*/  @!P2 IMAD.IADD R140, R140, 0x1, -R127.reuse ;  /* 0x000000018c8ca824 */ /* 0x100fe200078e0a7f */
[C---:B------:R-:W-:Y:S01]  /*8600*/  ISETP.GT.U32.AND P2, PT, R127.reuse, R133, PT ;  /* 0x000000857f00720c */ /* 0x040fe20003f44070 */
        /* <DEDUP_REMOVED lines=63> */
[--C-:B------:R-:W-:Y:S02]  /*8a00*/  @!P6 IMAD.IADD R120, R120, 0x1, -R127.reuse ;  /* 0x000000017878e824 */ /* 0x100fe400078e0a7f */
        /* <DEDUP_REMOVED lines=9> */
[----:B------:R-:W-:-:S02]  /*8aa0*/  ISETP.GT.U32.AND P1, PT, R127, R117, PT ;  /* 0x000000757f00720c */ /* 0x000fc40003f24070 */
        /* <DEDUP_REMOVED lines=79> */
[----:B------:R1:W-:Y:S01]  /*8fa0*/  STL [R1+0x10], R2 ;  /* 0x0000100201007387 */ /* 0x0003e20000100800 */
[----:B------:R-:W-:Y:S01]  /*8fb0*/  @!P5 IMAD.IADD R105, R105, 0x1, -R127 ;  /* 0x000000016969d824 */ /* 0x000fe200078e0a7f */
[C---:B------:R-:W-:Y:S02]  /*8fc0*/  ISETP.GT.U32.AND P1, PT, R127.reuse, R90, PT ;  /* 0x0000005a7f00720c */ /* 0x040fe40003f24070 */
[----:B------:R-:W-:Y:S01]  /*8fd0*/  STL [R1+0x1474], R5 ;  /* 0x0014740501007387 */ /* 0x000fe20000100800 */
[----:B------:R-:W-:-:S02]  /*8fe0*/  ISETP.GT.U32.AND P5, PT, R127, R99, PT ;  /* 0x000000637f00720c */ /* 0x000fc40003fa4070 */
[----:B------:R-:W-:Y:S01]  /*8ff0*/  IABS R8, R8 ;  /* 0x0000000800087213 */ /* 0x000fe20000000000 */
[----:B------:R2:W-:Y:S01]  /*9000*/  STL [R1+0xc], R7 ;  /* 0x00000c0701007387 */ /* 0x0005e20000100800 */
[----:B------:R-:W-:Y:S01]  /*9010*/  ISETP.GT.U32.AND P6, PT, R127, R106, PT ;  /* 0x0000006a7f00720c */ /* 0x000fe20003fc4070 */
[----:B------:R-:W-:Y:S02]  /*9020*/  @!P3 IMAD.IADD R101, R101, 0x1, -R127 ;  /* 0x000000016565b824 */ /* 0x000fe400078e0a7f */
[----:B------:R-:W-:Y:S01]  /*9030*/  STL [R1+0x4], R3 ;  /* 0x0000040301007387 */ /* 0x000fe20000100800 */
[----:B------:R-:W-:-:S03]  /*9040*/  ISETP.GT.U32.AND P3, PT, R127, R95, PT ;  /* 0x0000005f7f00720c */ /* 0x000fc60003f64070 */
[----:B------:R-:W-:Y:S01]  /*9050*/  STL [R1], R15 ;  /* 0x0000000f01007387 */ /* 0x000fe20000100800 */
[----:B------:R-:W-:Y:S01]  /*9060*/  IMAD.HI.U32 R0, R6, R8, RZ ;  /* 0x0000000806007227 */ /* 0x000fe200078e00ff */
[----:B-1----:R-:W-:Y:S02]  /*9070*/  LOP3.LUT R2, R4, 0x1f4, RZ, 0xfc, !PT ;  /* 0x000001f404027812 */ /* 0x002fe400078efcff */
[----:B------:R-:W-:Y:S01]  /*9080*/  STL [R1+0x146c], R251 ;  /* 0x00146cfb01007387 */ /* 0x000fe20000100800 */
[----:B------:R-:W-:-:S03]  /*9090*/  @!P0 IMAD.IADD R104, R104, 0x1, -R127 ;  /* 0x0000000168688824 */ /* 0x000fc600078e0a7f */
[----:B------:R-:W-:Y:S01]  /*90a0*/  STL [R1+0x1468], R250 ;  /* 0x001468fa01007387 */ /* 0x000fe20000100800 */
[C---:B------:R-:W-:Y:S01]  /*90b0*/  ISETP.GT.U32.AND P0, PT, R127.reuse, R98, PT ;  /* 0x000000627f00720c */ /* 0x040fe20003f04070 */
[----:B------:R-:W-:Y:S02]  /*90c0*/  @!P2 IMAD.IADD R96, R96, 0x1, -R127 ;  /* 0x000000016060a824 */ /* 0x000fe400078e0a7f */
[----:B------:R-:W-:Y:S01]  /*90d0*/  STL [R1+0x1464], R249 ;  /* 0x001464f901007387 */ /* 0x000fe20000100800 */
[----:B------:R-:W-:-:S03]  /*90e0*/  ISETP.GT.U32.AND P2, PT, R127, R89, PT ;  /* 0x000000597f00720c */ /* 0x000fc60003f44070 */
[----:B------:R-:W-:Y:S01]  /*90f0*/  STL [R1+0x1460], R248 ;  /* 0x001460f801007387 */ /* 0x000fe20000100800 */
[----:B------:R-:W-:Y:S01]  /*9100*/  IMAD.MOV R0, RZ, RZ, -R0 ;  /* 0x000000ffff007224 */ /* 0x000fe200078e0a00 */
[----:B--2---:R-:W-:Y:S02]  /*9110*/  IABS R7, R2 ;  /* 0x0000000200077213 */ /* 0x004fe40000000000 */
[----:B------:R-:W-:Y:S01]  /*9120*/  STL [R1+0x145c], R247 ;  /* 0x00145cf701007387 */ /* 0x000fe20000100800 */
[----:B------:R-:W-:-:S03]  /*9130*/  @!P4 IMAD.IADD R100, R100, 0x1, -R127 ;  /* 0x000000016464c824 */ /* 0x000fc600078e0a7f */
[----:B------:R-:W-:Y:S01]  /*9140*/  STL [R1+0x1470], R246 ;  /* 0x001470f601007387 */ /* 0x000fe20000100800 */
[----:B------:R-:W-:Y:S01]  /*9150*/  ISETP.GT.U32.AND P4, PT, R127, R93, PT ;  /* 0x0000005d7f00720c */ /* 0x000fe20003f84070 */
[--C-:B------:R-:W-:Y:S02]  /*9160*/  @!P1 IMAD.IADD R90, R90, 0x1, -R127.reuse ;  /* 0x000000015a5a9824 */ /* 0x100fe400078e0a7f */
[----:B------:R-:W-:Y:S01]  /*9170*/  STL [R1+0x1478], R245 ;  /* 0x001478f501007387 */ /* 0x000fe20000100800 */
[----:B------:R-:W-:Y:S01]  /*9180*/  @!P5 IMAD.IADD R99, R99, 0x1, -R127 ;  /* 0x000000016363d824 */ /* 0x000fe200078e0a7f */
[C---:B------:R-:W-:Y:S02]  /*9190*/  ISETP.GT.U32.AND P1, PT, R127.reuse, R83, PT ;  /* 0x000000537f00720c */ /* 0x040fe40003f24070 */
[----:B------:R-:W-:Y:S01]  /*91a0*/  STL [R1+0x1458], R244 ;  /* 0x001458f401007387 */ /* 0x000fe20000100800 */
[C---:B------:R-:W-:Y:S01]  /*91b0*/  IMAD R8, R127.reuse, R0, R8 ;  /* 0x000000007f087224 */ /* 0x040fe200078e0208 */
[----:B------:R-:W-:-:S02]  /*91c0*/  ISETP.GT.U32.AND P5, PT, R127, R92, PT ;  /* 0x0000005c7f00720c */ /* 0x000fc40003fa4070 */
[----:B------:R-:W-:Y:S01]  /*91d0*/  STL [R1+0x1454], R243 ;  /* 0x001454f301007387 */ /* 0x000fe20000100800 */
[----:B------:R-:W-:Y:S01]  /*91e0*/  @!P6 IMAD.IADD R106, R106, 0x1, -R127 ;  /* 0x000000016a6ae824 */ /* 0x000fe200078e0a7f */
[----:B------:R-:W-:Y:S02]  /*91f0*/  ISETP.GT.U32.AND P6, PT, R127, R94, PT ;  /* 0x0000005e7f00720c */ /* 0x000fe40003fc4070 */
[----:B------:R-:W-:Y:S01]  /*9200*/  STL [R1+0x147c], R242 ;  /* 0x00147cf201007387 */ /* 0x000fe20000100800 */
[----:B------:R-:W-:-:S03]  /*9210*/  IMAD.HI.U32 R0, R6, R7, RZ ;  /* 0x0000000706007227 */ /* 0x000fc600078e00ff */
[----:B------:R1:W-:Y:S01]  /*9220*/  STL [R1+0xf40], R2 ;  /* 0x000f400201007387 */ /* 0x0003e20000100800 */
[--C-:B------:R-:W-:Y:S01]  /*9230*/  @!P3 IMAD.IADD R95, R95, 0x1, -R127.reuse ;  /* 0x000000015f5fb824 */ /* 0x100fe200078e0a7f */
[----:B------:R-:W-:Y:S01]  /*9240*/  ISETP.GT.U32.AND P3, PT, R127, R88, PT ;  /* 0x000000587f00720c */ /* 0x000fe20003f64070 */
[----:B------:R-:W-:Y:S01]  /*9250*/  IMAD.MOV R0, RZ, RZ, -R0 ;  /* 0x000000ffff007224 */ /* 0x000fe200078e0a00 */
[----:B-1----:R-:W-:Y:S01]  /*9260*/  LOP3.LUT R2, R4, 0x1f6, RZ, 0xfc, !PT ;  /* 0x000001f604027812 */ /* 0x002fe200078efcff */
[----:B------:R-:W-:-:S03]  /*9270*/  @!P0 IMAD.IADD R98, R98, 0x1, -R127 ;  /* 0x0000000162628824 */ /* 0x000fc600078e0a7f */
[----:B------:R-:W-:Y:S01]  /*9280*/  IABS R3, R2 ;  /* 0x0000000200037213 */ /* 0x000fe20000000000 */
[----:B------:R1:W-:Y:S01]  /*9290*/  STL [R1+0xf3c], R2 ;  /* 0x000f3c0201007387 */ /* 0x0003e20000100800 */
[----:B------:R-:W-:Y:S01]  /*92a0*/  ISETP.GT.U32.AND P0, PT, R127, R91, PT ;  /* 0x0000005b7f00720c */ /* 0x000fe20003f04070 */
[----:B------:R-:W-:Y:S01]  /*92b0*/  @!P2 IMAD.IADD R89, R89, 0x1, -R127 ;  /* 0x000000015959a824 */ /* 0x000fe200078e0a7f */
[C---:B------:R-:W-:Y:S01]  /*92c0*/  ISETP.GT.U32.AND P2, PT, R127.reuse, R82, PT ;  /* 0x000000527f00720c */ /* 0x040fe20003f44070 */
[----:B------:R-:W-:Y:S01]  /*92d0*/  IMAD R7, R127, R0, R7 ;  /* 0x000000007f077224 */ /* 0x000fe200078e0207 */
[----:B------:R-:W2:Y:S01]  /*92e0*/  S2R R251, SR_TID.X ;  /* 0x0000000000fb7919 */ /* 0x000ea20000002100 */
[----:B------:R-:W-:Y:S01]  /*92f0*/  IMAD.HI.U32 R0, R6, R3, RZ ;  /* 0x0000000306007227 */ /* 0x000fe200078e00ff */
[----:B-1----:R-:W-:-:S03]  /*9300*/  LOP3.LUT R2, R4, 0x1f8, RZ, 0xfc, !PT ;  /* 0x000001f804027812 */ /* 0x002fc600078efcff */
[--C-:B------:R-:W-:Y:S01]  /*9310*/  @!P4 IMAD.IADD R93, R93, 0x1, -R127.reuse ;  /* 0x000000015d5dc824 */ /* 0x100fe200078e0a7f */
[----:B------:R-:W-:Y:S01]  /*9320*/  ISETP.GT.U32.AND P4, PT, R127, R86, PT ;  /* 0x000000567f00720c */ /* 0x000fe20003f84070 */
[--C-:B------:R-:W-:Y:S01]  /*9330*/  @!P1 IMAD.IADD R83, R83, 0x1, -R127.reuse ;  /* 0x0000000153539824 */ /* 0x100fe200078e0a7f */
[C---:B------:R-:W-:Y:S01]  /*9340*/  ISETP.GT.U32.AND P1, PT, R127.reuse, R89, PT ;  /* 0x000000597f00720c */ /* 0x040fe20003f24070 */
[----:B------:R1:W-:Y:S01]  /*9350*/  STL [R1+0xf38], R2 ;  /* 0x000f380201007387 */ /* 0x0003e20000100800 */
[--C-:B------:R-:W-:Y:S01]  /*9360*/  @!P5 IMAD.IADD R92, R92, 0x1, -R127.reuse ;  /* 0x000000015c5cd824 */ /* 0x100fe200078e0a7f */
[C---:B------:R-:W-:Y:S01]  /*9370*/  ISETP.GT.U32.AND P5, PT, R127.reuse, R85, PT ;  /* 0x000000557f00720c */ /* 0x040fe20003fa4070 */
[----:B------:R-:W-:Y:S02]  /*9380*/  IMAD.MOV R0, RZ, RZ, -R0 ;  /* 0x000000ffff007224 */ /* 0x000fe400078e0a00 */
[----:B------:R-:W-:Y:S01]  /*9390*/  @!P6 IMAD.IADD R94, R94, 0x1, -R127 ;  /* 0x000000015e5ee824 */ /* 0x000fe200078e0a7f */
[----:B------:R-:W-:-:S02]  /*93a0*/  ISETP.GT.U32.AND P6, PT, R127, R87, PT ;  /* 0x000000577f00720c */ /* 0x000fc40003fc4070 */
[----:B-1----:R-:W-:Y:S01]  /*93b0*/  IABS R2, R2 ;  /* 0x0000000200027213 */ /* 0x002fe20000000000 */
[C---:B------:R-:W-:Y:S02]  /*93c0*/  IMAD R3, R127.reuse, R0, R3 ;  /* 0x000000007f037224 */ /* 0x040fe400078e0203 */
[----:B------:R-:W-:Y:S01]  /*93d0*/  @!P3 IMAD.IADD R88, R88, 0x1, -R127 ;  /* 0x000000015858b824 */ /* 0x000fe200078e0a7f */
[----:B------:R-:W-:Y:S01]  /*93e0*/  ISETP.GT.U32.AND P3, PT, R127, R81, PT ;  /* 0x000000517f00720c */ /* 0x000fe20003f64070 */
[----:B------:R-:W-:Y:S01]  /*93f0*/  IMAD.HI.U32 R0, R6, R2, RZ ;  /* 0x0000000206007227 */ /* 0x000fe200078e00ff */
[----:B------:R-:W-:-:S03]  /*9400*/  LOP3.LUT R5, R4, 0x1fa, RZ, 0xfc, !PT ;  /* 0x000001fa04057812 */ /* 0x000fc600078efcff */
[--C-:B------:R-:W-:Y:S01]  /*9410*/  @!P0 IMAD.IADD R91, R91, 0x1, -R127.reuse ;  /* 0x000000015b5b8824 */ /* 0x100fe200078e0a7f */
[C---:B------:R-:W-:Y:S01]  /*9420*/  ISETP.GT.U32.AND P0, PT, R127.reuse, R84, PT ;  /* 0x000000547f00720c */ /* 0x040fe20003f04070 */
[--C-:B------:R-:W-:Y:S01]  /*9430*/  @!P2 IMAD.IADD R82, R82, 0x1, -R127.reuse ;  /* 0x000000015252a824 */ /* 0x100fe200078e0a7f */
[C---:B------:R-:W-:Y:S01]  /*9440*/  ISETP.GT.U32.AND P2, PT, R127.reuse, R88, PT ;  /* 0x000000587f00720c */ /* 0x040fe20003f44070 */
[----:B------:R-:W-:Y:S02]  /*9450*/  IMAD.MOV R0, RZ, RZ, -R0 ;  /* 0x000000ffff007224 */ /* 0x000fe400078e0a00 */
[--C-:B------:R-:W-:Y:S01]  /*9460*/  @!P4 IMAD.IADD R86, R86, 0x1, -R127.reuse ;  /* 0x000000015656c824 */ /* 0x100fe200078e0a7f */
[----:B------:R-:W-:Y:S01]  /*9470*/  ISETP.GT.U32.AND P4, PT, R127, R92, PT ;  /* 0x0000005c7f00720c */ /* 0x000fe20003f84070 */
[--C-:B------:R-:W-:Y:S01]  /*9480*/  @!P1 IMAD.IADD R89, R89, 0x1, -R127.reuse ;  /* 0x0000000159599824 */ /* 0x100fe200078e0a7f */
[C---:B------:R-:W-:Y:S01]  /*9490*/  ISETP.GT.U32.AND P1, PT, R127.reuse, R83, PT ;  /* 0x000000537f00720c */ /* 0x040fe20003f24070 */
[----:B------:R-:W-:Y:S01]  /*94a0*/  IMAD R2, R127, R0, R2 ;  /* 0x000000007f027224 */ /* 0x000fe200078e0202 */
[----:B------:R-:W-:Y:S01]  /*94b0*/  IABS R0, R5 ;  /* 0x0000000500007213 */ /* 0x000fe20000000000 */
[--C-:B------:R-:W-:Y:S01]  /*94c0*/  @!P5 IMAD.IADD R85, R85, 0x1, -R127.reuse ;  /* 0x000000015555d824 */ /* 0x100fe200078e0a7f */
[----:B------:R-:W-:Y:S01]  /*94d0*/  ISETP.GT.U32.AND P5, PT, R127, R91, PT ;  /* 0x0000005b7f00720c */ /* 0x000fe20003fa4070 */
[--C-:B------:R-:W-:Y:S01]  /*94e0*/  @!P6 IMAD.IADD R87, R87, 0x1, -R127.reuse ;  /* 0x000000015757e824 */ /* 0x100fe200078e0a7f */
[----:B------:R-:W-:Y:S01]  /*94f0*/  ISETP.GT.U32.AND P6, PT, R127, R93, PT ;  /* 0x0000005d7f00720c */ /* 0x000fe20003fc4070 */
[----:B------:R-:W-:-:S02]  /*9500*/  @!P3 IMAD.IADD R81, R81, 0x1, -R127 ;  /* 0x000000015151b824 */ /* 0x000fc400078e0a7f */
[----:B------:R-:W-:Y:S01]  /*9510*/  IMAD.HI.U32 R15, R6, R0, RZ ;  /* 0x00000000060f7227 */ /* 0x000fe200078e00ff */
[C---:B------:R-:W-:Y:S01]  /*9520*/  ISETP.GT.U32.AND P3, PT, R127.reuse, R87, PT ;  /* 0x000000577f00720c */ /* 0x040fe20003f64070 */
[----:B------:R1:W-:Y:S02]  /*9530*/  STL [R1+0xf34], R5 ;  /* 0x000f340501007387 */ /* 0x0003e40000100800 */
[--C-:B------:R-:W-:Y:S01]  /*9540*/  @!P0 IMAD.IADD R84, R84, 0x1, -R127.reuse ;  /* 0x0000000154548824 */ /* 0x100fe200078e0a7f */
[C---:B------:R-:W-:Y:S01]  /*9550*/  ISETP.GT.U32.AND P0, PT, R127.reuse, R90, PT ;  /* 0x0000005a7f00720c */ /* 0x040fe20003f04070 */
[----:B------:R-:W-:Y:S01]  /*9560*/  @!P2 IMAD.IADD R88, R88, 0x1, -R127 ;  /* 0x000000015858a824 */ /* 0x000fe200078e0a7f */
[----:B------:R-:W-:Y:S01]  /*9570*/  ISETP.GT.U32.AND P2, PT, R127, R82, PT ;  /* 0x000000527f00720c */ /* 0x000fe20003f44070 */
[----:B------:R-:W-:Y:S02]  /*9580*/  IMAD.MOV R15, RZ, RZ, -R15 ;  /* 0x000000ffff0f7224 */ /* 0x000fe400078e0a0f */
[--C-:B------:R-:W-:Y:S01]  /*9590*/  @!P4 IMAD.IADD R92, R92, 0x1, -R127.reuse ;  /* 0x000000015c5cc824 */ /* 0x100fe200078e0a7f */
[----:B-1----:R-:W-:Y:S01]  /*95a0*/  LOP3.LUT R5, R4, 0x1fc, RZ, 0xfc, !PT ;  /* 0x000001fc04057812 */ /* 0x002fe200078efcff */
[--C-:B------:R-:W-:Y:S01]  /*95b0*/  @!P1 IMAD.IADD R83, R83, 0x1, -R127.reuse ;  /* 0x0000000153539824 */ /* 0x100fe200078e0a7f */
[----:B------:R-:W-:Y:S01]  /*95c0*/  ISETP.GT.U32.AND P4, PT, R127, R86, PT ;  /* 0x000000567f00720c */ /* 0x000fe20003f84070 */
[--C-:B------:R-:W-:Y:S01]  /*95d0*/  @!P5 IMAD.IADD R91, R91, 0x1, -R127.reuse ;  /* 0x000000015b5bd824 */ /* 0x100fe200078e0a7f */
[C---:B------:R-:W-:Y:S01]  /*95e0*/  ISETP.GT.U32.AND P1, PT, R127.reuse, R76, PT ;  /* 0x0000004c7f00720c */ /* 0x040fe20003f24070 */
[C---:B------:R-:W-:Y:S01]  /*95f0*/  IMAD R0, R127.reuse, R15, R0 ;  /* 0x0000000f7f007224 */ /* 0x040fe200078e0200 */
[----:B------:R-:W-:Y:S01]  /*9600*/  ISETP.GT.U32.AND P5, PT, R127, R85, PT ;  /* 0x000000557f00720c */ /* 0x000fe20003fa4070 */
[----:B------:R2:W-:Y:S01]  /*9610*/  STL [R1+0xf30], R5 ;  /* 0x000f300501007387 */ /* 0x0005e20000100800 */
[----:B------:R-:W-:Y:S01]  /*9620*/  IABS R15, R5 ;  /* 0x00000005000f7213 */ /* 0x000fe20000000000 */
[--C-:B------:R-:W-:Y:S01]  /*9630*/  @!P6 IMAD.IADD R93, R93, 0x1, -R127.reuse ;  /* 0x000000015d5de824 */ /* 0x100fe200078e0a7f */
[----:B------:R-:W-:Y:S01]  /*9640*/  ISETP.GT.U32.AND P6, PT, R127, R81, PT ;  /* 0x000000517f00720c */ /* 0x000fe20003fc4070 */
[----:B------:R-:W-:Y:S01]  /*9650*/  @!P3 IMAD.IADD R87, R87, 0x1, -R127 ;  /* 0x000000015757b824 */ /* 0x000fe200078e0a7f */
[C---:B------:R-:W-:Y:S01]  /*9660*/  ISETP.GT.U32.AND P3, PT, R127.reuse, R80, PT ;  /* 0x000000507f00720c */ /* 0x040fe20003f64070 */
[----:B------:R-:W3:Y:S01]  /*9670*/  LDL.LU R248, [R1+0x2c] ;  /* 0x00002c0001f87983 */ /* 0x000ee20000300800 */
[----:B--2---:R-:W-:Y:S01]  /*9680*/  SHF.R.S32.HI R5, RZ, 0x7, R251 ;  /* 0x00000007ff057819 */ /* 0x004fe200000114fb */
[--C-:B------:R-:W-:Y:S01]  /*9690*/  @!P0 IMAD.IADD R90, R90, 0x1, -R127.reuse ;  /* 0x000000015a5a8824 */ /* 0x100fe200078e0a7f */
[----:B------:R-:W-:Y:S01]  /*96a0*/  ISETP.GT.U32.AND P0, PT, R127, R84, PT ;  /* 0x000000547f00720c */ /* 0x000fe20003f04070 */
[--C-:B------:R-:W-:Y:S01]  /*96b0*/  @!P2 IMAD.IADD R82, R82, 0x1, -R127.reuse ;  /* 0x000000015252a824 */ /* 0x100fe200078e0a7f */
[----:B------:R-:W-:Y:S01]  /*96c0*/  SGXT R243, R5, 0x1 ;  /* 0x0000000105f3781a */ /* 0x000fe20000000200 */
[--C-:B------:R-:W-:Y:S01]  /*96d0*/  @!P4 IMAD.IADD R86, R86, 0x1, -R127.reuse ;  /* 0x000000015656c824 */ /* 0x100fe200078e0a7f */
[----:B------:R-:W2:Y:S01]  /*96e0*/  LDL R5, [R1+0x24] ;  /* 0x0000240001057983 */ /* 0x000ea20000100800 */
        /* <DEDUP_REMOVED lines=9> */
[----:B------:R-:W-:Y:S01]  /*9780*/  IMAD.HI.U32 R6, R6, R15, RZ ;  /* 0x0000000f06067227 */ /* 0x000fe200078e00ff */
[C---:B------:R-:W-:Y:S01]  /*9790*/  ISETP.GT.U32.AND P3, PT, R127.reuse, R73, PT ;  /* 0x000000497f00720c */ /* 0x040fe20003f64070 */
[----:B------:R-:W4:Y:S02]  /*97a0*/  LDL R244, [R1+0xe28] ;  /* 0x000e280001f47983 */ /* 0x000f240000100800 */
        /* <DEDUP_REMOVED lines=10> */
[----:B------:R-:W-:Y:S01]  /*9850*/  IMAD.MOV R6, RZ, RZ, -R6 ;  /* 0x000000ffff067224 */ /* 0x000fe200078e0a06 */
[----:B------:R-:W4:Y:S01]  /*9860*/  LDL R250, [R1+0xe30] ;  /* 0x000e300001fa7983 */ /* 0x000f220000100800 */
[----:B------:R-:W-:-:S02]  /*9870*/  @!P6 IMAD.IADD R74, R74, 0x1, -R127 ;  /* 0x000000014a4ae824 */ /* 0x000fc400078e0a7f */
[----:B------:R-:W-:Y:S01]  /*9880*/  @!P3 IMAD.IADD R73, R73, 0x1, -R127 ;  /* 0x000000014949b824 */ /* 0x000fe200078e0a7f */
[C---:B------:R-:W-:Y:S01]  /*9890*/  ISETP.GT.U32.AND P3, PT, R127.reuse, R79, PT ;  /* 0x0000004f7f00720c */ /* 0x040fe20003f64070 */
[----:B------:R-:W-:Y:S01]  /*98a0*/  IMAD R15, R127, R6, R15 ;  /* 0x000000067f0f7224 */ /* 0x000fe200078e020f */
[----:B------:R-:W4:Y:S01]  /*98b0*/  LDL R249, [R1+0xe34] ;  /* 0x000e340001f97983 */ /* 0x000f220000100800 */
[----:B------:R-:W-:Y:S01]  /*98c0*/  @!P0 IMAD.IADD R77, R77, 0x1, -R127 ;  /* 0x000000014d4d8824 */ /* 0x000fe200078e0a7f */
[----:B------:R-:W-:Y:S01]  /*98d0*/  ISETP.GT.U32.AND P0, PT, R127, R70, PT ;  /* 0x000000467f00720c */ /* 0x000fe20003f04070 */
[C---:B------:R-:W-:Y:S01]  /*98e0*/  IMAD.SHL.U32 R242, R251.reuse, 0x10, RZ ;  /* 0x00000010fbf27824 */ /* 0x040fe200078e00ff */
[----:B------:R-:W4:Y:S01]  /*98f0*/  LDL R247, [R1+0xe3c] ;  /* 0x000e3c0001f77983 */ /* 0x000f220000100800 */
[----:B------:R-:W-:Y:S01]  /*9900*/  IMAD R6, R251, 0x100, R251 ;  /* 0x00000100fb067824 */ /* 0x000fe200078e02fb */
[C---:B------:R-:W-:Y:S01]  /*9910*/  ISETP.GT.U32.AND P6, PT, R127.reuse, R80, PT ;  /* 0x000000507f00720c */ /* 0x040fe20003fc4070 */
[--C-:B------:R-:W-:Y:S01]  /*9920*/  @!P2 IMAD.IADD R68, R68, 0x1, -R127.reuse ;  /* 0x000000014444a824 */ /* 0x100fe200078e0a7f */
[----:B------:R-:W4:Y:S01]  /*9930*/  LDL R251, [R1+0xe2c] ;  /* 0x000e2c0001fb7983 */ /* 0x000f220000100800 */
        /* <DEDUP_REMOVED lines=119> */
[C---:B------:R-:W-:Y:S02]  /*a0b0*/  ISETP.GT.U32.AND P6, PT, R127.reuse, R54, PT ;  /* 0x000000367f00720c */ /* 0x040fe40003fc4070 */
        /* <DEDUP_REMOVED lines=80> */
[----:B------:R-:W-:Y:S01]  /*a5c0*/  @!P6 IMAD.IADD R22, R22, 0x1, -R127 ;  /* 0x000000011616e824 */ /* 0x000fe200078e0a7f */
[----:B------:R-:W-:-:S03]  /*a5d0*/  ISETP.GT.U32.AND P6, PT, R127, R28, PT ;  /* 0x0000001c7f00720c */ /* 0x000fc60003fc4070 */
        /* <DEDUP_REMOVED lines=53> */
[----:B--2---:R-:W-:Y:S01]  /*a930*/  ISETP.GT.U32.AND P1, PT, R126, R5, PT ;  /* 0x000000057e00720c */ /* 0x004fe20003f24070 */
[--C-:B------:R-:W-:Y:S01]  /*a940*/  @!P3 IMAD.IADD R8, R8, 0x1, -R127.reuse ;  /* 0x000000010808b824 */ /* 0x100fe200078e0a7f */
[----:B------:R-:W-:Y:S01]  /*a950*/  ISETP.GT.U32.AND P3, PT, R127, R13, PT ;  /* 0x0000000d7f00720c */ /* 0x000fe20003f64070 */
[--C-:B------:R-:W-:Y:S01]  /*a960*/  @!P5 IMAD.IADD R3, R3, 0x1, -R127.reuse ;  /* 0x000000010303d824 */ /* 0x100fe200078e0a7f */
[C---:B------:R-:W-:Y:S01]  /*a970*/  ISETP.GT.U32.AND P5, PT, R127.reuse, R11, PT ;  /* 0x0000000b7f00720c */ /* 0x040fe20003fa4070 */
[--C-:B------:R-:W-:Y:S01]  /*a980*/  @!P2 IMAD.IADD R10, R10, 0x1, -R127.reuse ;  /* 0x000000010a0aa824 */ /* 0x100fe200078e0a7f */
[----:B------:R-:W-:Y:S01]  /*a990*/  ISETP.GT.U32.AND P2, PT, R127, R15, PT ;  /* 0x0000000f7f00720c */ /* 0x000fe20003f44070 */
[----:B------:R-:W-:Y:S01]  /*a9a0*/  @!P0 IMAD.IADD R2, R2, 0x1, -R127 ;  /* 0x0000000102028824 */ /* 0x000fe200078e0a7f */
[----:B------:R-:W-:Y:S01]  /*a9b0*/  LOP3.LUT R245, R242, 0x70, RZ, 0xc0, !PT ;  /* 0x00000070f2f57812 */ /* 0x000fe200078ec0ff */
[----:B------:R-:W-:-:S02]  /*a9c0*/  IMAD.SHL.U32 R6, R6, 0x4, RZ ;  /* 0x0000000406067824 */ /* 0x000fc400078e00ff */
[--C-:B------:R-:W-:Y:S01]  /*a9d0*/  @!P4 IMAD.IADD R12, R12, 0x1, -R127.reuse ;  /* 0x000000010c0cc824 */ /* 0x100fe200078e0a7f */
[----:B------:R-:W-:Y:S01]  /*a9e0*/  ISETP.GT.U32.AND P4, PT, R127, R3, PT ;  /* 0x000000037f00720c */ /* 0x000fe20003f84070 */
[----:B------:R-:W-:Y:S01]  /*a9f0*/  @!P1 IMAD.IADD R5, R5, 0x1, -R126 ;  /* 0x0000000105059824 */ /* 0x000fe200078e0a7e */
[----:B------:R-:W-:Y:S01]  /*aa00*/  LOP3.LUT R242, R6, 0x1807c, RZ, 0xc0, !PT ;  /* 0x0001807c06f27812 */ /* 0x000fe200078ec0ff */
[--C-:B------:R-:W-:Y:S01]  /*aa10*/  @!P3 IMAD.IADD R13, R13, 0x1, -R127.reuse ;  /* 0x000000010d0db824 */ /* 0x100fe200078e0a7f */
[----:B------:R-:W-:Y:S01]  /*aa20*/  ISETP.GT.U32.AND P3, PT, R127, R7, PT ;  /* 0x000000077f00720c */ /* 0x000fe20003f64070 */
[--C-:B------:R-:W-:Y:S01]  /*aa30*/  @!P5 IMAD.IADD R11, R11, 0x1, -R127.reuse ;  /* 0x000000010b0bd824 */ /* 0x100fe200078e0a7f */
[----:B------:R-:W-:Y:S01]  /*aa40*/  ISETP.GT.U32.AND P5, PT, R127, R2, PT ;  /* 0x000000027f00720c */ /* 0x000fe20003fa4070 */
[----:B---3--:R-:W-:Y:S02]  /*aa50*/  IMAD.IADD R6, R245, 0x1, R248 ;  /* 0x00000001f5067824 */ /* 0x008fe400078e02f8 */
[----:B------:R-:W2:Y:S01]  /*aa60*/  LDL R248, [R1+0xe38] ;  /* 0x000e380001f87983 */ /* 0x000ea20000100800 */
[----:B------:R-:W-:-:S03]  /*aa70*/  @!P2 IMAD.IADD R15, R15, 0x1, -R127 ;  /* 0x000000010f0fa824 */ /* 0x000fc600078e0a7f */
[----:B------:R-:W3:Y:S01]  /*aa80*/  LDL R245, [R1+0xe40] ;  /* 0x000e400001f57983 */ /* 0x000ee20000100800 */
[----:B------:R-:W-:-:S03]  /*aa90*/  ISETP.GT.U32.AND P2, PT, R127, R8, PT ;  /* 0x000000087f00720c */ /* 0x000fc60003f44070 */
[----:B------:R1:W-:Y:S01]  /*aaa0*/  @!P1 STL [R1+0x24], R5 ;  /* 0x0000240501009387 */ /* 0x0003e20000100800 */
[----:B------:R-:W-:Y:S01]  /*aab0*/  ISETP.GE.AND P1, PT, R4, RZ, PT ;  /* 0x000000ff0400720c */ /* 0x000fe20003f26270 */
[----:B------:R-:W-:Y:S01]  /*aac0*/  @!P4 IMAD.IADD R3, R3, 0x1, -R127 ;  /* 0x000000010303c824 */ /* 0x000fe200078e0a7f */
[----:B------:R-:W-:Y:S01]  /*aad0*/  LOP3.LUT R242, R242, 0x90, R243, 0x78, !PT ;  /* 0x00000090f2f27812 */ /* 0x000fe200078e78f3 */
[--C-:B------:R-:W-:Y:S01]  /*aae0*/  @!P3 IMAD.IADD R7, R7, 0x1, -R127.reuse ;  /* 0x000000010707b824 */ /* 0x100fe200078e0a7f */
[----:B----4-:R-:W-:Y:S01]  /*aaf0*/  ISETP.GE.AND P4, PT, R244, RZ, PT ;  /* 0x000000fff400720c */ /* 0x010fe20003f86270 */
[----:B------:R-:W-:Y:S01]  /*ab00*/  @!P5 IMAD.IADD R2, R2, 0x1, -R127 ;  /* 0x000000010202d824 */ /* 0x000fe200078e0a7f */
[----:B------:R-:W-:Y:S01]  /*ab10*/  ISETP.GE.AND P5, PT, R251, RZ, PT ;  /* 0x000000fffb00720c */ /* 0x000fe20003fa6270 */
[----:B------:R-:W-:Y:S01]  /*ab20*/  IMAD.MOV.U32 R244, RZ, RZ, R252 ;  /* 0x000000fffff47224 */ /* 0x000fe200078e00fc */
[----:B------:R-:W-:Y:S01]  /*ab30*/  ISETP.GE.AND P3, PT, R250, RZ, PT ;  /* 0x000000fffa00720c */ /* 0x000fe20003f66270 */
[----:B-1----:R-:W4:Y:S04]  /*ab40*/  LDL R5, [R1+0xe44] ;  /* 0x000e440001057983 */ /* 0x002f280000100800 */
[----:B------:R-:W4:Y:S01]  /*ab50*/  LDL R246, [R1+0xe48] ;  /* 0x000e480001f67983 */ /* 0x000f220000100800 */
[----:B------:R-:W-:-:S03]  /*ab60*/  @!P1 IMAD.MOV R244, RZ, RZ, -R244 ;  /* 0x000000fffff49224 */ /* 0x000fc600078e0af4 */
[----:B------:R-:W4:Y:S04]  /*ab70*/  LDL R243, [R1+0xe4c] ;  /* 0x000e4c0001f37983 */ /* 0x000f280000100800 */
[----:B------:R-:W4:Y:S04]  /*ab80*/  LDL R251, [R1+0xe50] ;  /* 0x000e500001fb7983 */ /* 0x000f280000100800 */
[----:B------:R-:W4:Y:S01]  /*ab90*/  LDL R250, [R1+0xe54] ;  /* 0x000e540001fa7983 */ /* 0x000f220000100800 */
[----:B------:R-:W-:-:S03]  /*aba0*/  @!P2 IMAD.IADD R8, R8, 0x1, -R127 ;  /* 0x000000010808a824 */ /* 0x000fc600078e0a7f */
[----:B------:R-:W3:Y:S01]  /*abb0*/  LDL.LU R242, [R1+0x20] ;  /* 0x0000200001f27983 */ /* 0x000ee20000300800 */
[----:B------:R-:W-:-:S03]  /*abc0*/  ISETP.GE.AND P2, PT, R249, RZ, PT ;  /* 0x000000fff900720c */ /* 0x000fc60003f46270 */
[----:B------:R-:W4:Y:S04]  /*abd0*/  LDL R249, [R1+0xe58] ;  /* 0x000e580001f97983 */ /* 0x000f280000100800 */
[----:B------:R1:W-:Y:S04]  /*abe0*/  STL [R1+0x114], R244 ;  /* 0x000114f401007387 */ /* 0x0003e80000100800 */
[----:B-1----:R-:W4:Y:S01]  /*abf0*/  LDL.LU R244, [R1+0x1c] ;  /* 0x00001c0001f47983 */ /* 0x002f220000300800 */
[----:B--2---:R-:W-:-:S03]  /*ac00*/  ISETP.GE.AND P1, PT, R248, RZ, PT ;  /* 0x000000fff800720c */ /* 0x004fc60003f26270 */
[----:B------:R-:W2:Y:S01]  /*ac10*/  LDL R248, [R1+0xe5c] ;  /* 0x000e5c0001f87983 */ /* 0x000ea20000100800 */
[----:B---3--:R-:W-:Y:S01]  /*ac20*/  @!P4 IMAD.MOV R242, RZ, RZ, -R242 ;  /* 0x000000fffff2c224 */ /* 0x008fe200078e0af2 */
[----:B------:R-:W-:-:S04]  /*ac30*/  ISETP.GE.AND P4, PT, R247, RZ, PT ;  /* 0x000000fff700720c */ /* 0x000fc80003f86270 */
[----:B------:R1:W-:Y:S04]  /*ac40*/  STL [R1+0x110], R242 ;  /* 0x000110f201007387 */ /* 0x0003e80000100800 */
[----:B-1----:R-:W3:Y:S01]  /*ac50*/  LDL.LU R242, [R1+0x18] ;  /* 0x0000180001f27983 */ /* 0x002ee20000300800 */
[----:B----4-:R-:W-:-:S03]  /*ac60*/  @!P5 IMAD.MOV R244, RZ, RZ, -R244 ;  /* 0x000000fffff4d224 */ /* 0x010fc600078e0af4 */
[----:B------:R-:W4:Y:S01]  /*ac70*/  LDL R247, [R1+0xe60] ;  /* 0x000e600001f77983 */ /* 0x000f220000100800 */
[----:B------:R-:W-:-:S03]  /*ac80*/  ISETP.GE.AND P5, PT, R245, RZ, PT ;  /* 0x000000fff500720c */ /* 0x000fc60003fa6270 */
[----:B------:R-:W2:Y:S04]  /*ac90*/  LDL.LU R245, [R1+0x14] ;  /* 0x0000140001f57983 */ /* 0x000ea80000300800 */
[----:B------:R1:W-:Y:S04]  /*aca0*/  STL [R1+0x108], R244 ;  /* 0x000108f401007387 */ /* 0x0003e80000100800 */
[----:B-1----:R-:W4:Y:S01]  /*acb0*/  LDL R244, [R1+0xe68] ;  /* 0x000e680001f47983 */ /* 0x002f220000100800 */
[----:B---3--:R-:W-:Y:S01]  /*acc0*/  @!P3 IMAD.MOV R242, RZ, RZ, -R242 ;  /* 0x000000fffff2b224 */ /* 0x008fe200078e0af2 */
[----:B------:R-:W-:-:S04]  /*acd0*/  ISETP.GE.AND P3, PT, R5, RZ, PT ;  /* 0x000000ff0500720c */ /* 0x000fc80003f66270 */
[----:B------:R1:W-:Y:S01]  /*ace0*/  STL [R1+0x104], R242 ;  /* 0x000104f201007387 */ /* 0x0003e20000100800 */
[----:B--2---:R-:W-:Y:S01]  /*acf0*/  @!P2 IMAD.MOV R245, RZ, RZ, -R245 ;  /* 0x000000fffff5a224 */ /* 0x004fe200078e0af5 */
[----:B------:R-:W-:Y:S02]  /*ad00*/  ISETP.GE.AND P2, PT, R246, RZ, PT ;  /* 0x000000fff600720c */ /* 0x000fe40003f46270 */
[----:B-1----:R-:W2:Y:S04]  /*ad10*/  LDL.LU R242, [R1+0x147c] ;  /* 0x00147c0001f27983 */ /* 0x002ea80000300800 */
[----:B------:R-:W3:Y:S04]  /*ad20*/  LDL.LU R5, [R1+0x10] ;  /* 0x0000100001057983 */ /* 0x000ee80000300800 */
[----:B------:R1:W-:Y:S04]  /*ad30*/  STL [R1+0x100], R245 ;  /* 0x000100f501007387 */ /* 0x0003e80000100800 */
[----:B-1----:R-:W2:Y:S04]  /*ad40*/  LDL.LU R245, [R1+0x1478] ;  /* 0x0014780001f57983 */ /* 0x002ea80000300800 */
[----:B------:R-:W4:Y:S01]  /*ad50*/  LDL.LU R246, [R1+0xc] ;  /* 0x00000c0001f67983 */ /* 0x000f220000300800 */
[----:B---3--:R-:W-:Y:S01]  /*ad60*/  @!P1 IMAD.MOV R5, RZ, RZ, -R5 ;  /* 0x000000ffff059224 */ /* 0x008fe200078e0a05 */
[----:B------:R-:W-:-:S04]  /*ad70*/  ISETP.GE.AND P1, PT, R243, RZ, PT ;  /* 0x000000fff300720c */ /* 0x000fc80003f26270 */
[----:B------:R1:W-:Y:S04]  /*ad80*/  STL [R1+0xfc], R5 ;  /* 0x0000fc0501007387 */ /* 0x0003e80000100800 */
[----:B-1----:R-:W3:Y:S01]  /*ad90*/  LDL.LU R5, [R1+0x1474] ;  /* 0x0014740001057983 */ /* 0x002ee20000300800 */
[----:B----4-:R-:W-:-:S03]  /*ada0*/  @!P4 IMAD.MOV R246, RZ, RZ, -R246 ;  /* 0x000000fffff6c224 */ /* 0x010fc600078e0af6 */
[----:B------:R-:W4:Y:S01]  /*adb0*/  LDL R243, [R1+0xe70] ;  /* 0x000e700001f37983 */ /* 0x000f220000100800 */
[----:B------:R-:W-:-:S03]  /*adc0*/  ISETP.GE.AND P4, PT, R251, RZ, PT ;  /* 0x000000fffb00720c */ /* 0x000fc60003f86270 */
[----:B------:R1:W-:Y:S04]  /*add0*/  STL [R1+0xf8], R246 ;  /* 0x0000f8f601007387 */ /* 0x0003e80000100800 */
[----:B-1----:R-:W2:Y:S04]  /*ade0*/  LDL.LU R246, [R1+0x1470] ;  /* 0x0014700001f67983 */ /* 0x002ea80000300800 */
[----:B------:R-:W4:Y:S01]  /*adf0*/  LDL.LU R251, [R1+0x4] ;  /* 0x0000040001fb7983 */ /* 0x000f220000300800 */
[----:B---3--:R-:W-:Y:S01]  /*ae00*/  @!P5 IMAD.MOV R5, RZ, RZ, -R5 ;  /* 0x000000ffff05d224 */ /* 0x008fe200078e0a05 */
[----:B------:R-:W-:-:S04]  /*ae10*/  ISETP.GE.AND P5, PT, R250, RZ, PT ;  /* 0x000000fffa00720c */ /* 0x000fc80003fa6270 */
[----:B------:R1:W-:Y:S04]  /*ae20*/  STL [R1+0xf4], R5 ;  /* 0x0000f40501007387 */ /* 0x0003e80000100800 */
[----:B-1----:R-:W3:Y:S04]  /*ae30*/  LDL R5, [R1+0xe80] ;  /* 0x000e800001057983 */ /* 0x002ee80000100800 */
[----:B------:R-:W2:Y:S01]  /*ae40*/  LDL.LU R250, [R1] ;  /* 0x0000000001fa7983 */ /* 0x000ea20000300800 */
[----:B----4-:R-:W-:-:S05]  /*ae50*/  @!P3 IMAD.MOV R251, RZ, RZ, -R251 ;  /* 0x000000fffffbb224 */ /* 0x010fca00078e0afb */
[----:B------:R1:W-:Y:S04]  /*ae60*/  STL [R1+0xf0], R251 ;  /* 0x0000f0fb01007387 */ /* 0x0003e80000100800 */
[----:B-1----:R-:W4:Y:S01]  /*ae70*/  LDL.LU R251, [R1+0x146c] ;  /* 0x00146c0001fb7983 */ /* 0x002f220000300800 */
[----:B------:R-:W-:Y:S01]  /*ae80*/  ISETP.GE.AND P3, PT, R249, RZ, PT ;  /* 0x000000fff900720c */ /* 0x000fe20003f66270 */
[----:B--2---:R-:W-:Y:S02]  /*ae90*/  @!P2 IMAD.MOV R250, RZ, RZ, -R250 ;  /* 0x000000fffffaa224 */ /* 0x004fe400078e0afa */
[----:B----4-:R-:W-:Y:S02]  /*aea0*/  IMAD.MOV.U32 R249, RZ, RZ, R251 ;  /* 0x000000fffff97224 */ /* 0x010fe400078e00fb */
[----:B------:R-:W2:Y:S04]  /*aeb0*/  LDL R251, [R1+0xe7c] ;  /* 0x000e7c0001fb7983 */ /* 0x000ea80000100800 */
[----:B------:R1:W-:Y:S04]  /*aec0*/  STL [R1+0xec], R250 ;  /* 0x0000ecfa01007387 */ /* 0x0003e80000100800 */
[----:B-1----:R-:W4:Y:S01]  /*aed0*/  LDL.LU R250, [R1+0x1468] ;  /* 0x0014680001fa7983 */ /* 0x002f220000300800 */
[----:B------:R-:W-:Y:S01]  /*aee0*/  @!P1 IMAD.MOV R249, RZ, RZ, -R249 ;  /* 0x000000fffff99224 */ /* 0x000fe200078e0af9 */
[----:B------:R-:W-:Y:S01]  /*aef0*/  ISETP.GE.AND P2, PT, R248, RZ, PT ;  /* 0x000000fff800720c */ /* 0x000fe20003f46270 */
[----:B----4-:R-:W-:-:S02]  /*af00*/  IMAD.MOV.U32 R248, RZ, RZ, R250 ;  /* 0x000000fffff87224 */ /* 0x010fc400078e00fa */
[----:B------:R-:W4:Y:S04]  /*af10*/  LDL R250, [R1+0xe74] ;  /* 0x000e740001fa7983 */ /* 0x000f280000100800 */
[----:B------:R1:W-:Y:S04]  /*af20*/  STL [R1+0xe8], R249 ;  /* 0x0000e8f901007387 */ /* 0x0003e80000100800 */
[----:B-1----:R-:W3:Y:S01]  /*af30*/  LDL.LU R249, [R1+0x1464] ;  /* 0x0014640001f97983 */ /* 0x002ee20000300800 */
[----:B------:R-:W-:Y:S01]  /*af40*/  @!P4 IMAD.MOV R248, RZ, RZ, -R248 ;  /* 0x000000fffff8c224 */ /* 0x000fe200078e0af8 */
[----:B------:R-:W-:Y:S01]  /*af50*/  ISETP.GE.AND P1, PT, R247, RZ, PT ;  /* 0x000000fff700720c */ /* 0x000fe20003f26270 */
[----:B---3--:R-:W-:-:S02]  /*af60*/  IMAD.MOV.U32 R247, RZ, RZ, R249 ;  /* 0x000000fffff77224 */ /* 0x008fc400078e00f9 */
[----:B------:R-:W3:Y:S04]  /*af70*/  LDL R249, [R1+0xe64] ;  /* 0x000e640001f97983 */ /* 0x000ee80000100800 */
[----:B------:R1:W-:Y:S04]  /*af80*/  STL [R1+0xe4], R248 ;  /* 0x0000e4f801007387 */ /* 0x0003e80000100800 */
[----:B-1----:R-:W2:Y:S01]  /*af90*/  LDL.LU R248, [R1+0x1460] ;  /* 0x0014600001f87983 */ /* 0x002ea20000300800 */
[----:B------:R-:W-:Y:S01]  /*afa0*/  @!P5 IMAD.MOV R247, RZ, RZ, -R247 ;  /* 0x000000fffff7d224 */ /* 0x000fe200078e0af7 */
[----:B------:R-:W-:Y:S01]  /*afb0*/  ISETP.GE.AND P4, PT, R244, RZ, PT ;  /* 0x000000fff400720c */ /* 0x000fe20003f86270 */
[----:B--2---:R-:W-:-:S02]  /*afc0*/  IMAD.MOV.U32 R244, RZ, RZ, R248 ;  /* 0x000000fffff47224 */ /* 0x004fc400078e00f8 */
[----:B------:R-:W2:Y:S04]  /*afd0*/  LDL R248, [R1+0xe88] ;  /* 0x000e880001f87983 */ /* 0x000ea80000100800 */
[----:B------:R1:W-:Y:S01]  /*afe0*/  STL [R1+0xe0], R247 ;  /* 0x0000e0f701007387 */ /* 0x0003e20000100800 */
[----:B------:R-:W-:-:S03]  /*aff0*/  @!P3 IMAD.MOV R244, RZ, RZ, -R244 ;  /* 0x000000fffff4b224 */ /* 0x000fc600078e0af4 */
[----:B-1----:R-:W2:Y:S04]  /*b000*/  LDL.LU R247, [R1+0x145c] ;  /* 0x00145c0001f77983 */ /* 0x002ea80000300800 */
[----:B------:R1:W-:Y:S04]  /*b010*/  STL [R1+0xdc], R244 ;  /* 0x0000dcf401007387 */ /* 0x0003e80000100800 */
[----:B-1----:R-:W2:Y:S01]  /*b020*/  LDL.LU R244, [R1+0x1458] ;  /* 0x0014580001f47983 */ /* 0x002ea20000300800 */
[----:B---3--:R-:W-:Y:S02]  /*b030*/  ISETP.GE.AND P5, PT, R249, RZ, PT ;  /* 0x000000fff900720c */ /* 0x008fe40003fa6270 */
[----:B----4-:R-:W-:Y:S01]  /*b040*/  ISETP.GE.AND P3, PT, R250, RZ, PT ;  /* 0x000000fffa00720c */ /* 0x010fe20003f66270 */
[----:B------:R-:W-:-:S02]  /*b050*/  IMAD.MOV.U32 R250, RZ, RZ, R246 ;  /* 0x000000fffffa7224 */ /* 0x000fc400078e00f6 */
[----:B------:R-:W3:Y:S02]  /*b060*/  LDL R246, [R1+0xe94] ;  /* 0x000e940001f67983 */ /* 0x000ee40000100800 */
[----:B------:R-:W-:Y:S01]  /*b070*/  @!P1 IMAD.MOV R250, RZ, RZ, -R250 ;  /* 0x000000fffffa9224 */ /* 0x000fe200078e0afa */
[----:B------:R-:W-:Y:S01]  /*b080*/  ISETP.GE.AND P1, PT, R5, RZ, PT ;  /* 0x000000ff0500720c */ /* 0x000fe20003f26270 */
[----:B--2---:R-:W-:Y:S02]  /*b090*/  IMAD.MOV.U32 R249, RZ, RZ, R247 ;  /* 0x000000fffff97224 */ /* 0x004fe400078e00f7 */
[----:B------:R-:W2:Y:S02]  /*b0a0*/  LDL R247, [R1+0xea4] ;  /* 0x000ea40001f77983 */ /* 0x000ea40000100800 */
[----:B------:R-:W-:Y:S01]  /*b0b0*/  @!P2 IMAD.MOV R249, RZ, RZ, -R249 ;  /* 0x000000fffff9a224 */ /* 0x000fe200078e0af9 */
[----:B------:R-:W-:Y:S01]  /*b0c0*/  ISETP.GE.AND P2, PT, R243, RZ, PT ;  /* 0x000000fff300720c */ /* 0x000fe20003f46270 */
[----:B------:R-:W-:-:S03]  /*b0d0*/  IMAD.MOV.U32 R243, RZ, RZ, R245 ;  /* 0x000000fffff37224 */ /* 0x000fc600078e00f5 */
[----:B------:R1:W-:Y:S01]  /*b0e0*/  STL [R1+0xd8], R249 ;  /* 0x0000d8f901007387 */ /* 0x0003e20000100800 */
[----:B------:R-:W-:-:S03]  /*b0f0*/  @!P4 IMAD.MOV R243, RZ, RZ, -R243 ;  /* 0x000000fffff3c224 */ /* 0x000fc600078e0af3 */
[----:B------:R-:W4:Y:S01]  /*b100*/  LDL R245, [R1+0xe98] ;  /* 0x000e980001f57983 */ /* 0x000f220000100800 */
[----:B------:R-:W-:-:S03]  /*b110*/  IMAD.MOV.U32 R5, RZ, RZ, R244 ;  /* 0x000000ffff057224 */ /* 0x000fc600078e00f4 */
[----:B-1----:R-:W2:Y:S04]  /*b120*/  LDL R249, [R1+0xea0] ;  /* 0x000ea00001f97983 */ /* 0x002ea80000100800 */
[----:B------:R1:W-:Y:S04]  /*b130*/  STL [R1+0xd4], R250 ;  /* 0x0000d4fa01007387 */ /* 0x0003e80000100800 */
[----:B------:R-:W4:Y:S04]  /*b140*/  LDL R244, [R1+0xe8c] ;  /* 0x000e8c0001f47983 */ /* 0x000f280000100800 */
[----:B-1----:R-:W2:Y:S04]  /*b150*/  LDL R250, [R1+0xeb0] ;  /* 0x000eb00001fa7983 */ /* 0x002ea80000100800 */
[----:B------:R1:W-:Y:S04]  /*b160*/  STL [R1+0xd0], R243 ;  /* 0x0000d0f301007387 */ /* 0x0003e80000100800 */
[----:B-1----:R-:W2:Y:S01]  /*b170*/  LDL.LU R243, [R1+0x1454] ;  /* 0x0014540001f37983 */ /* 0x002ea20000300800 */
[----:B------:R-:W-:Y:S01]  /*b180*/  ISETP.GE.AND P4, PT, R251, RZ, PT ;  /* 0x000000fffb00720c */ /* 0x000fe20003f86270 */
[----:B------:R-:W-:-:S02]  /*b190*/  @!P5 IMAD.MOV R5, RZ, RZ, -R5 ;  /* 0x000000ffff05d224 */ /* 0x000fc400078e0a05 */
[----:B------:R-:W2:Y:S04]  /*b1a0*/  LDL R251, [R1+0xeac] ;  /* 0x000eac0001fb7983 */ /* 0x000ea80000100800 */
[----:B------:R1:W-:Y:S04]  /*b1b0*/  STL [R1+0xcc], R5 ;  /* 0x0000cc0501007387 */ /* 0x0003e80000100800 */
[----:B-1----:R-:W2:Y:S01]  /*b1c0*/  LDL.LU R5, [R1+0x1450] ;  /* 0x0014500001057983 */ /* 0x002ea20000300800 */
[----:B------:R-:W-:Y:S02]  /*b1d0*/  @!P2 IMAD.MOV R242, RZ, RZ, -R242 ;  /* 0x000000fffff2a224 */ /* 0x000fe400078e0af2 */
[----:B------:R-:W-:Y:S01]  /*b1e0*/  @!P1 IMAD.MOV R241, RZ, RZ, -R241 ;  /* 0x000000fffff19224 */ /* 0x000fe200078e0af1 */
[----:B---3--:R-:W-:Y:S01]  /*b1f0*/  ISETP.GE.AND P1, PT, R246, RZ, PT ;  /* 0x000000fff600720c */ /* 0x008fe20003f26270 */
[----:B------:R-:W-:Y:S01]  /*b200*/  @!P4 IMAD.MOV R240, RZ, RZ, -R240 ;  /* 0x000000fffff0c224 */ /* 0x000fe200078e0af0 */
[----:B----4-:R-:W-:-:S02]  /*b210*/  ISETP.GE.AND P5, PT, R244, RZ, PT ;  /* 0x000000fff400720c */ /* 0x010fc40003fa6270 */
[----:B------:R-:W3:Y:S01]  /*b220*/  LDL R244, [R1+0xebc] ;  /* 0x000ebc0001f47983 */ /* 0x000ee20000100800 */
[----:B--2---:R-:W-:Y:S01]  /*b230*/  @!P3 IMAD.MOV R243, RZ, RZ, -R243 ;  /* 0x000000fffff3b224 */ /* 0x004fe200078e0af3 */
[----:B------:R-:W-:Y:S02]  /*b240*/  ISETP.GE.AND P3, PT, R248, RZ, PT ;  /* 0x000000fff800720c */ /* 0x000fe40003f66270 */
[----:B------:R-:W2:Y:S01]  /*b250*/  LDL R248, [R1+0xeb8] ;  /* 0x000eb80001f87983 */ /* 0x000ea20000100800 */
[----:B------:R-:W-:-:S03]  /*b260*/  ISETP.GE.AND P2, PT, R245, RZ, PT ;  /* 0x000000fff500720c */ /* 0x000fc60003f46270 */
[----:B------:R1:W-:Y:S04]  /*b270*/  STL [R1+0xc8], R243 ;  /* 0x0000c8f301007387 */ /* 0x0003e80000100800 */
[----:B------:R-:W4:Y:S04]  /*b280*/  LDL R245, [R1+0xec8] ;  /* 0x000ec80001f57983 */ /* 0x000f280000100800 */
[----:B------:R1:W-:Y:S01]  /*b290*/  STL [R1+0xc4], R242 ;  /* 0x0000c4f201007387 */ /* 0x0003e20000100800 */
[----:B------:R-:W-:-:S03]  /*b2a0*/  ISETP.GE.AND P4, PT, R247, RZ, PT ;  /* 0x000000fff700720c */ /* 0x000fc60003f86270 */
[----:B------:R-:W4:Y:S04]  /*b2b0*/  LDL R246, [R1+0xec4] ;  /* 0x000ec40001f67983 */ /* 0x000f280000100800 */
[----:B------:R-:W-:Y:S04]  /*b2c0*/  STL [R1+0xc0], R241 ;  /* 0x0000c0f101007387 */ /* 0x000fe80000100800 */
[----:B------:R-:W4:Y:S01]  /*b2d0*/  LDL R247, [R1+0xed4] ;  /* 0x000ed40001f77983 */ /* 0x000f220000100800 */
[----:B------:R-:W-:Y:S01]  /*b2e0*/  @!P5 IMAD.MOV R239, RZ, RZ, -R239 ;  /* 0x000000ffffefd224 */ /* 0x000fe200078e0aef */
[----:B------:R-:W-:-:S02]  /*b2f0*/  ISETP.GE.AND P5, PT, R249, RZ, PT ;  /* 0x000000fff900720c */ /* 0x000fc40003fa6270 */
[----:B------:R-:W-:Y:S01]  /*b300*/  STL [R1+0xbc], R240 ;  /* 0x0000bcf001007387 */ /* 0x000fe20000100800 */
[----:B------:R-:W-:Y:S01]  /*b310*/  @!P3 IMAD.MOV R238, RZ, RZ, -R238 ;  /* 0x000000ffffeeb224 */ /* 0x000fe200078e0aee */
[----:B------:R-:W-:Y:S02]  /*b320*/  ISETP.GE.AND P3, PT, R250, RZ, PT ;  /* 0x000000fffa00720c */ /* 0x000fe40003f66270 */
[----:B------:R-:W4:Y:S04]  /*b330*/  LDL R249, [R1+0xed0] ;  /* 0x000ed00001f97983 */ /* 0x000f280000100800 */
[----:B------:R-:W-:Y:S04]  /*b340*/  STL [R1+0xb8], R239 ;  /* 0x0000b8ef01007387 */ /* 0x000fe80000100800 */
[----:B------:R-:W4:Y:S01]  /*b350*/  LDL R250, [R1+0xee0] ;  /* 0x000ee00001fa7983 */ /* 0x000f220000100800 */
[----:B------:R-:W-:Y:S01]  /*b360*/  @!P2 IMAD.MOV R237, RZ, RZ, -R237 ;  /* 0x000000ffffeda224 */ /* 0x000fe200078e0aed */
[----:B------:R-:W-:-:S02]  /*b370*/  ISETP.GE.AND P2, PT, R251, RZ, PT ;  /* 0x000000fffb00720c */ /* 0x000fc40003f46270 */
[----:B------:R-:W-:Y:S04]  /*b380*/  STL [R1+0xb4], R238 ;  /* 0x0000b4ee01007387 */ /* 0x000fe80000100800 */
[----:B------:R-:W4:Y:S01]  /*b390*/  LDL R251, [R1+0xedc] ;  /* 0x000edc0001fb7983 */ /* 0x000f220000100800 */
[----:B------:R-:W-:Y:S02]  /*b3a0*/  @!P1 IMAD.MOV R236, RZ, RZ, -R236 ;  /* 0x000000ffffec9224 */ /* 0x000fe400078e0aec */
[----:B------:R-:W-:Y:S01]  /*b3b0*/  @!P4 IMAD.MOV R235, RZ, RZ, -R235 ;  /* 0x000000ffffebc224 */ /* 0x000fe200078e0aeb */
[----:B------:R-:W-:Y:S01]  /*b3c0*/  STL [R1+0xb0], R237 ;  /* 0x0000b0ed01007387 */ /* 0x000fe20000100800 */
[----:B------:R-:W-:Y:S02]  /*b3d0*/  @!P5 IMAD.MOV R234, RZ, RZ, -R234 ;  /* 0x000000ffffead224 */ /* 0x000fe400078e0aea */
[----:B------:R-:W-:-:S02]  /*b3e0*/  @!P3 IMAD.MOV R233, RZ, RZ, -R233 ;  /* 0x000000ffffe9b224 */ /* 0x000fc400078e0ae9 */
[----:B------:R-:W-:Y:S01]  /*b3f0*/  @!P2 IMAD.MOV R232, RZ, RZ, -R232 ;  /* 0x000000ffffe8a224 */ /* 0x000fe200078e0ae8 */
[----:B---3--:R-:W-:Y:S02]  /*b400*/  ISETP.GE.AND P1, PT, R244, RZ, PT ;  /* 0x000000fff400720c */ /* 0x008fe40003f26270 */
[----:B------:R-:W3:Y:S04]  /*b410*/  LDL R244, [R1+0xeec] ;  /* 0x000eec0001f47983 */ /* 0x000ee80000100800 */
[----:B------:R-:W-:Y:S01]  /*b420*/  STL [R1+0xac], R236 ;  /* 0x0000acec01007387 */ /* 0x000fe20000100800 */
[----:B--2---:R-:W-:-:S03]  /*b430*/  ISETP.GE.AND P4, PT, R248, RZ, PT ;  /* 0x000000fff800720c */ /* 0x004fc60003f86270 */
[----:B------:R-:W2:Y:S04]  /*b440*/  LDL R248, [R1+0xee8] ;  /* 0x000ee80001f87983 */ /* 0x000ea80000100800 */
[----:B------:R-:W-:Y:S01]  /*b450*/  STL [R1+0xa8], R235 ;  /* 0x0000a8eb01007387 */ /* 0x000fe20000100800 */
[----:B----4-:R-:W-:-:S03]  /*b460*/  ISETP.GE.AND P5, PT, R245, RZ, PT ;  /* 0x000000fff500720c */ /* 0x010fc60003fa6270 */
[----:B------:R-:W4:Y:S04]  /*b470*/  LDL R245, [R1+0xef8] ;  /* 0x000ef80001f57983 */ /* 0x000f280000100800 */
[----:B------:R-:W-:Y:S01]  /*b480*/  STL [R1+0xa4], R234 ;  /* 0x0000a4ea01007387 */ /* 0x000fe20000100800 */
[----:B------:R-:W-:-:S03]  /*b490*/  ISETP.GE.AND P3, PT, R246, RZ, PT ;  /* 0x000000fff600720c */ /* 0x000fc60003f66270 */
[----:B------:R-:W4:Y:S04]  /*b4a0*/  LDL R246, [R1+0xef4] ;  /* 0x000ef40001f67983 */ /* 0x000f280000100800 */
[----:B------:R-:W-:Y:S01]  /*b4b0*/  STL [R1+0xa0], R233 ;  /* 0x0000a0e901007387 */ /* 0x000fe20000100800 */
[----:B------:R-:W-:-:S03]  /*b4c0*/  ISETP.GE.AND P2, PT, R247, RZ, PT ;  /* 0x000000fff700720c */ /* 0x000fc60003f46270 */
[----:B------:R-:W4:Y:S01]  /*b4d0*/  LDL R247, [R1+0xf04] ;  /* 0x000f040001f77983 */ /* 0x000f220000100800 */
[----:B------:R-:W-:-:S03]  /*b4e0*/  @!P1 IMAD.MOV R231, RZ, RZ, -R231 ;  /* 0x000000ffffe79224 */ /* 0x000fc600078e0ae7 */
[----:B------:R-:W-:Y:S01]  /*b4f0*/  STL [R1+0x9c], R232 ;  /* 0x00009ce801007387 */ /* 0x000fe20000100800 */
[----:B------:R-:W-:Y:S01]  /*b500*/  ISETP.GE.AND P1, PT, R249, RZ, PT ;  /* 0x000000fff900720c */ /* 0x000fe20003f26270 */
[----:B------:R-:W-:Y:S02]  /*b510*/  @!P4 IMAD.MOV R230, RZ, RZ, -R230 ;  /* 0x000000ffffe6c224 */ /* 0x000fe400078e0ae6 */
[----:B------:R-:W4:Y:S04]  /*b520*/  LDL R249, [R1+0xf00] ;  /* 0x000f000001f97983 */ /* 0x000f280000100800 */
[----:B------:R-:W-:Y:S01]  /*b530*/  STL [R1+0x98], R231 ;  /* 0x000098e701007387 */ /* 0x000fe20000100800 */
[----:B------:R-:W-:-:S03]  /*b540*/  ISETP.GE.AND P4, PT, R250, RZ, PT ;  /* 0x000000fffa00720c */ /* 0x000fc60003f86270 */
[----:B------:R-:W4:Y:S01]  /*b550*/  LDL R250, [R1+0xf10] ;  /* 0x000f100001fa7983 */ /* 0x000f220000100800 */
[----:B------:R-:W-:-:S03]  /*b560*/  @!P5 IMAD.MOV R229, RZ, RZ, -R229 ;  /* 0x000000ffffe5d224 */ /* 0x000fc600078e0ae5 */
[----:B------:R-:W-:Y:S01]  /*b570*/  STL [R1+0x94], R230 ;  /* 0x000094e601007387 */ /* 0x000fe20000100800 */
[----:B------:R-:W-:-:S03]  /*b580*/  ISETP.GE.AND P5, PT, R251, RZ, PT ;  /* 0x000000fffb00720c */ /* 0x000fc60003fa6270 */
[----:B------:R-:W4:Y:S01]  /*b590*/  LDL R251, [R1+0xf0c] ;  /* 0x000f0c0001fb7983 */ /* 0x000f220000100800 */
[----:B------:R-:W-:Y:S02]  /*b5a0*/  @!P3 IMAD.MOV R228, RZ, RZ, -R228 ;  /* 0x000000ffffe4b224 */ /* 0x000fe400078e0ae4 */
[----:B------:R-:W-:Y:S01]  /*b5b0*/  @!P2 IMAD.MOV R227, RZ, RZ, -R227 ;  /* 0x000000ffffe3a224 */ /* 0x000fe200078e0ae3 */
[----:B------:R-:W-:Y:S01]  /*b5c0*/  STL [R1+0x90], R229 ;  /* 0x000090e501007387 */ /* 0x000fe20000100800 */
[----:B------:R-:W-:Y:S02]  /*b5d0*/  @!P1 IMAD.MOV R226, RZ, RZ, -R226 ;  /* 0x000000ffffe29224 */ /* 0x000fe400078e0ae2 */
[----:B------:R-:W-:-:S03]  /*b5e0*/  @!P4 IMAD.MOV R225, RZ, RZ, -R225 ;  /* 0x000000ffffe1c224 */ /* 0x000fc600078e0ae1 */
        /* <DEDUP_REMOVED lines=70> */
[----:B------:R-:W-:Y:S04]  /*ba50*/  STL [R1+0x48], R211 ;  /* 0x000048d301007387 */ /* 0x000fe80000100800 */
[----:B-1----:R-:W2:Y:S04]  /*ba60*/  LDL R243, [R1+0x1220] ;  /* 0x0012200001f37983 */ /* 0x002ea80000100800 */
[----:B------:R-:W-:Y:S01]  /*ba70*/  STL [R1+0x44], R210 ;  /* 0x000044d201007387 */ /* 0x000fe20000100800 */
[----:B----4-:R-:W-:-:S03]  /*ba80*/  ISETP.GE.AND P5, PT, R246, RZ, PT ;  /* 0x000000fff600720c */ /* 0x010fc60003fa6270 */
[----:B------:R-:W4:Y:S04]  /*ba90*/  LDL R246, [R1+0xe6c] ;  /* 0x000e6c0001f67983 */ /* 0x000f280000100800 */
[----:B------:R-:W-:Y:S01]  /*baa0*/  STL [R1+0x40], R209 ;  /* 0x000040d101007387 */ /* 0x000fe20000100800 */
[----:B------:R-:W-:-:S03]  /*bab0*/  ISETP.GE.AND P3, PT, R247, RZ, PT ;  /* 0x000000fff700720c */ /* 0x000fc60003f66270 */
[----:B------:R-:W4:Y:S01]  /*bac0*/  LDL R247, [R1+0xf2c] ;  /* 0x000f2c0001f77983 */ /* 0x000f220000100800 */
[----:B------:R-:W-:Y:S01]  /*bad0*/  @!P2 IMAD.MOV R207, RZ, RZ, -R207 ;  /* 0x000000ffffcfa224 */ /* 0x000fe200078e0acf */
[----:B------:R-:W-:Y:S01]  /*bae0*/  ISETP.GE.AND P4, PT, R245, RZ, PT ;  /* 0x000000fff500720c */ /* 0x000fe20003f86270 */
[----:B------:R-:W-:Y:S01]  /*baf0*/  @!P1 IMAD.MOV R206, RZ, RZ, -R206 ;  /* 0x000000ffffce9224 */ /* 0x000fe200078e0ace */
[----:B------:R-:W-:Y:S01]  /*bb00*/  STL [R1+0x3c], R208 ;  /* 0x00003cd001007387 */ /* 0x000fe20000100800 */
[----:B------:R-:W-:-:S03]  /*bb10*/  ISETP.GE.AND P2, PT, R249, RZ, PT ;  /* 0x000000fff900720c */ /* 0x000fc60003f46270 */
[----:B------:R-:W4:Y:S04]  /*bb20*/  LDL R245, [R1+0xf28] ;  /* 0x000f280001f57983 */ /* 0x000f280000100800 */
[----:B------:R-:W-:Y:S01]  /*bb30*/  STL [R1+0x38], R207 ;  /* 0x000038cf01007387 */ /* 0x000fe20000100800 */
[----:B------:R-:W-:-:S03]  /*bb40*/  ISETP.GE.AND P1, PT, R250, RZ, PT ;  /* 0x000000fffa00720c */ /* 0x000fc60003f26270 */
[----:B------:R-:W4:Y:S04]  /*bb50*/  LDL R249, [R1+0x1000] ;  /* 0x0010000001f97983 */ /* 0x000f280000100800 */
[----:B------:R-:W-:Y:S04]  /*bb60*/  STL [R1+0x34], R206 ;  /* 0x000034ce01007387 */ /* 0x000fe80000100800 */
[----:B------:R-:W4:Y:S01]  /*bb70*/  LDL R250, [R1+0x1010] ;  /* 0x0010100001fa7983 */ /* 0x000f220000100800 */
[----:B------:R-:W-:Y:S01]  /*bb80*/  @!P4 IMAD.MOV R205, RZ, RZ, -R205 ;  /* 0x000000ffffcdc224 */ /* 0x000fe200078e0acd */
[----:B------:R-:W-:Y:S01]  /*bb90*/  ISETP.GE.AND P4, PT, R251, RZ, PT ;  /* 0x000000fffb00720c */ /* 0x000fe20003f86270 */
[----:B------:R-:W-:-:S03]  /*bba0*/  @!P5 IMAD.MOV R204, RZ, RZ, -R204 ;  /* 0x000000ffffccd224 */ /* 0x000fc600078e0acc */
[----:B------:R-:W-:Y:S04]  /*bbb0*/  STL [R1+0x30], R205 ;  /* 0x000030cd01007387 */ /* 0x000fe80000100800 */
[----:B------:R-:W4:Y:S01]  /*bbc0*/  LDL R251, [R1+0x1014] ;  /* 0x0010140001fb7983 */ /* 0x000f220000100800 */
[----:B------:R-:W-:-:S03]  /*bbd0*/  @!P3 IMAD.MOV R203, RZ, RZ, -R203 ;  /* 0x000000ffffcbb224 */ /* 0x000fc600078e0acb */
[----:B------:R-:W-:Y:S01]  /*bbe0*/  STL [R1+0x2c], R204 ;  /* 0x00002ccc01007387 */ /* 0x000fe20000100800 */
[----:B------:R-:W-:Y:S02]  /*bbf0*/  @!P2 IMAD.MOV R202, RZ, RZ, -R202 ;  /* 0x000000ffffcaa224 */ /* 0x000fe400078e0aca */
[----:B------:R-:W-:Y:S02]  /*bc00*/  @!P1 IMAD.MOV R201, RZ, RZ, -R201 ;  /* 0x000000ffffc99224 */ /* 0x000fe400078e0ac9 */
[----:B------:R-:W-:Y:S01]  /*bc10*/  @!P4 IMAD.MOV R200, RZ, RZ, -R200 ;  /* 0x000000ffffc8c224 */ /* 0x000fe200078e0ac8 */
[----:B---3--:R-:W-:Y:S02]  /*bc20*/  ISETP.GE.AND P5, PT, R244, RZ, PT ;  /* 0x000000fff400720c */ /* 0x008fe40003fa6270 */
[----:B------:R-:W3:Y:S04]  /*bc30*/  LDL R244, [R1+0x1018] ;  /* 0x0010180001f47983 */ /* 0x000ee80000100800 */
[----:B------:R-:W-:Y:S01]  /*bc40*/  STL [R1+0x28], R203 ;  /* 0x000028cb01007387 */ /* 0x000fe20000100800 */
[----:B--2---:R-:W-:-:S03]  /*bc50*/  ISETP.GE.AND P3, PT, R248, RZ, PT ;  /* 0x000000fff800720c */ /* 0x004fc60003f66270 */
[----:B------:R-:W2:Y:S04]  /*bc60*/  LDL R248, [R1+0x101c] ;  /* 0x00101c0001f87983 */ /* 0x000ea80000100800 */
[----:B------:R-:W-:Y:S01]  /*bc70*/  STL [R1+0x20], R202 ;  /* 0x000020ca01007387 */ /* 0x000fe20000100800 */
[----:B------:R-:W-:Y:S02]  /*bc80*/  ISETP.GE.AND P2, PT, R243, RZ, PT ;  /* 0x000000fff300720c */ /* 0x000fe40003f46270 */
[----:B----4-:R-:W-:Y:S02]  /*bc90*/  ISETP.GE.AND P1, PT, R246, RZ, PT ;  /* 0x000000fff600720c */ /* 0x010fe40003f26270 */
[----:B------:R-:W4:Y:S04]  /*bca0*/  LDL R246, [R1+0x1024] ;  /* 0x0010240001f67983 */ /* 0x000f280000100800 */
[----:B------:R-:W-:Y:S01]  /*bcb0*/  STL [R1+0x1c], R201 ;  /* 0x00001cc901007387 */ /* 0x000fe20000100800 */
[----:B------:R-:W-:-:S03]  /*bcc0*/  ISETP.GE.AND P4, PT, R247, RZ, PT ;  /* 0x000000fff700720c */ /* 0x000fc60003f86270 */
[----:B------:R-:W4:Y:S01]  /*bcd0*/  LDL R247, [R1+0x1038] ;  /* 0x0010380001f77983 */ /* 0x000f220000100800 */
[----:B------:R-:W-:Y:S02]  /*bce0*/  @!P5 IMAD.MOV R199, RZ, RZ, -R199 ;  /* 0x000000ffffc7d224 */ /* 0x000fe400078e0ac7 */
[----:B------:R-:W-:Y:S01]  /*bcf0*/  @!P3 IMAD.MOV R198, RZ, RZ, -R198 ;  /* 0x000000ffffc6b224 */ /* 0x000fe200078e0ac6 */
[----:B------:R-:W-:Y:S01]  /*bd00*/  STL [R1+0x18], R200 ;  /* 0x000018c801007387 */ /* 0x000fe20000100800 */
[----:B------:R-:W-:Y:S01]  /*bd10*/  @!P2 IMAD.MOV R197, RZ, RZ, -R197 ;  /* 0x000000ffffc5a224 */ /* 0x000fe200078e0ac5 */
[----:B------:R-:W-:Y:S01]  /*bd20*/  ISETP.GE.AND P5, PT, R245, RZ, PT ;  /* 0x000000fff500720c */ /* 0x000fe20003fa6270 */
[----:B------:R-:W-:Y:S01]  /*bd30*/  @!P1 IMAD.MOV R196, RZ, RZ, -R196 ;  /* 0x000000ffffc49224 */ /* 0x000fe200078e0ac4 */
[----:B------:R-:W-:Y:S04]  /*bd40*/  STL [R1+0x14], R199 ;  /* 0x000014c701007387 */ /* 0x000fe80000100800 */
[----:B------:R-:W4:Y:S01]  /*bd50*/  LDL R245, [R1+0x103c] ;  /* 0x00103c0001f57983 */ /* 0x000f220000100800 */
[----:B------:R-:W-:-:S03]  /*bd60*/  ISETP.GE.AND P3, PT, R249, RZ, PT ;  /* 0x000000fff900720c */ /* 0x000fc60003f66270 */
[----:B------:R-:W-:Y:S04]  /*bd70*/  STL [R1+0xc], R198 ;  /* 0x00000cc601007387 */ /* 0x000fe80000100800 */
[----:B------:R-:W4:Y:S01]  /*bd80*/  LDL R249, [R1+0x1040] ;  /* 0x0010400001f97983 */ /* 0x000f220000100800 */
[----:B------:R-:W-:-:S03]  /*bd90*/  ISETP.GE.AND P2, PT, R250, RZ, PT ;  /* 0x000000fffa00720c */ /* 0x000fc60003f46270 */
[----:B------:R-:W-:Y:S04]  /*bda0*/  STL [R1+0x8], R197 ;  /* 0x000008c501007387 */ /* 0x000fe80000100800 */
[----:B------:R-:W-:Y:S04]  /*bdb0*/  STL [R1+0x4], R196 ;  /* 0x000004c401007387 */ /* 0x000fe80000100800 */
[----:B------:R-:W4:Y:S01]  /*bdc0*/  LDL R250, [R1+0x1044] ;  /* 0x0010440001fa7983 */ /* 0x000f220000100800 */
[----:B------:R-:W-:Y:S01]  /*bdd0*/  ISETP.GE.AND P1, PT, R251, RZ, PT ;  /* 0x000000fffb00720c */ /* 0x000fe20003f26270 */
[----:B------:R-:W-:-:S02]  /*bde0*/  IMAD.MOV.U32 R251, RZ, RZ, R194 ;  /* 0x000000fffffb7224 */ /* 0x000fc400078e00c2 */
[----:B------:R-:W-:Y:S02]  /*bdf0*/  @!P4 IMAD.MOV R195, RZ, RZ, -R195 ;  /* 0x000000ffffc3c224 */ /* 0x000fe400078e0ac3 */
[----:B------:R-:W-:-:S03]  /*be00*/  @!P5 IMAD.MOV R251, RZ, RZ, -R251 ;  /* 0x000000fffffbd224 */ /* 0x000fc600078e0afb */
[----:B------:R-:W-:Y:S04]  /*be10*/  STL [R1], R195 ;  /* 0x000000c301007387 */ /* 0x000fe80000100800 */
[----:B------:R-:W-:Y:S01]  /*be20*/  STL [R1+0x142c], R251 ;  /* 0x00142cfb01007387 */ /* 0x000fe20000100800 */
[----:B------:R-:W-:Y:S02]  /*be30*/  @!P3 IMAD.MOV R193, RZ, RZ, -R193 ;  /* 0x000000ffffc1b224 */ /* 0x000fe400078e0ac1 */
[----:B------:R-:W-:Y:S02]  /*be40*/  @!P2 IMAD.MOV R192, RZ, RZ, -R192 ;  /* 0x000000ffffc0a224 */ /* 0x000fe400078e0ac0 */
[----:B------:R-:W-:Y:S01]  /*be50*/  @!P1 IMAD.MOV R191, RZ, RZ, -R191 ;  /* 0x000000ffffbf9224 */ /* 0x000fe200078e0abf */
[----:B--2---:R-:W-:-:S02]  /*be60*/  ISETP.GE.AND P5, PT, R248, RZ, PT ;  /* 0x000000fff800720c */ /* 0x004fc40003fa6270 */
[----:B------:R-:W2:Y:S01]  /*be70*/  LDL R248, [R1+0x1048] ;  /* 0x0010480001f87983 */ /* 0x000ea20000100800 */
[----:B---3--:R-:W-:-:S03]  /*be80*/  ISETP.GE.AND P4, PT, R244, RZ, PT ;  /* 0x000000fff400720c */ /* 0x008fc60003f86270 */
[----:B------:R-:W-:Y:S01]  /*be90*/  STL [R1+0x1430], R193 ;  /* 0x001430c101007387 */ /* 0x000fe20000100800 */
[----:B----4-:R-:W-:-:S03]  /*bea0*/  ISETP.GE.AND P3, PT, R246, RZ, PT ;  /* 0x000000fff600720c */ /* 0x010fc60003f66270 */
[----:B------:R-:W3:Y:S04]  /*beb0*/  LDL R246, [R1+0x1058] ;  /* 0x0010580001f67983 */ /* 0x000ee80000100800 */
[----:B------:R-:W-:Y:S01]  /*bec0*/  STL [R1+0x1434], R192 ;  /* 0x001434c001007387 */ /* 0x000fe20000100800 */
[----:B------:R-:W-:-:S03]  /*bed0*/  ISETP.GE.AND P2, PT, R247, RZ, PT ;  /* 0x000000fff700720c */ /* 0x000fc60003f46270 */
[----:B------:R-:W4:Y:S01]  /*bee0*/  LDL R247, [R1+0x105c] ;  /* 0x00105c0001f77983 */ /* 0x000f220000100800 */
[----:B------:R-:W-:Y:S02]  /*bef0*/  @!P4 IMAD.MOV R190, RZ, RZ, -R190 ;  /* 0x000000ffffbec224 */ /* 0x000fe400078e0abe */
[----:B------:R-:W-:Y:S01]  /*bf00*/  @!P5 IMAD.MOV R189, RZ, RZ, -R189 ;  /* 0x000000ffffbdd224 */ /* 0x000fe200078e0abd */
[----:B------:R-:W4:Y:S04]  /*bf10*/  LDL R243, [R1+0x1064] ;  /* 0x0010640001f37983 */ /* 0x000f280000100800 */
[----:B------:R-:W-:Y:S04]  /*bf20*/  STL [R1+0x1438], R191 ;  /* 0x001438bf01007387 */ /* 0x000fe80000100800 */
[----:B------:R-:W4:Y:S04]  /*bf30*/  LDL R244, [R1+0x1068] ;  /* 0x0010680001f47983 */ /* 0x000f280000100800 */
[----:B------:R-:W-:Y:S01]  /*bf40*/  STL [R1+0x143c], R190 ;  /* 0x00143cbe01007387 */ /* 0x000fe20000100800 */
[----:B------:R-:W-:-:S03]  /*bf50*/  ISETP.GE.AND P4, PT, R249, RZ, PT ;  /* 0x000000fff900720c */ /* 0x000fc60003f86270 */
[----:B------:R-:W4:Y:S04]  /*bf60*/  LDL R249, [R1+0x1070] ;  /* 0x0010700001f97983 */ /* 0x000f280000100800 */
[----:B------:R-:W-:Y:S01]  /*bf70*/  STL [R1+0x1440], R189 ;  /* 0x001440bd01007387 */ /* 0x000fe20000100800 */
[----:B------:R-:W-:-:S03]  /*bf80*/  ISETP.GE.AND P5, PT, R250, RZ, PT ;  /* 0x000000fffa00720c */ /* 0x000fc60003fa6270 */
[----:B------:R-:W4:Y:S01]  /*bf90*/  LDL R250, [R1+0x1080] ;  /* 0x0010800001fa7983 */ /* 0x000f220000100800 */
[----:B------:R-:W-:-:S03]  /*bfa0*/  ISETP.GE.AND P1, PT, R245, RZ, PT ;  /* 0x000000fff500720c */ /* 0x000fc60003f26270 */
[----:B------:R-:W4:Y:S01]  /*bfb0*/  LDL R245, [R1+0x1078] ;  /* 0x0010780001f57983 */ /* 0x000f220000100800 */
[----:B------:R-:W-:-:S05]  /*bfc0*/  @!P3 IMAD.MOV R188, RZ, RZ, -R188 ;  /* 0x000000ffffbcb224 */ /* 0x000fca00078e0abc */
[----:B------:R-:W-:Y:S01]  /*bfd0*/  STL [R1+0x1444], R188 ;  /* 0x001444bc01007387 */ /* 0x000fe20000100800 */
[----:B------:R-:W-:-:S03]  /*bfe0*/  @!P2 IMAD.MOV R187, RZ, RZ, -R187 ;  /* 0x000000ffffbba224 */ /* 0x000fc600078e0abb */
[----:B------:R-:W-:Y:S01]  /*bff0*/  @!P1 IMAD.MOV R186, RZ, RZ, -R186 ;  /* 0x000000ffffba9224 */ /* 0x000fe200078e0aba */
[----:B--2---:R-:W-:Y:S02]  /*c000*/  ISETP.GE.AND P3, PT, R248, RZ, PT ;  /* 0x000000fff800720c */ /* 0x004fe40003f66270 */
[----:B------:R-:W2:Y:S04]  /*c010*/  LDL R248, [R1+0x1084] ;  /* 0x0010840001f87983 */ /* 0x000ea80000100800 */
[----:B------:R-:W-:Y:S01]  /*c020*/  STL [R1+0x1448], R187 ;  /* 0x001448bb01007387 */ /* 0x000fe20000100800 */
[----:B---3--:R-:W-:-:S03]  /*c030*/  ISETP.GE.AND P2, PT, R246, RZ, PT ;  /* 0x000000fff600720c */ /* 0x008fc60003f46270 */
[----:B------:R-:W3:Y:S04]  /*c040*/  LDL R246, [R1+0x108c] ;  /* 0x00108c0001f67983 */ /* 0x000ee80000100800 */
[----:B------:R1:W-:Y:S01]  /*c050*/  STL [R1+0x144c], R186 ;  /* 0x00144cba01007387 */ /* 0x0003e20000100800 */
[----:B----4-:R-:W-:-:S03]  /*c060*/  ISETP.GE.AND P1, PT, R247, RZ, PT ;  /* 0x000000fff700720c */ /* 0x010fc60003f26270 */
[----:B------:R-:W4:Y:S01]  /*c070*/  LDL R247, [R1+0x1090] ;  /* 0x0010900001f77983 */ /* 0x000f220000100800 */
[----:B------:R-:W-:Y:S02]  /*c080*/  @!P3 IMAD.MOV R183, RZ, RZ, -R183 ;  /* 0x000000ffffb7b224 */ /* 0x000fe400078e0ab7 */
[----:B------:R-:W-:Y:S01]  /*c090*/  @!P4 IMAD.MOV R185, RZ, RZ, -R185 ;  /* 0x000000ffffb9c224 */ /* 0x000fe200078e0ab9 */
[----:B------:R-:W4:Y:S06]  /*c0a0*/  LDL R242, [R1+0x11bc] ;  /* 0x0011bc0001f27983 */ /* 0x000f2c0000100800 */
[----:B------:R-:W-:Y:S01]  /*c0b0*/  @!P1 IMAD.MOV R181, RZ, RZ, -R181 ;  /* 0x000000ffffb59224 */ /* 0x000fe200078e0ab5 */
[----:B------:R-:W-:-:S02]  /*c0c0*/  ISETP.GE.AND P3, PT, R249, RZ, PT ;  /* 0x000000fff900720c */ /* 0x000fc40003f66270 */
[----:B------:R-:W4:Y:S01]  /*c0d0*/  LDL R249, [R1+0x10a8] ;  /* 0x0010a80001f97983 */ /* 0x000f220000100800 */
[----:B------:R-:W-:-:S03]  /*c0e0*/  ISETP.GE.AND P1, PT, R250, RZ, PT ;  /* 0x000000fffa00720c */ /* 0x000fc60003f26270 */
[----:B------:R-:W4:Y:S01]  /*c0f0*/  LDL R250, [R1+0x10b0] ;  /* 0x0010b00001fa7983 */ /* 0x000f220000100800 */
[----:B------:R-:W-:Y:S01]  /*c100*/  ISETP.GE.AND P4, PT, R243, RZ, PT ;  /* 0x000000fff300720c */ /* 0x000fe20003f86270 */
[----:B------:R-:W-:Y:S01]  /*c110*/  @!P2 IMAD.MOV R182, RZ, RZ, -R182 ;  /* 0x000000ffffb6a224 */ /* 0x000fe200078e0ab6 */
[----:B------:R-:W-:Y:S01]  /*c120*/  ISETP.GE.AND P2, PT, R245, RZ, PT ;  /* 0x000000fff500720c */ /* 0x000fe20003f46270 */
[----:B------:R-:W4:Y:S04]  /*c130*/  LDL R243, [R1+0x109c] ;  /* 0x00109c0001f37983 */ /* 0x000f280000100800 */
[----:B------:R-:W4:Y:S06]  /*c140*/  LDL R245, [R1+0x10a4] ;  /* 0x0010a40001f57983 */ /* 0x000f2c0000100800 */
[----:B------:R-:W-:-:S02]  /*c150*/  @!P4 IMAD.MOV R180, RZ, RZ, -R180 ;  /* 0x000000ffffb4c224 */ /* 0x000fc400078e0ab4 */
[----:B------:R-:W-:Y:S01]  /*c160*/  @!P5 IMAD.MOV R184, RZ, RZ, -R184 ;  /* 0x000000ffffb8d224 */ /* 0x000fe200078e0ab8 */
[----:B------:R-:W-:Y:S02]  /*c170*/  ISETP.GE.AND P5, PT, R244, RZ, PT ;  /* 0x000000fff400720c */ /* 0x000fe40003fa6270 */
[----:B------:R-:W4:Y:S01]  /*c180*/  LDL R244, [R1+0x10a0] ;  /* 0x0010a00001f47983 */ /* 0x000f220000100800 */
[----:B------:R-:W-:-:S10]  /*c190*/  @!P3 IMAD.MOV R178, RZ, RZ, -R178 ;  /* 0x000000ffffb2b224 */ /* 0x000fd400078e0ab2 */
[----:B------:R-:W-:Y:S01]  /*c1a0*/  @!P5 IMAD.MOV R179, RZ, RZ, -R179 ;  /* 0x000000ffffb3d224 */ /* 0x000fe200078e0ab3 */
[----:B--2---:R-:W-:Y:S02]  /*c1b0*/  ISETP.GE.AND P4, PT, R248, RZ, PT ;  /* 0x000000fff800720c */ /* 0x004fe40003f86270 */
[----:B------:R-:W2:Y:S01]  /*c1c0*/  LDL R248, [R1+0x10c4] ;  /* 0x0010c40001f87983 */ /* 0x000ea20000100800 */
[----:B---3--:R-:W-:-:S03]  /*c1d0*/  ISETP.GE.AND P5, PT, R246, RZ, PT ;  /* 0x000000fff600720c */ /* 0x008fc60003fa6270 */
[----:B------:R-:W3:Y:S01]  /*c1e0*/  LDL R246, [R1+0x10cc] ;  /* 0x0010cc0001f67983 */ /* 0x000ee20000100800 */
[----:B----4-:R-:W-:-:S03]  /*c1f0*/  ISETP.GE.AND P3, PT, R247, RZ, PT ;  /* 0x000000fff700720c */ /* 0x010fc60003f66270 */
[----:B------:R-:W4:Y:S03]  /*c200*/  LDL R247, [R1+0x10c8] ;  /* 0x0010c80001f77983 */ /* 0x000f260000100800 */
[----:B------:R-:W-:-:S07]  /*c210*/  @!P4 IMAD.MOV R175, RZ, RZ, -R175 ;  /* 0x000000ffffafc224 */ /* 0x000fce00078e0aaf */
[----:B------:R-:W-:Y:S01]  /*c220*/  @!P3 IMAD.MOV R173, RZ, RZ, -R173 ;  /* 0x000000ffffadb224 */ /* 0x000fe200078e0aad */
[----:B------:R-:W-:Y:S02]  /*c230*/  ISETP.GE.AND P4, PT, R249, RZ, PT ;  /* 0x000000fff900720c */ /* 0x000fe40003f86270 */
[----:B------:R-:W4:Y:S01]  /*c240*/  LDL R249, [R1+0x10ec] ;  /* 0x0010ec0001f97983 */ /* 0x000f220000100800 */
[----:B------:R-:W-:-:S03]  /*c250*/  ISETP.GE.AND P3, PT, R250, RZ, PT ;  /* 0x000000fffa00720c */ /* 0x000fc60003f66270 */
[----:B------:R-:W4:Y:S01]  /*c260*/  LDL R250, [R1+0x10f8] ;  /* 0x0010f80001fa7983 */ /* 0x000f220000100800 */
[----:B------:R-:W-:Y:S01]  /*c270*/  @!P2 IMAD.MOV R177, RZ, RZ, -R177 ;  /* 0x000000ffffb1a224 */ /* 0x000fe200078e0ab1 */
[----:B------:R-:W-:Y:S01]  /*c280*/  ISETP.GE.AND P2, PT, R243, RZ, PT ;  /* 0x000000fff300720c */ /* 0x000fe20003f46270 */
[----:B------:R-:W-:Y:S01]  /*c290*/  @!P5 IMAD.MOV R174, RZ, RZ, -R174 ;  /* 0x000000ffffaed224 */ /* 0x000fe200078e0aae */
[----:B------:R-:W4:Y:S01]  /*c2a0*/  LDL R243, [R1+0x10d4] ;  /* 0x0010d40001f37983 */ /* 0x000f220000100800 */
[----:B------:R-:W-:-:S03]  /*c2b0*/  ISETP.GE.AND P5, PT, R245, RZ, PT ;  /* 0x000000fff500720c */ /* 0x000fc60003fa6270 */
[----:B------:R-:W4:Y:S07]  /*c2c0*/  LDL R245, [R1+0x10f0] ;  /* 0x0010f00001f57983 */ /* 0x000f2e0000100800 */
[----:B------:R-:W-:Y:S02]  /*c2d0*/  @!P2 IMAD.MOV R172, RZ, RZ, -R172 ;  /* 0x000000ffffaca224 */ /* 0x000fe400078e0aac */
[----:B------:R-:W-:Y:S01]  /*c2e0*/  @!P1 IMAD.MOV R176, RZ, RZ, -R176 ;  /* 0x000000ffffb09224 */ /* 0x000fe200078e0ab0 */
[----:B------:R-:W-:-:S02]  /*c2f0*/  ISETP.GE.AND P1, PT, R244, RZ, PT ;  /* 0x000000fff400720c */ /* 0x000fc40003f26270 */
        /* <DEDUP_REMOVED lines=145> */
[----:B------:R-:W-:Y:S02]  /*cc10*/  @!P2 IMAD.MOV R120, RZ, RZ, -R120 ;  /* 0x000000ffff78a224 */ /* 0x000fe400078e0a78 */
[----:B------:R-:W-:Y:S01]  /*cc20*/  @!P1 IMAD.MOV R119, RZ, RZ, -R119 ;  /* 0x000000ffff779224 */ /* 0x000fe200078e0a77 */
[----:B------:R-:W-:-:S07]  /*cc30*/  ISETP.GE.AND P1, PT, R242, RZ, PT ;  /* 0x000000fff200720c */ /* 0x000fce0003f26270 */
[----:B------:R-:W-:-:S06]  /*cc40*/  @!P3 IMAD.MOV R121, RZ, RZ, -R121 ;  /* 0x000000ffff79b224 */ /* 0x000fcc00078e0a79 */
[----:B------:R-:W-:Y:S01]  /*cc50*/  @!P1 IMAD.MOV R114, RZ, RZ, -R114 ;  /* 0x000000ffff729224 */ /* 0x000fe200078e0a72 */
[----:B--2---:R-:W-:Y:S02]  /*cc60*/  ISETP.GE.AND P5, PT, R248, RZ, PT ;  /* 0x000000fff800720c */ /* 0x004fe40003fa6270 */
[----:B------:R-:W2:Y:S01]  /*cc70*/  LDL R248, [R1+0x1198] ;  /* 0x0011980001f87983 */ /* 0x000ea20000100800 */
[----:B---3--:R-:W-:-:S03]  /*cc80*/  ISETP.GE.AND P3, PT, R246, RZ, PT ;  /* 0x000000fff600720c */ /* 0x008fc60003f66270 */
[----:B------:R-:W3:Y:S01]  /*cc90*/  LDL R246, [R1+0x1168] ;  /* 0x0011680001f67983 */ /* 0x000ee20000100800 */
[----:B----4-:R-:W-:-:S03]  /*cca0*/  ISETP.GE.AND P2, PT, R247, RZ, PT ;  /* 0x000000fff700720c */ /* 0x010fc60003f46270 */
[----:B------:R-:W4:Y:S06]  /*ccb0*/  LDL R247, [R1+0x1164] ;  /* 0x0011640001f77983 */ /* 0x000f2c0000100800 */
[----:B------:R-:W-:Y:S01]  /*ccc0*/  @!P3 IMAD.MOV R116, RZ, RZ, -R116 ;  /* 0x000000ffff74b224 */ /* 0x000fe200078e0a74 */
[----:B------:R-:W-:Y:S02]  /*ccd0*/  ISETP.GE.AND P3, PT, R249, RZ, PT ;  /* 0x000000fff900720c */ /* 0x000fe40003f66270 */
[----:B------:R-:W4:Y:S01]  /*cce0*/  LDL R249, [R1+0x1174] ;  /* 0x0011740001f97983 */ /* 0x000f220000100800 */
[----:B------:R-:W-:-:S03]  /*ccf0*/  ISETP.NE.AND P1, PT, R250, RZ, PT ;  /* 0x000000fffa00720c */ /* 0x000fc60003f25270 */
[----:B------:R-:W4:Y:S01]  /*cd00*/  LDL R250, [R1+0x1150] ;  /* 0x0011500001fa7983 */ /* 0x000f220000100800 */
[----:B------:R-:W-:Y:S01]  /*cd10*/  @!P4 IMAD.MOV R118, RZ, RZ, -R118 ;  /* 0x000000ffff76c224 */ /* 0x000fe200078e0a76 */
[C---:B------:R-:W-:Y:S01]  /*cd20*/  ISETP.GT.U32.AND P6, PT, R127.reuse, R14, PT ;  /* 0x0000000e7f00720c */ /* 0x040fe20003fc4070 */
[----:B------:R-:W-:Y:S01]  /*cd30*/  @!P2 IMAD.MOV R115, RZ, RZ, -R115 ;  /* 0x000000ffff73a224 */ /* 0x000fe200078e0a73 */
[----:B------:R-:W-:Y:S02]  /*cd40*/  ISETP.GT.U32.AND P0, PT, R127, R10, PT ;  /* 0x0000000a7f00720c */ /* 0x000fe40003f04070 */
[----:B------:R-:W-:Y:S02]  /*cd50*/  ISETP.GE.AND P4, PT, R243, RZ, PT ;  /* 0x000000fff300720c */ /* 0x000fe40003f86270 */
[----:B------:R-:W-:Y:S01]  /*cd60*/  ISETP.GE.AND P2, PT, R245, RZ, PT ;  /* 0x000000fff500720c */ /* 0x000fe20003f46270 */
[----:B------:R-:W-:Y:S01]  /*cd70*/  @!P5 IMAD.MOV R117, RZ, RZ, -R117 ;  /* 0x000000ffff75d224 */ /* 0x000fe200078e0a75 */
[----:B------:R-:W4:Y:S05]  /*cd80*/  LDL R245, [R1+0x1160] ;  /* 0x0011600001f57983 */ /* 0x000f2a0000100800 */
[--C-:B------:R-:W-:Y:S01]  /*cd90*/  @!P6 IMAD.IADD R14, R14, 0x1, -R127.reuse ;  /* 0x000000010e0ee824 */ /* 0x100fe200078e0a7f */
[C---:B------:R-:W-:Y:S01]  /*cda0*/  ISETP.GT.U32.AND P6, PT, R127.reuse, R0, PT ;  /* 0x000000007f00720c */ /* 0x040fe20003fc4070 */
[----:B------:R-:W-:Y:S01]  /*cdb0*/  @!P0 IMAD.IADD R10, R10, 0x1, -R127 ;  /* 0x000000010a0a8824 */ /* 0x000fe200078e0a7f */
[----:B------:R-:W-:Y:S01]  /*cdc0*/  ISETP.GT.U32.AND P0, PT, R127, R15, PT ;  /* 0x0000000f7f00720c */ /* 0x000fe20003f04070 */
[----:B------:R-:W-:-:S02]  /*cdd0*/  @!P4 IMAD.MOV R113, RZ, RZ, -R113 ;  /* 0x000000ffff71c224 */ /* 0x000fc400078e0a71 */
[----:B------:R-:W-:Y:S01]  /*cde0*/  @!P2 IMAD.MOV R110, RZ, RZ, -R110 ;  /* 0x000000ffff6ea224 */ /* 0x000fe200078e0a6e */
[----:B------:R-:W-:Y:S02]  /*cdf0*/  ISETP.GE.AND P2, PT, R5, RZ, PT ;  /* 0x000000ff0500720c */ /* 0x000fe40003f46270 */
[----:B------:R-:W1:Y:S01]  /*ce00*/  S2R R5, SR_TID.X ;  /* 0x0000000000057919 */ /* 0x000e620000002100 */
[----:B------:R-:W-:Y:S02]  /*ce10*/  ISETP.GE.AND P5, PT, R244, RZ, PT ;  /* 0x000000fff400720c */ /* 0x000fe40003fa6270 */
[----:B------:R-:W4:Y:S02]  /*ce20*/  LDL R244, [R1+0x1184] ;  /* 0x0011840001f47983 */ /* 0x000f240000100800 */
[--C-:B------:R-:W-:Y:S02]  /*ce30*/  @!P6 IMAD.IADD R0, R0, 0x1, -R127.reuse ;  /* 0x000000010000e824 */ /* 0x100fe400078e0a7f */
[----:B------:R-:W-:-:S02]  /*ce40*/  @!P0 IMAD.IADD R15, R15, 0x1, -R127 ;  /* 0x000000010f0f8824 */ /* 0x000fc400078e0a7f */
[----:B------:R-:W4:Y:S01]  /*ce50*/  LDC.64 R126, c[0x0][0x238] ;  /* 0x00008e00ff7e7b82 */ /* 0x000f220000000a00 */
[----:B------:R-:W-:-:S04]  /*ce60*/  @!P3 IMAD.MOV R111, RZ, RZ, -R111 ;  /* 0x000000ffff6fb224 */ /* 0x000fc800078e0a6f */
[----:B------:R-:W-:Y:S01]  /*ce70*/  @!P5 IMAD.MOV R112, RZ, RZ, -R112 ;  /* 0x000000ffff70d224 */ /* 0x000fe200078e0a70 */
[----:B-1----:R-:W-:-:S04]  /*ce80*/  SHF.R.U32.HI R5, RZ, 0x7, R5 ;  /* 0x00000007ff057819 */ /* 0x002fc80000011605 */
[----:B------:R-:W-:Y:S02]  /*ce90*/  SGXT.U32 R5, R5, 0x1 ;  /* 0x000000010505781a */ /* 0x000fe40000000000 */
[----:B--2---:R-:W-:Y:S02]  /*cea0*/  ISETP.GE.AND P4, PT, R248, RZ, PT ;  /* 0x000000fff800720c */ /* 0x004fe40003f86270 */
[----:B------:R-:W1:Y:S01]  /*ceb0*/  S2R R248, SR_TID.X ;  /* 0x0000000000f87919 */ /* 0x000e620000002100 */
[----:B---3--:R-:W-:Y:S02]  /*cec0*/  ISETP.GE.AND P5, PT, R246, RZ, PT ;  /* 0x000000fff600720c */ /* 0x008fe40003fa6270 */
[----:B------:R-:W2:Y:S01]  /*ced0*/  LDL R246, [R1+0x1158] ;  /* 0x0011580001f67983 */ /* 0x000ea20000100800 */
[----:B----4-:R-:W-:-:S03]  /*cee0*/  ISETP.GE.AND P3, PT, R247, RZ, PT ;  /* 0x000000fff700720c */ /* 0x010fc60003f66270 */
[----:B------:R-:W3:Y:S01]  /*cef0*/  LDL R247, [R1+0x1154] ;  /* 0x0011540001f77983 */ /* 0x000ee20000100800 */
[----:B-1----:R-:W-:-:S05]  /*cf00*/  LOP3.LUT R248, R248, 0x7f, RZ, 0xc0, !PT ;  /* 0x0000007ff8f87812 */ /* 0x002fca00078ec0ff */
[----:B------:R-:W-:Y:S02]  /*cf10*/  IMAD R186, R248, R127, RZ ;  /* 0x0000007ff8ba7224 */ /* 0x000fe400078e02ff */
[----:B------:R-:W-:Y:S01]  /*cf20*/  IMAD.MOV.U32 R127, RZ, RZ, R109 ;  /* 0x000000ffff7f7224 */ /* 0x000fe200078e006d */
[----:B------:R-:W4:Y:S03]  /*cf30*/  LDL R248, [R1+0x115c] ;  /* 0x00115c0001f87983 */ /* 0x000f260000100800 */
[----:B------:R-:W-:Y:S01]  /*cf40*/  @!P4 IMAD.MOV R127, RZ, RZ, -R127 ;  /* 0x000000ffff7fc224 */ /* 0x000fe200078e0a7f */
[----:B------:R-:W-:Y:S01]  /*cf50*/  STL [R1+0x10c], R186 ;  /* 0x00010cba01007387 */ /* 0x000fe20000100800 */
[----:B------:R-:W-:-:S03]  /*cf60*/  ISETP.GE.AND P4, PT, R249, RZ, PT ;  /* 0x000000fff900720c */ /* 0x000fc60003f86270 */
[----:B------:R1:W-:Y:S01]  /*cf70*/  STL.64 [R1+0x1320], R4 ;  /* 0x0013200401007387 */ /* 0x0003e20000100a00 */
[----:B------:R-:W-:-:S03]  /*cf80*/  @!P3 IMAD.MOV R107, RZ, RZ, -R107 ;  /* 0x000000ffff6bb224 */ /* 0x000fc600078e0a6b */
[----:B------:R-:W-:Y:S01]  /*cf90*/  STL [R1+0x1358], R5 ;  /* 0x0013580501007387 */ /* 0x000fe20000100800 */
[----:B------:R-:W-:-:S03]  /*cfa0*/  ISETP.GE.AND P3, PT, R250, RZ, PT ;  /* 0x000000fffa00720c */ /* 0x000fc60003f66270 */
[----:B------:R-:W4:Y:S04]  /*cfb0*/  LDL R249, [R1+0x1138] ;  /* 0x0011380001f97983 */ /* 0x000f280000100800 */
[----:B------:R-:W4:Y:S01]  /*cfc0*/  LDL R250, [R1+0x1134] ;  /* 0x0011340001fa7983 */ /* 0x000f220000100800 */
[----:B------:R-:W-:Y:S02]  /*cfd0*/  IMAD R109, R5, R126, RZ ;  /* 0x0000007e056d7224 */ /* 0x000fe400078e02ff */
[----:B------:R-:W-:Y:S02]  /*cfe0*/  @!P5 IMAD.MOV R108, RZ, RZ, -R108 ;  /* 0x000000ffff6cd224 */ /* 0x000fe400078e0a6c */
[----:B------:R-:W-:Y:S02]  /*cff0*/  IMAD.MOV.U32 R194, RZ, RZ, R105 ;  /* 0x000000ffffc27224 */ /* 0x000fe400078e0069 */
[----:B------:R-:W-:-:S02]  /*d000*/  @!P2 IMAD.MOV R106, RZ, RZ, -R106 ;  /* 0x000000ffff6aa224 */ /* 0x000fc400078e0a6a */
[C---:B-1----:R-:W-:Y:S02]  /*d010*/  IMAD R4, R126.reuse, 0x2, R109 ;  /* 0x000000027e047824 */ /* 0x042fe400078e026d */
[----:B------:R-:W-:Y:S02]  /*d020*/  @!P4 IMAD.MOV R194, RZ, RZ, -R194 ;  /* 0x000000ffffc2c224 */ /* 0x000fe400078e0ac2 */
[----:B------:R-:W-:Y:S01]  /*d030*/  IMAD R105, R126, 0x2, R4 ;  /* 0x000000027e697824 */ /* 0x000fe200078e0204 */
[----:B------:R-:W-:Y:S02]  /*d040*/  ISETP.GE.AND P5, PT, R244, RZ, PT ;  /* 0x000000fff400720c */ /* 0x000fe40003fa6270 */
[----:B------:R-:W4:Y:S04]  /*d050*/  LDL R244, [R1+0x1148] ;  /* 0x0011480001f47983 */ /* 0x000f280000100800 */
[----:B------:R-:W-:Y:S01]  /*d060*/  STL [R1+0x136c], R109 ;  /* 0x00136c6d01007387 */ /* 0x000fe20000100800 */
[----:B------:R-:W-:-:S02]  /*d070*/  IMAD.MOV.U32 R195, RZ, RZ, R102 ;  /* 0x000000ffffc37224 */ /* 0x000fc400078e0066 */
[C---:B------:R-:W-:Y:S02]  /*d080*/  IMAD R102, R126.reuse, 0x2, R105 ;  /* 0x000000027e667824 */ /* 0x040fe400078e0269 */
[----:B------:R-:W-:Y:S02]  /*d090*/  @!P3 IMAD.MOV R103, RZ, RZ, -R103 ;  /* 0x000000ffff67b224 */ /* 0x000fe400078e0a67 */
[----:B------:R-:W-:Y:S01]  /*d0a0*/  @!P5 IMAD.MOV R104, RZ, RZ, -R104 ;  /* 0x000000ffff68d224 */ /* 0x000fe200078e0a68 */
[----:B------:R-:W-:Y:S01]  /*d0b0*/  ISETP.GE.AND P5, PT, R245, RZ, PT ;  /* 0x000000fff500720c */ /* 0x000fe20003fa6270 */
[----:B------:R-:W-:Y:S01]  /*d0c0*/  IMAD R4, R126, 0x2, R102 ;  /* 0x000000027e047824 */ /* 0x000fe200078e0266 */
[----:B------:R-:W4:Y:S01]  /*d0d0*/  LDL R245, [R1+0x111c] ;  /* 0x00111c0001f57983 */ /* 0x000f220000100800 */
[----:B--2---:R-:W-:-:S03]  /*d0e0*/  ISETP.GE.AND P2, PT, R246, RZ, PT ;  /* 0x000000fff600720c */ /* 0x004fc60003f46270 */
[----:B------:R-:W2:Y:S01]  /*d0f0*/  LDL R246, [R1+0x1144] ;  /* 0x0011440001f67983 */ /* 0x000ea20000100800 */
[----:B---3--:R-:W-:-:S03]  /*d100*/  ISETP.GE.AND P4, PT, R247, RZ, PT ;  /* 0x000000fff700720c */ /* 0x008fc60003f86270 */
[----:B------:R-:W3:Y:S06]  /*d110*/  LDL R247, [R1+0x114c] ;  /* 0x00114c0001f77983 */ /* 0x000eec0000100800 */
[----:B------:R-:W-:Y:S01]  /*d120*/  @!P2 IMAD.MOV R195, RZ, RZ, -R195 ;  /* 0x000000ffffc3a224 */ /* 0x000fe200078e0ac3 */
[----:B----4-:R-:W-:Y:S02]  /*d130*/  ISETP.GE.AND P3, PT, R248, RZ, PT ;  /* 0x000000fff800720c */ /* 0x010fe40003f66270 */
[----:B------:R-:W4:Y:S01]  /*d140*/  LDL R248, [R1+0x1114] ;  /* 0x0011140001f87983 */ /* 0x000f220000100800 */
[----:B------:R-:W-:-:S03]  /*d150*/  @!P4 IMAD.MOV R101, RZ, RZ, -R101 ;  /* 0x000000ffff65c224 */ /* 0x000fc600078e0a65 */
[----:B------:R-:W-:Y:S01]  /*d160*/  STL [R1+0x1364], R105 ;  /* 0x0013646901007387 */ /* 0x000fe20000100800 */
[----:B------:R-:W-:-:S03]  /*d170*/  ISETP.GE.AND P2, PT, R249, RZ, PT ;  /* 0x000000fff900720c */ /* 0x000fc60003f46270 */
[----:B------:R-:W4:Y:S01]  /*d180*/  LDL R249, [R1+0x1118] ;  /* 0x0011180001f97983 */ /* 0x000f220000100800 */
[----:B------:R-:W-:-:S03]  /*d190*/  ISETP.GE.AND P4, PT, R250, RZ, PT ;  /* 0x000000fffa00720c */ /* 0x000fc60003f86270 */
[----:B------:R-:W-:Y:S04]  /*d1a0*/  STL [R1+0x1368], R102 ;  /* 0x0013686601007387 */ /* 0x000fe80000100800 */
[----:B------:R-:W-:Y:S04]  /*d1b0*/  STL [R1+0x118], R4 ;  /* 0x0001180401007387 */ /* 0x000fe80000100800 */
[----:B------:R-:W4:Y:S01]  /*d1c0*/  LDL R250, [R1+0x1128] ;  /* 0x0011280001fa7983 */ /* 0x000f220000100800 */
[----:B------:R-:W-:Y:S02]  /*d1d0*/  IMAD.MOV.U32 R196, RZ, RZ, R98 ;  /* 0x000000ffffc47224 */ /* 0x000fe400078e0062 */
[----:B------:R-:W-:-:S02]  /*d1e0*/  @!P5 IMAD.MOV R100, RZ, RZ, -R100 ;  /* 0x000000ffff64d224 */ /* 0x000fc400078e0a64 */
[----:B------:R-:W-:Y:S02]  /*d1f0*/  @!P3 IMAD.MOV R99, RZ, RZ, -R99 ;  /* 0x000000ffff63b224 */ /* 0x000fe400078e0a63 */
[----:B------:R-:W-:Y:S01]  /*d200*/  @!P2 IMAD.MOV R196, RZ, RZ, -R196 ;  /* 0x000000ffffc4a224 */ /* 0x000fe200078e0ac4 */
[----:B------:R-:W-:Y:S01]  /*d210*/  ISETP.GE.AND P5, PT, R244, RZ, PT ;  /* 0x000000fff400720c */ /* 0x000fe20003fa6270 */
[C---:B------:R-:W-:Y:S01]  /*d220*/  IMAD R98, R126.reuse, 0x2, R4 ;  /* 0x000000027e627824 */ /* 0x040fe200078e0204 */
[----:B------:R-:W4:Y:S01]  /*d230*/  LDL R244, [R1+0x1104] ;  /* 0x0011040001f47983 */ /* 0x000f220000100800 */
[----:B------:R-:W-:Y:S02]  /*d240*/  IMAD.MOV.U32 R197, RZ, RZ, R97 ;  /* 0x000000ffffc57224 */ /* 0x000fe400078e0061 */
[----:B------:R-:W-:Y:S02]  /*d250*/  IMAD R97, R126, 0x2, R98 ;  /* 0x000000027e617824 */ /* 0x000fe400078e0262 */
[----:B------:R-:W-:-:S02]  /*d260*/  @!P4 IMAD.MOV R197, RZ, RZ, -R197 ;  /* 0x000000ffffc5c224 */ /* 0x000fc400078e0ac5 */
[----:B------:R-:W-:-:S04]  /*d270*/  IMAD.MOV.U32 R198, RZ, RZ, R94 ;  /* 0x000000ffffc67224 */ /* 0x000fc800078e005e */
[----:B------:R-:W-:Y:S01]  /*d280*/  @!P5 IMAD.MOV R96, RZ, RZ, -R96 ;  /* 0x000000ffff60d224 */ /* 0x000fe200078e0a60 */
[----:B------:R-:W-:Y:S02]  /*d290*/  ISETP.GE.AND P5, PT, R245, RZ, PT ;  /* 0x000000fff500720c */ /* 0x000fe40003fa6270 */
[----:B--2---:R-:W-:Y:S02]  /*d2a0*/  ISETP.GE.AND P3, PT, R246, RZ, PT ;  /* 0x000000fff600720c */ /* 0x004fe40003f66270 */
[----:B------:R-:W2:Y:S01]  /*d2b0*/  LDL R246, [R1+0x1124] ;  /* 0x0011240001f67983 */ /* 0x000ea20000100800 */
[----:B---3--:R-:W-:-:S03]  /*d2c0*/  ISETP.GE.AND P2, PT, R247, RZ, PT ;  /* 0x000000fff700720c */ /* 0x008fc60003f46270 */
[----:B------:R-:W3:Y:S07]  /*d2d0*/  LDL R247, [R1+0x1100] ;  /* 0x0011000001f77983 */ /* 0x000eee0000100800 */
[----:B------:R-:W-:Y:S01]  /*d2e0*/  @!P3 IMAD.MOV R95, RZ, RZ, -R95 ;  /* 0x000000ffff5fb224 */ /* 0x000fe200078e0a5f */
[----:B------:R-:W-:Y:S04]  /*d2f0*/  STL [R1+0x1360], R98 ;  /* 0x0013606201007387 */ /* 0x000fe80000100800 */
[----:B------:R-:W3:Y:S01]  /*d300*/  LDL R245, [R1+0x1110] ;  /* 0x0011100001f57983 */ /* 0x000ee20000100800 */
[----:B------:R-:W-:Y:S01]  /*d310*/  @!P2 IMAD.MOV R198, RZ, RZ, -R198 ;  /* 0x000000ffffc6a224 */ /* 0x000fe200078e0ac6 */
[----:B----4-:R-:W-:-:S02]  /*d320*/  ISETP.GE.AND P4, PT, R248, RZ, PT ;  /* 0x000000fff800720c */ /* 0x010fc40003f86270 */
[----:B------:R-:W4:Y:S01]  /*d330*/  LDL R248, [R1+0x110c] ;  /* 0x00110c0001f87983 */ /* 0x000f220000100800 */
[----:B------:R-:W-:-:S03]  /*d340*/  ISETP.GE.AND P3, PT, R249, RZ, PT ;  /* 0x000000fff900720c */ /* 0x000fc60003f66270 */
[----:B------:R-:W4:Y:S04]  /*d350*/  LDL R249, [R1+0x1108] ;  /* 0x0011080001f97983 */ /* 0x000f280000100800 */
[----:B------:R-:W-:Y:S01]  /*d360*/  STL [R1+0x135c], R97 ;  /* 0x00135c6101007387 */ /* 0x000fe20000100800 */
[----:B------:R-:W-:-:S03]  /*d370*/  ISETP.GE.AND P2, PT, R250, RZ, PT ;  /* 0x000000fffa00720c */ /* 0x000fc60003f46270 */
[----:B------:R-:W4:Y:S01]  /*d380*/  LDL R250, [R1+0x10e4] ;  /* 0x0010e40001fa7983 */ /* 0x000f220000100800 */
[C---:B------:R-:W-:Y:S02]  /*d390*/  IMAD R94, R126.reuse, 0x2, R97 ;  /* 0x000000027e5e7824 */ /* 0x040fe400078e0261 */
[----:B------:R-:W-:Y:S02]  /*d3a0*/  IMAD.MOV.U32 R199, RZ, RZ, R93 ;  /* 0x000000ffffc77224 */ /* 0x000fe400078e005d */
[----:B------:R-:W-:Y:S01]  /*d3b0*/  @!P3 IMAD.MOV R91, RZ, RZ, -R91 ;  /* 0x000000ffff5bb224 */ /* 0x000fe200078e0a5b */
[----:B------:R-:W-:Y:S01]  /*d3c0*/  STL [R1+0x1370], R94 ;  /* 0x0013705e01007387 */ /* 0x000fe20000100800 */
[----:B------:R-:W-:Y:S02]  /*d3d0*/  @!P4 IMAD.MOV R199, RZ, RZ, -R199 ;  /* 0x000000ffffc7c224 */ /* 0x000fe400078e0ac7 */
[----:B------:R-:W-:Y:S02]  /*d3e0*/  IMAD R93, R126, 0x2, R94 ;  /* 0x000000027e5d7824 */ /* 0x000fe400078e025e */
[----:B------:R-:W-:-:S02]  /*d3f0*/  IMAD.MOV.U32 R200, RZ, RZ, R90 ;  /* 0x000000ffffc87224 */ /* 0x000fc400078e005a */
[----:B------:R-:W-:Y:S01]  /*d400*/  @!P5 IMAD.MOV R92, RZ, RZ, -R92 ;  /* 0x000000ffff5cd224 */ /* 0x000fe200078e0a5c */
[----:B------:R-:W-:Y:S01]  /*d410*/  ISETP.GE.AND P5, PT, R244, RZ, PT ;  /* 0x000000fff400720c */ /* 0x000fe20003fa6270 */
[----:B------:R-:W-:Y:S01]  /*d420*/  IMAD R90, R126, 0x2, R93 ;  /* 0x000000027e5a7824 */ /* 0x000fe200078e025d */
[----:B------:R-:W4:Y:S01]  /*d430*/  LDL R244, [R1+0x10dc] ;  /* 0x0010dc0001f47983 */ /* 0x000f220000100800 */
[----:B------:R-:W-:Y:S02]  /*d440*/  IMAD.MOV.U32 R201, RZ, RZ, R89 ;  /* 0x000000ffffc97224 */ /* 0x000fe400078e0059 */
[----:B------:R-:W-:Y:S01]  /*d450*/  @!P2 IMAD.MOV R200, RZ, RZ, -R200 ;  /* 0x000000ffffc8a224 */ /* 0x000fe200078e0ac8 */
[----:B--2---:R-:W-:Y:S02]  /*d460*/  ISETP.GE.AND P4, PT, R246, RZ, PT ;  /* 0x000000fff600720c */ /* 0x004fe40003f86270 */
[----:B------:R-:W2:Y:S01]  /*d470*/  LDL R246, [R1+0x10e8] ;  /* 0x0010e80001f67983 */ /* 0x000ea20000100800 */
[----:B---3--:R-:W-:-:S03]  /*d480*/  ISETP.GE.AND P3, PT, R247, RZ, PT ;  /* 0x000000fff700720c */ /* 0x008fc60003f66270 */
[----:B------:R-:W3:Y:S07]  /*d490*/  LDL R247, [R1+0x10e0] ;  /* 0x0010e00001f77983 */ /* 0x000eee0000100800 */
[----:B------:R-:W-:Y:S01]  /*d4a0*/  @!P4 IMAD.MOV R201, RZ, RZ, -R201 ;  /* 0x000000ffffc9c224 */ /* 0x000fe200078e0ac9 */
[----:B------:R-:W-:Y:S02]  /*d4b0*/  STL [R1+0x1374], R93 ;  /* 0x0013745d01007387 */ /* 0x000fe40000100800 */
[----:B------:R-:W-:Y:S01]  /*d4c0*/  @!P3 IMAD.MOV R87, RZ, RZ, -R87 ;  /* 0x000000ffff57b224 */ /* 0x000fe200078e0a57 */
[----:B----4-:R-:W-:-:S02]  /*d4d0*/  ISETP.GE.AND P2, PT, R248, RZ, PT ;  /* 0x000000fff800720c */ /* 0x010fc40003f46270 */
[----:B------:R-:W4:Y:S04]  /*d4e0*/  LDL R248, [R1+0x10d8] ;  /* 0x0010d80001f87983 */ /* 0x000f280000100800 */
[----:B------:R-:W-:Y:S01]  /*d4f0*/  STL [R1+0x1378], R90 ;  /* 0x0013785a01007387 */ /* 0x000fe20000100800 */
[----:B------:R-:W-:-:S03]  /*d500*/  ISETP.GE.AND P4, PT, R249, RZ, PT ;  /* 0x000000fff900720c */ /* 0x000fc60003f86270 */
[----:B------:R-:W4:Y:S01]  /*d510*/  LDL R249, [R1+0x10c0] ;  /* 0x0010c00001f97983 */ /* 0x000f220000100800 */
[----:B------:R-:W-:-:S03]  /*d520*/  ISETP.GE.AND P3, PT, R250, RZ, PT ;  /* 0x000000fffa00720c */ /* 0x000fc60003f66270 */
[----:B------:R-:W4:Y:S01]  /*d530*/  LDL R250, [R1+0x10bc] ;  /* 0x0010bc0001fa7983 */ /* 0x000f220000100800 */
[C---:B------:R-:W-:Y:S02]  /*d540*/  IMAD R89, R126.reuse, 0x2, R90 ;  /* 0x000000027e597824 */ /* 0x040fe400078e025a */
[----:B------:R-:W-:Y:S02]  /*d550*/  IMAD.MOV.U32 R202, RZ, RZ, R86 ;  /* 0x000000ffffca7224 */ /* 0x000fe400078e0056 */
[----:B------:R-:W-:Y:S01]  /*d560*/  @!P5 IMAD.MOV R88, RZ, RZ, -R88 ;  /* 0x000000ffff58d224 */ /* 0x000fe200078e0a58 */
[----:B------:R-:W-:Y:S01]  /*d570*/  ISETP.GE.AND P5, PT, R245, RZ, PT ;  /* 0x000000fff500720c */ /* 0x000fe20003fa6270 */
[----:B------:R-:W-:Y:S01]  /*d580*/  IMAD R86, R126, 0x2, R89 ;  /* 0x000000027e567824 */ /* 0x000fe200078e0259 */
[----:B------:R-:W4:Y:S01]  /*d590*/  LDL R245, [R1+0x10b8] ;  /* 0x0010b80001f57983 */ /* 0x000f220000100800 */
[----:B------:R-:W-:Y:S02]  /*d5a0*/  IMAD.MOV.U32 R203, RZ, RZ, R85 ;  /* 0x000000ffffcb7224 */ /* 0x000fe400078e0055 */
[----:B------:R-:W-:Y:S01]  /*d5b0*/  @!P2 IMAD.MOV R202, RZ, RZ, -R202 ;  /* 0x000000ffffcaa224 */ /* 0x000fe200078e0aca */
[----:B------:R-:W-:Y:S01]  /*d5c0*/  STL [R1+0x137c], R89 ;  /* 0x00137c5901007387 */ /* 0x000fe20000100800 */
[----:B------:R-:W-:-:S02]  /*d5d0*/  @!P4 IMAD.MOV R203, RZ, RZ, -R203 ;  /* 0x000000ffffcbc224 */ /* 0x000fc400078e0acb */
[----:B------:R-:W-:Y:S02]  /*d5e0*/  IMAD R85, R126, 0x2, R86 ;  /* 0x000000027e557824 */ /* 0x000fe400078e0256 */
[----:B------:R-:W-:Y:S02]  /*d5f0*/  IMAD.MOV.U32 R204, RZ, RZ, R82 ;  /* 0x000000ffffcc7224 */ /* 0x000fe400078e0052 */
[----:B------:R-:W-:Y:S01]  /*d600*/  @!P5 IMAD.MOV R84, RZ, RZ, -R84 ;  /* 0x000000ffff54d224 */ /* 0x000fe200078e0a54 */
[----:B------:R-:W-:Y:S01]  /*d610*/  ISETP.GE.AND P5, PT, R244, RZ, PT ;  /* 0x000000fff400720c */ /* 0x000fe20003fa6270 */
[----:B------:R-:W-:Y:S02]  /*d620*/  @!P3 IMAD.MOV R83, RZ, RZ, -R83 ;  /* 0x000000ffff53b224 */ /* 0x000fe400078e0a53 */
[----:B------:R-:W-:Y:S02]  /*d630*/  IMAD R82, R126, 0x2, R85 ;  /* 0x000000027e527824 */ /* 0x000fe400078e0255 */
[----:B------:R-:W-:Y:S01]  /*d640*/  IMAD.MOV.U32 R205, RZ, RZ, R81 ;  /* 0x000000ffffcd7224 */ /* 0x000fe200078e0051 */
[----:B--2---:R-:W-:-:S02]  /*d650*/  ISETP.GE.AND P2, PT, R246, RZ, PT ;  /* 0x000000fff600720c */ /* 0x004fc40003f46270 */
[----:B------:R-:W2:Y:S04]  /*d660*/  LDL R246, [R1+0x10b4] ;  /* 0x0010b40001f67983 */ /* 0x000ea80000100800 */
[----:B------:R-:W-:Y:S01]  /*d670*/  STL [R1+0x1380], R86 ;  /* 0x0013805601007387 */ /* 0x000fe20000100800 */
[----:B---3--:R-:W-:-:S03]  /*d680*/  ISETP.GE.AND P4, PT, R247, RZ, PT ;  /* 0x000000fff700720c */ /* 0x008fc60003f86270 */
[----:B------:R-:W3:Y:S03]  /*d690*/  LDL R247, [R1+0x10ac] ;  /* 0x0010ac0001f77983 */ /* 0x000ee60000100800 */
[----:B------:R-:W-:Y:S01]  /*d6a0*/  @!P2 IMAD.MOV R204, RZ, RZ, -R204 ;  /* 0x000000ffffcca224 */ /* 0x000fe200078e0acc */
[----:B------:R-:W3:Y:S06]  /*d6b0*/  LDL R244, [R1+0x1094] ;  /* 0x0010940001f47983 */ /* 0x000eec0000100800 */
[----:B------:R-:W-:Y:S01]  /*d6c0*/  @!P4 IMAD.MOV R205, RZ, RZ, -R205 ;  /* 0x000000ffffcdc224 */ /* 0x000fe200078e0acd */
[----:B----4-:R-:W-:-:S02]  /*d6d0*/  ISETP.GE.AND P3, PT, R248, RZ, PT ;  /* 0x000000fff800720c */ /* 0x010fc40003f66270 */
[----:B------:R-:W4:Y:S04]  /*d6e0*/  LDL R248, [R1+0x1098] ;  /* 0x0010980001f87983 */ /* 0x000f280000100800 */
[----:B------:R-:W-:Y:S01]  /*d6f0*/  STL [R1+0x1384], R85 ;  /* 0x0013845501007387 */ /* 0x000fe20000100800 */
        /* <DEDUP_REMOVED lines=8> */
[----:B------:R-:W-:Y:S01]  /*d780*/  ISETP.GE.AND P5, PT, R245, RZ, PT ;  /* 0x000000fff500720c */ /* 0x000fe20003fa6270 */
[----:B------:R-:W-:Y:S01]  /*d790*/  @!P3 IMAD.MOV R79, RZ, RZ, -R79 ;  /* 0x000000ffff4fb224 */ /* 0x000fe200078e0a4f */
[----:B------:R-:W4:Y:S01]  /*d7a0*/  LDL R245, [R1+0x106c] ;  /* 0x00106c0001f57983 */ /* 0x000f220000100800 */
[----:B------:R-:W-:Y:S02]  /*d7b0*/  @!P2 IMAD.MOV R206, RZ, RZ, -R206 ;  /* 0x000000ffffcea224 */ /* 0x000fe400078e0ace */
[----:B------:R-:W-:-:S02]  /*d7c0*/  IMAD R78, R126, 0x2, R81 ;  /* 0x000000027e4e7824 */ /* 0x000fc400078e0251 */
[----:B------:R-:W-:Y:S02]  /*d7d0*/  IMAD.MOV.U32 R207, RZ, RZ, R77 ;  /* 0x000000ffffcf7224 */ /* 0x000fe400078e004d */
[----:B------:R-:W-:Y:S02]  /*d7e0*/  IMAD R77, R126, 0x2, R78 ;  /* 0x000000027e4d7824 */ /* 0x000fe400078e024e */
[----:B------:R-:W-:Y:S02]  /*d7f0*/  @!P4 IMAD.MOV R207, RZ, RZ, -R207 ;  /* 0x000000ffffcfc224 */ /* 0x000fe400078e0acf */
[----:B------:R-:W-:Y:S02]  /*d800*/  IMAD.MOV.U32 R208, RZ, RZ, R74 ;  /* 0x000000ffffd07224 */ /* 0x000fe400078e004a */
[----:B------:R-:W-:Y:S01]  /*d810*/  @!P5 IMAD.MOV R76, RZ, RZ, -R76 ;  /* 0x000000ffff4cd224 */ /* 0x000fe200078e0a4c */
[----:B--2---:R-:W-:Y:S02]  /*d820*/  ISETP.GE.AND P3, PT, R246, RZ, PT ;  /* 0x000000fff600720c */ /* 0x004fe40003f66270 */
[----:B------:R-:W2:Y:S04]  /*d830*/  LDL R246, [R1+0x1074] ;  /* 0x0010740001f67983 */ /* 0x000ea80000100800 */
[----:B------:R-:W-:Y:S01]  /*d840*/  STL [R1+0x138c], R81 ;  /* 0x00138c5101007387 */ /* 0x000fe20000100800 */
[----:B---3--:R-:W-:-:S03]  /*d850*/  ISETP.GE.AND P2, PT, R247, RZ, PT ;  /* 0x000000fff700720c */ /* 0x008fc60003f46270 */
[----:B------:R-:W3:Y:S01]  /*d860*/  LDL R247, [R1+0x1060] ;  /* 0x0010600001f77983 */ /* 0x000ee20000100800 */
[----:B------:R-:W-:Y:S02]  /*d870*/  ISETP.GE.AND P5, PT, R244, RZ, PT ;  /* 0x000000fff400720c */ /* 0x000fe40003fa6270 */
[----:B------:R-:W-:Y:S01]  /*d880*/  @!P3 IMAD.MOV R75, RZ, RZ, -R75 ;  /* 0x000000ffff4bb224 */ /* 0x000fe200078e0a4b */
[----:B------:R-:W-:Y:S04]  /*d890*/  STL [R1+0x1390], R78 ;  /* 0x0013904e01007387 */ /* 0x000fe80000100800 */
[----:B------:R-:W3:Y:S02]  /*d8a0*/  LDL R244, [R1+0x104c] ;  /* 0x00104c0001f47983 */ /* 0x000ee40000100800 */
        /* <DEDUP_REMOVED lines=26> */
[----:B------:R1:W-:Y:S02]  /*da50*/  STL [R1+0x139c], R73 ;  /* 0x00139c4901007387 */ /* 0x0003e40000100800 */
        /* <DEDUP_REMOVED lines=8> */
[----:B------:R-:W-:Y:S02]  /*dae0*/  IMAD R69, R126, 0x2, R70 ;  /* 0x000000027e457824 */ /* 0x000fe400078e0246 */
        /* <DEDUP_REMOVED lines=9> */
[C---:B------:R-:W-:Y:S02]  /*db80*/  IMAD R65, R126.reuse, 0x2, R66 ;  /* 0x000000027e417824 */ /* 0x040fe400078e0242 */
        /* <DEDUP_REMOVED lines=22> */
[----:B------:R-:W-:Y:S02]  /*dcf0*/  IMAD R61, R126, 0x2, R62 ;  /* 0x000000027e3d7824 */ /* 0x000fe400078e023e */
        /* <DEDUP_REMOVED lines=89> */
[----:B------:R-:W-:Y:S02]  /*e290*/  IMAD.MOV.U32 R226, RZ, RZ, R39 ;  /* 0x000000ffffe27224 */ /* 0x000fe400078e0027 */
[----:B------:R-:W-:Y:S02]  /*e2a0*/  IMAD R41, R126, 0x2, R42 ;  /* 0x000000027e297824 */ /* 0x000fe400078e022a */
[----:B------:R-:W-:Y:S02]  /*e2b0*/  IMAD.MOV.U32 R227, RZ, RZ, R38 ;  /* 0x000000ffffe37224 */ /* 0x000fe400078e0026 */
[----:B------:R-:W-:Y:S01]  /*e2c0*/  @!P5 IMAD.MOV R40, RZ, RZ, -R40 ;  /* 0x000000ffff28d224 */ /* 0x000fe200078e0a28 */
[----:B------:R-:W-:Y:S01]  /*e2d0*/  ISETP.GE.AND P5, PT, R245, RZ, PT ;  /* 0x000000fff500720c */ /* 0x000fe20003fa6270 */
[----:B------:R-:W-:Y:S01]  /*e2e0*/  @!P3 IMAD.MOV R226, RZ, RZ, -R226 ;  /* 0x000000ffffe2b224 */ /* 0x000fe200078e0ae2 */
[----:B------:R-:W4:Y:S01]  /*e2f0*/  LDL R245, [R1+0xf90] ;  /* 0x000f900001f57983 */ /* 0x000f220000100800 */
[----:B------:R-:W-:-:S02]  /*e300*/  @!P2 IMAD.MOV R227, RZ, RZ, -R227 ;  /* 0x000000ffffe3a224 */ /* 0x000fc400078e0ae3 */
[C---:B------:R-:W-:Y:S02]  /*e310*/  IMAD R39, R126.reuse, 0x2, R41 ;  /* 0x000000027e277824 */ /* 0x040fe400078e0229 */
[----:B------:R-:W-:Y:S02]  /*e320*/  IMAD.MOV.U32 R228, RZ, RZ, R37 ;  /* 0x000000ffffe47224 */ /* 0x000fe400078e0025 */
[----:B------:R-:W-:Y:S02]  /*e330*/  IMAD R37, R126, 0x2, R39 ;  /* 0x000000027e257824 */ /* 0x000fe400078e0227 */
[----:B------:R-:W-:Y:S02]  /*e340*/  @!P4 IMAD.MOV R228, RZ, RZ, -R228 ;  /* 0x000000ffffe4c224 */ /* 0x000fe400078e0ae4 */
[----:B------:R-:W-:Y:S02]  /*e350*/  IMAD.MOV.U32 R229, RZ, RZ, R34 ;  /* 0x000000ffffe57224 */ /* 0x000fe400078e0022 */
[----:B------:R-:W-:Y:S01]  /*e360*/  @!P5 IMAD.MOV R36, RZ, RZ, -R36 ;  /* 0x000000ffff24d224 */ /* 0x000fe200078e0a24 */
[----:B--2---:R-:W-:-:S02]  /*e370*/  ISETP.GE.AND P3, PT, R246, RZ, PT ;  /* 0x000000fff600720c */ /* 0x004fc40003f66270 */
        /* <DEDUP_REMOVED lines=20> */
[----:B------:R-:W-:Y:S01]  /*e4c0*/  @!P4 IMAD.MOV R230, RZ, RZ, -R230 ;  /* 0x000000ffffe6c224 */ /* 0x000fe200078e0ae6 */
[----:B------:R-:W-:Y:S01]  /*e4d0*/  ISETP.GE.AND P5, PT, R245, RZ, PT ;  /* 0x000000fff500720c */ /* 0x000fe20003fa6270 */
[----:B------:R-:W-:Y:S01]  /*e4e0*/  @!P3 IMAD.MOV R31, RZ, RZ, -R31 ;  /* 0x000000ffff1fb224 */ /* 0x000fe200078e0a1f */
[----:B------:R-:W4:Y:S01]  /*e4f0*/  LDL R245, [R1+0xf70] ;  /* 0x000f700001f57983 */ /* 0x000f220000100800 */
[----:B------:R-:W-:-:S02]  /*e500*/  IMAD R33, R126, 0x2, R34 ;  /* 0x000000027e217824 */ /* 0x000fc400078e0222 */
[----:B------:R-:W-:Y:S02]  /*e510*/  IMAD.MOV.U32 R231, RZ, RZ, R30 ;  /* 0x000000ffffe77224 */ /* 0x000fe400078e001e */
[----:B------:R-:W-:Y:S02]  /*e520*/  IMAD R30, R126, 0x2, R33 ;  /* 0x000000027e1e7824 */ /* 0x000fe400078e0221 */
        /* <DEDUP_REMOVED lines=12> */
[----:B------:R-:W-:Y:S01]  /*e5f0*/  @!P5 IMAD.MOV R28, RZ, RZ, -R28 ;  /* 0x000000ffff1cd224 */ /* 0x000fe200078e0a1c */
[----:B------:R-:W-:Y:S02]  /*e600*/  ISETP.GE.AND P4, PT, R249, RZ, PT ;  /* 0x000000fff900720c */ /* 0x000fe40003f86270 */
[----:B------:R-:W4:Y:S04]  /*e610*/  LDL R243, [R1+0xf64] ;  /* 0x000f640001f37983 */ /* 0x000f280000100800 */
[----:B------:R-:W4:Y:S01]  /*e620*/  LDL R249, [R1+0xf68] ;  /* 0x000f680001f97983 */ /* 0x000f220000100800 */
[----:B------:R-:W-:-:S03]  /*e630*/  ISETP.GE.AND P3, PT, R250, RZ, PT ;  /* 0x000000fffa00720c */ /* 0x000fc60003f66270 */
[----:B------:R-:W4:Y:S01]  /*e640*/  LDL R250, [R1+0xf60] ;  /* 0x000f600001fa7983 */ /* 0x000f220000100800 */
[----:B------:R-:W-:Y:S01]  /*e650*/  ISETP.GE.AND P5, PT, R244, RZ, PT ;  /* 0x000000fff400720c */ /* 0x000fe20003fa6270 */
[C---:B------:R-:W-:Y:S02]  /*e660*/  IMAD R29, R126.reuse, 0x2, R30 ;  /* 0x000000027e1d7824 */ /* 0x040fe400078e021e */
[----:B------:R-:W-:Y:S02]  /*e670*/  IMAD.MOV.U32 R233, RZ, RZ, R26 ;  /* 0x000000ffffe97224 */ /* 0x000fe400078e001a */
[----:B------:R-:W-:Y:S02]  /*e680*/  IMAD R26, R126, 0x2, R29 ;  /* 0x000000027e1a7824 */ /* 0x000fe400078e021d */
[----:B------:R-:W-:Y:S01]  /*e690*/  IMAD.MOV.U32 R234, RZ, RZ, R25 ;  /* 0x000000ffffea7224 */ /* 0x000fe200078e0019 */
[----:B------:R-:W-:Y:S01]  /*e6a0*/  STL [R1+0x13f4], R29 ;  /* 0x0013f41d01007387 */ /* 0x000fe20000100800 */
[----:B------:R-:W-:-:S02]  /*e6b0*/  @!P2 IMAD.MOV R233, RZ, RZ, -R233 ;  /* 0x000000ffffe9a224 */ /* 0x000fc400078e0ae9 */
[----:B------:R-:W-:Y:S02]  /*e6c0*/  @!P4 IMAD.MOV R234, RZ, RZ, -R234 ;  /* 0x000000ffffeac224 */ /* 0x000fe400078e0aea */
[----:B------:R-:W-:Y:S01]  /*e6d0*/  @!P5 IMAD.MOV R24, RZ, RZ, -R24 ;  /* 0x000000ffff18d224 */ /* 0x000fe200078e0a18 */
[----:B------:R-:W-:Y:S01]  /*e6e0*/  ISETP.GE.AND P5, PT, R245, RZ, PT ;  /* 0x000000fff500720c */ /* 0x000fe20003fa6270 */
[C---:B------:R-:W-:Y:S02]  /*e6f0*/  IMAD R25, R126.reuse, 0x2, R26 ;  /* 0x000000027e197824 */ /* 0x040fe400078e021a */
[----:B------:R-:W-:Y:S02]  /*e700*/  IMAD.MOV.U32 R235, RZ, RZ, R22 ;  /* 0x000000ffffeb7224 */ /* 0x000fe400078e0016 */
[----:B------:R-:W-:Y:S02]  /*e710*/  IMAD R22, R126, 0x2, R25 ;  /* 0x000000027e167824 */ /* 0x000fe400078e0219 */
[----:B------:R-:W-:-:S06]  /*e720*/  @!P3 IMAD.MOV R23, RZ, RZ, -R23 ;  /* 0x000000ffff17b224 */ /* 0x000fcc00078e0a17 */
[----:B------:R-:W-:Y:S01]  /*e730*/  @!P5 IMAD.MOV R20, RZ, RZ, -R20 ;  /* 0x000000ffff14d224 */ /* 0x000fe200078e0a14 */
[----:B--2---:R-:W-:Y:S02]  /*e740*/  ISETP.GE.AND P2, PT, R246, RZ, PT ;  /* 0x000000fff600720c */ /* 0x004fe40003f46270 */
[----:B------:R-:W2:Y:S04]  /*e750*/  LDL R246, [R1+0xf5c] ;  /* 0x000f5c0001f67983 */ /* 0x000ea80000100800 */
[----:B------:R-:W-:Y:S01]  /*e760*/  STL [R1+0x13f8], R26 ;  /* 0x0013f81a01007387 */ /* 0x000fe20000100800 */
[----:B---3--:R-:W-:-:S03]  /*e770*/  ISETP.GE.AND P4, PT, R247, RZ, PT ;  /* 0x000000fff700720c */ /* 0x008fc60003f86270 */
[----:B------:R-:W3:Y:S04]  /*e780*/  LDL R247, [R1+0xf58] ;  /* 0x000f580001f77983 */ /* 0x000ee80000100800 */
[----:B------:R-:W3:Y:S01]  /*e790*/  LDL R244, [R1+0xf54] ;  /* 0x000f540001f47983 */ /* 0x000ee20000100800 */
[----:B------:R-:W-:-:S03]  /*e7a0*/  @!P2 IMAD.MOV R235, RZ, RZ, -R235 ;  /* 0x000000ffffeba224 */ /* 0x000fc600078e0aeb */
[----:B------:R-:W3:Y:S04]  /*e7b0*/  LDL R245, [R1+0xf50] ;  /* 0x000f500001f57983 */ /* 0x000ee80000100800 */
[----:B------:R-:W-:Y:S01]  /*e7c0*/  STL [R1+0x13fc], R25 ;  /* 0x0013fc1901007387 */ /* 0x000fe20000100800 */
[----:B----4-:R-:W-:-:S03]  /*e7d0*/  ISETP.GE.AND P3, PT, R248, RZ, PT ;  /* 0x000000fff800720c */ /* 0x010fc60003f66270 */
[----:B------:R-:W4:Y:S01]  /*e7e0*/  LDL R248, [R1+0xf4c] ;  /* 0x000f4c0001f87983 */ /* 0x000f220000100800 */
[----:B------:R-:W-:-:S03]  /*e7f0*/  ISETP.GE.AND P2, PT, R249, RZ, PT ;  /* 0x000000fff900720c */ /* 0x000fc60003f46270 */
[----:B------:R-:W4:Y:S04]  /*e800*/  LDL R249, [R1+0xf48] ;  /* 0x000f480001f97983 */ /* 0x000f280000100800 */
[----:B------:R-:W-:Y:S01]  /*e810*/  STL [R1+0x1400], R22 ;  /* 0x0014001601007387 */ /* 0x000fe20000100800 */
[----:B------:R-:W-:-:S03]  /*e820*/  ISETP.GE.AND P5, PT, R250, RZ, PT ;  /* 0x000000fffa00720c */ /* 0x000fc60003fa6270 */
[----:B------:R-:W4:Y:S01]  /*e830*/  LDL R250, [R1+0xf44] ;  /* 0x000f440001fa7983 */ /* 0x000f220000100800 */
[----:B------:R-:W-:-:S04]  /*e840*/  IMAD.MOV.U32 R236, RZ, RZ, R21 ;  /* 0x000000ffffec7224 */ /* 0x000fc800078e0015 */
[----:B------:R-:W-:Y:S01]  /*e850*/  @!P4 IMAD.MOV R236, RZ, RZ, -R236 ;  /* 0x000000ffffecc224 */ /* 0x000fe200078e0aec */
[----:B------:R-:W-:Y:S01]  /*e860*/  ISETP.GE.AND P4, PT, R243, RZ, PT ;  /* 0x000000fff300720c */ /* 0x000fe20003f86270 */
[C---:B------:R-:W-:Y:S02]  /*e870*/  IMAD R21, R126.reuse, 0x2, R22 ;  /* 0x000000027e157824 */ /* 0x040fe400078e0216 */
[----:B------:R-:W-:Y:S02]  /*e880*/  IMAD.MOV.U32 R237, RZ, RZ, R18 ;  /* 0x000000ffffed7224 */ /* 0x000fe400078e0012 */
[----:B------:R-:W-:Y:S02]  /*e890*/  IMAD.MOV.U32 R238, RZ, RZ, R17 ;  /* 0x000000ffffee7224 */ /* 0x000fe400078e0011 */
[----:B------:R-:W-:Y:S02]  /*e8a0*/  IMAD R18, R126, 0x2, R21 ;  /* 0x000000027e127824 */ /* 0x000fe400078e0215 */
[----:B------:R-:W-:-:S02]  /*e8b0*/  @!P3 IMAD.MOV R19, RZ, RZ, -R19 ;  /* 0x000000ffff13b224 */ /* 0x000fc400078e0a13 */
[----:B------:R-:W-:Y:S02]  /*e8c0*/  @!P2 IMAD.MOV R237, RZ, RZ, -R237 ;  /* 0x000000ffffeda224 */ /* 0x000fe400078e0aed */
[----:B------:R-:W-:Y:S02]  /*e8d0*/  @!P4 IMAD.MOV R238, RZ, RZ, -R238 ;  /* 0x000000ffffeec224 */ /* 0x000fe400078e0aee */
[C---:B------:R-:W-:Y:S02]  /*e8e0*/  IMAD R17, R126.reuse, 0x2, R18 ;  /* 0x000000027e117824 */ /* 0x040fe400078e0212 */
[----:B------:R-:W-:Y:S01]  /*e8f0*/  IMAD.MOV.U32 R239, RZ, RZ, R16 ;  /* 0x000000ffffef7224 */ /* 0x000fe200078e0010 */
[----:B------:R-:W-:Y:S01]  /*e900*/  STL [R1+0x1404], R21 ;  /* 0x0014041501007387 */ /* 0x000fe20000100800 */
[----:B------:R-:W-:Y:S02]  /*e910*/  IMAD R16, R126, 0x2, R17 ;  /* 0x000000027e107824 */ /* 0x000fe400078e0211 */
[----:B------:R-:W-:-:S02]  /*e920*/  IMAD.MOV.U32 R240, RZ, RZ, R14 ;  /* 0x000000fffff07224 */ /* 0x000fc400078e000e */
[C---:B------:R-:W-:Y:S02]  /*e930*/  IMAD R14, R126.reuse, 0x2, R16 ;  /* 0x000000027e0e7824 */ /* 0x040fe400078e0210 */
[----:B------:R-:W-:Y:S02]  /*e940*/  IMAD.MOV.U32 R241, RZ, RZ, R13 ;  /* 0x000000fffff17224 */ /* 0x000fe400078e000d */
[----:B------:R-:W-:Y:S02]  /*e950*/  IMAD.MOV.U32 R242, RZ, RZ, R12 ;  /* 0x000000fffff27224 */ /* 0x000fe400078e000c */
[----:B------:R-:W-:-:S04]  /*e960*/  IMAD R13, R126, 0x2, R14 ;  /* 0x000000027e0d7824 */ /* 0x000fc800078e020e */
[----:B------:R-:W-:Y:S01]  /*e970*/  IMAD R12, R126, 0x2, R13 ;  /* 0x000000027e0c7824 */ /* 0x000fe200078e020d */
[----:B--2---:R-:W-:Y:S02]  /*e980*/  ISETP.GE.AND P3, PT, R246, RZ, PT ;  /* 0x000000fff600720c */ /* 0x004fe40003f66270 */
[----:B------:R-:W2:Y:S01]  /*e990*/  LDL R246, [R1+0xf40] ;  /* 0x000f400001f67983 */ /* 0x000ea20000100800 */
[----:B---3--:R-:W-:-:S03]  /*e9a0*/  ISETP.GE.AND P2, PT, R247, RZ, PT ;  /* 0x000000fff700720c */ /* 0x008fc60003f46270 */
[----:B------:R-:W3:Y:S01]  /*e9b0*/  LDL R247, [R1+0xf3c] ;  /* 0x000f3c0001f77983 */ /* 0x000ee20000100800 */
[----:B------:R-:W-:-:S06]  /*e9c0*/  ISETP.GE.AND P4, PT, R244, RZ, PT ;  /* 0x000000fff400720c */ /* 0x000fcc0003f86270 */
[----:B------:R-:W-:Y:S01]  /*e9d0*/  @!P3 IMAD.MOV R240, RZ, RZ, -R240 ;  /* 0x000000fffff0b224 */ /* 0x000fe200078e0af0 */
[----:B------:R-:W-:Y:S04]  /*e9e0*/  STL [R1+0x1408], R18 ;  /* 0x0014081201007387 */ /* 0x000fe80000100800 */
[----:B------:R-:W-:Y:S01]  /*e9f0*/  STL [R1+0x140c], R17 ;  /* 0x00140c1101007387 */ /* 0x000fe20000100800 */
[----:B------:R-:W-:Y:S01]  /*ea00*/  @!P2 IMAD.MOV R241, RZ, RZ, -R241 ;  /* 0x000000fffff1a224 */ /* 0x000fe200078e0af1 */
[----:B----4-:R-:W-:Y:S01]  /*ea10*/  ISETP.GE.AND P3, PT, R248, RZ, PT ;  /* 0x000000fff800720c */ /* 0x010fe20003f66270 */
[----:B------:R-:W-:Y:S01]  /*ea20*/  @!P4 IMAD.MOV R242, RZ, RZ, -R242 ;  /* 0x000000fffff2c224 */ /* 0x000fe200078e0af2 */
[----:B------:R-:W4:Y:S04]  /*ea30*/  LDL R248, [R1+0xf38] ;  /* 0x000f380001f87983 */ /* 0x000f280000100800 */
[----:B------:R-:W-:Y:S04]  /*ea40*/  STL [R1+0x1410], R16 ;  /* 0x0014101001007387 */ /* 0x000fe80000100800 */
[----:B------:R-:W4:Y:S01]  /*ea50*/  LDL R190, [R1+0xf34] ;  /* 0x000f340001be7983 */ /* 0x000f220000100800 */
[----:B------:R-:W-:-:S03]  /*ea60*/  ISETP.GE.AND P2, PT, R249, RZ, PT ;  /* 0x000000fff900720c */ /* 0x000fc60003f46270 */
[----:B------:R-:W4:Y:S01]  /*ea70*/  LDL R249, [R1+0xf30] ;  /* 0x000f300001f97983 */ /* 0x000f220000100800 */
[----:B------:R-:W-:-:S03]  /*ea80*/  ISETP.GE.AND P4, PT, R250, RZ, PT ;  /* 0x000000fffa00720c */ /* 0x000fc60003f86270 */
[----:B------:R-:W4:Y:S04]  /*ea90*/  LDL R250, [R1+0xe24] ;  /* 0x000e240001fa7983 */ /* 0x000f280000100800 */
[----:B------:R-:W-:Y:S04]  /*eaa0*/  STL [R1+0x1414], R14 ;  /* 0x0014140e01007387 */ /* 0x000fe80000100800 */
[----:B------:R-:W-:Y:S04]  /*eab0*/  STL [R1+0x1418], R13 ;  /* 0x0014180d01007387 */ /* 0x000fe80000100800 */
[----:B------:R-:W4:Y:S04]  /*eac0*/  LDL.LU R191, [R1+0x114] ;  /* 0x0001140001bf7983 */ /* 0x000f280000300800 */
[----:B------:R-:W4:Y:S04]  /*ead0*/  LDL.LU R192, [R1+0x110] ;  /* 0x0001100001c07983 */ /* 0x000f280000300800 */
[----:B------:R-:W-:Y:S04]  /*eae0*/  STL [R1+0x141c], R12 ;  /* 0x00141c0c01007387 */ /* 0x000fe80000100800 */
[----:B------:R-:W4:Y:S04]  /*eaf0*/  LDL.LU R189, [R1+0x108] ;  /* 0x0001080001bd7983 */ /* 0x000f280000300800 */
[----:B------:R-:W4:Y:S04]  /*eb00*/  LDL.LU R193, [R1+0x104] ;  /* 0x0001040001c17983 */ /* 0x000f280000300800 */
[----:B------:R-:W4:Y:S01]  /*eb10*/  LDL.LU R251, [R1+0x100] ;  /* 0x0001000001fb7983 */ /* 0x000f220000300800 */
[----:B------:R-:W-:Y:S01]  /*eb20*/  @!P5 IMAD.MOV R239, RZ, RZ, -R239 ;  /* 0x000000ffffefd224 */ /* 0x000fe200078e0aef */
[----:B------:R-:W-:Y:S01]  /*eb30*/  ISETP.GE.AND P5, PT, R245, RZ, PT ;  /* 0x000000fff500720c */ /* 0x000fe20003fa6270 */
[----:B------:R-:W-:-:S02]  /*eb40*/  IMAD.MOV.U32 R244, RZ, RZ, R10 ;  /* 0x000000fffff47224 */ /* 0x000fc400078e000a */
[----:B------:R-:W-:Y:S02]  /*eb50*/  IMAD.MOV.U32 R243, RZ, RZ, R11 ;  /* 0x000000fffff37224 */ /* 0x000fe400078e000b */
[C---:B------:R-:W-:Y:S02]  /*eb60*/  IMAD R11, R126.reuse, 0x2, R12 ;  /* 0x000000027e0b7824 */ /* 0x040fe400078e020c */
[----:B------:R-:W-:Y:S02]  /*eb70*/  @!P3 IMAD.MOV R244, RZ, RZ, -R244 ;  /* 0x000000fffff4b224 */ /* 0x000fe400078e0af4 */
[----:B------:R-:W-:Y:S02]  /*eb80*/  IMAD.MOV.U32 R245, RZ, RZ, R9 ;  /* 0x000000fffff57224 */ /* 0x000fe400078e0009 */
[----:B------:R-:W-:Y:S02]  /*eb90*/  IMAD R10, R126, 0x2, R11 ;  /* 0x000000027e0a7824 */ /* 0x000fe400078e020b */
[----:B------:R-:W-:-:S02]  /*eba0*/  @!P5 IMAD.MOV R243, RZ, RZ, -R243 ;  /* 0x000000fffff3d224 */ /* 0x000fc400078e0af3 */
[----:B------:R-:W-:Y:S01]  /*ebb0*/  @!P2 IMAD.MOV R245, RZ, RZ, -R245 ;  /* 0x000000fffff5a224 */ /* 0x000fe200078e0af5 */
[----:B------:R-:W-:Y:S01]  /*ebc0*/  LEA R38, P2, R186, UR8, 0x2 ;  /* 0x00000008ba267c11 */ /* 0x000fe2000f8410ff */
[----:B------:R-:W-:Y:S01]  /*ebd0*/  IMAD R9, R126, 0x2, R10 ;  /* 0x000000027e097824 */ /* 0x000fe200078e020a */
[----:B------:R-:W-:Y:S02]  /*ebe0*/  ISETP.NE.AND P0, PT, RZ, UR5, PT ;  /* 0x00000005ff007c0c */ /* 0x000fe4000bf05270 */
[----:B------:R-:W-:Y:S01]  /*ebf0*/  LOP3.LUT R252, RZ, UR5, RZ, 0x33, !PT ;  /* 0x00000005fffc7c12 */ /* 0x000fe2000f8e33ff */
[----:B------:R-:W-:Y:S01]  /*ec00*/  STL [R1+0x1420], R38 ;  /* 0x0014202601007387 */ /* 0x000fe20000100800 */
[----:B------:R-:W-:-:S03]  /*ec10*/  ULDC UR5, c[0x0][0x240] ;  /* 0x0000900000057ab9 */ /* 0x000fc60000000800 */
[----:B------:R-:W-:Y:S04]  /*ec20*/  STL [R1+0x1424], R11 ;  /* 0x0014240b01007387 */ /* 0x000fe80000100800 */
[----:B------:R1:W-:Y:S01]  /*ec30*/  STL [R1+0x1428], R10 ;  /* 0x0014280a01007387 */ /* 0x0003e20000100800 */
[----:B--2---:R-:W-:Y:S01]  /*ec40*/  ISETP.GE.AND P5, PT, R246, RZ, PT ;  /* 0x000000fff600720c */ /* 0x004fe20003fa6270 */
[----:B------:R-:W-:Y:S01]  /*ec50*/  IMAD.MOV.U32 R246, RZ, RZ, R8 ;  /* 0x000000fffff67224 */ /* 0x000fe200078e0008 */
[----:B---3--:R-:W-:-:S03]  /*ec60*/  ISETP.GE.AND P3, PT, R247, RZ, PT ;  /* 0x000000fff700720c */ /* 0x008fc60003f66270 */
[----:B------:R-:W-:Y:S02]  /*ec70*/  @!P4 IMAD.MOV R246, RZ, RZ, -R246 ;  /* 0x000000fffff6c224 */ /* 0x000fe400078e0af6 */
[----:B------:R-:W-:Y:S02]  /*ec80*/  IMAD.MOV.U32 R247, RZ, RZ, R7 ;  /* 0x000000fffff77224 */ /* 0x000fe400078e0007 */
[----:B------:R-:W-:-:S04]  /*ec90*/  IMAD R7, R126, 0x2, R9 ;  /* 0x000000027e077824 */ /* 0x000fc800078e0209 */
[----:B------:R-:W-:Y:S01]  /*eca0*/  @!P5 IMAD.MOV R247, RZ, RZ, -R247 ;  /* 0x000000fffff7d224 */ /* 0x000fe200078e0af7 */
[----:B------:R-:W-:Y:S01]  /*ecb0*/  STL.64 [R1+0x1350], R6 ;  /* 0x0013500601007387 */ /* 0x000fe20000100a00 */
[----:B----4-:R-:W-:Y:S01]  /*ecc0*/  ISETP.GE.AND P4, PT, R248, RZ, PT ;  /* 0x000000fff800720c */ /* 0x010fe20003f86270 */
[----:B------:R-:W-:-:S04]  /*ecd0*/  IMAD.MOV.U32 R248, RZ, RZ, R3 ;  /* 0x000000fffff87224 */ /* 0x000fc800078e0003 */
[----:B------:R-:W-:Y:S01]  /*ece0*/  @!P3 IMAD.MOV R248, RZ, RZ, -R248 ;  /* 0x000000fffff8b224 */ /* 0x000fe200078e0af8 */
[----:B------:R-:W-:Y:S02]  /*ecf0*/  ISETP.GE.AND P5, PT, R190, RZ, PT ;  /* 0x000000ffbe00720c */ /* 0x000fe40003fa6270 */
[----:B------:R-:W-:Y:S02]  /*ed00*/  ISETP.GE.AND P3, PT, R250, RZ, PT ;  /* 0x000000fffa00720c */ /* 0x000fe40003f66270 */
[----:B------:R-:W2:Y:S04]  /*ed10*/  LDL R250, [R1+0x24] ;  /* 0x0000240001fa7983 */ /* 0x000ea80000100800 */
[----:B-1----:R-:W3:Y:S01]  /*ed20*/  LDL.LU R73, [R1+0xfc] ;  /* 0x0000fc0001497983 */ /* 0x002ee20000300800 */
[----:B------:R-:W-:-:S05]  /*ed30*/  SEL R4, R252, R191, !P0 ;  /* 0x000000bffc047207 */ /* 0x000fca0004000000 */
[----:B------:R1:W-:Y:S01]  /*ed40*/  STL [R1+0x114], R4 ;  /* 0x0001140401007387 */ /* 0x0003e20000100800 */
[----:B------:R-:W-:-:S03]  /*ed50*/  SEL R10, R252, R192, !P0 ;  /* 0x000000c0fc0a7207 */ /* 0x000fc60004000000 */
[----:B------:R-:W4:Y:S04]  /*ed60*/  LDL.LU R74, [R1+0xf8] ;  /* 0x0000f800014a7983 */ /* 0x000f280000300800 */
[----:B------:R-:W2:Y:S04]  /*ed70*/  LDL.LU R190, [R1+0xf4] ;  /* 0x0000f40001be7983 */ /* 0x000ea80000300800 */
[----:B------:R-:W3:Y:S04]  /*ed80*/  LDL.LU R191, [R1+0xf0] ;  /* 0x0000f00001bf7983 */ /* 0x000ee80000300800 */
[----:B------:R-:W4:Y:S04]  /*ed90*/  LDL.LU R192, [R1+0xec] ;  /* 0x0000ec0001c07983 */ /* 0x000f280000300800 */
        /* <DEDUP_REMOVED lines=15> */
[----:B------:R-:W4:Y:S01]  /*ee90*/  LDL.LU R5, [R1+0xac] ;  /* 0x0000ac0001057983 */ /* 0x000f220000300800 */
[----:B------:R-:W-:-:S03]  /*eea0*/  SEL R11, R252, R189, !P0 ;  /* 0x000000bdfc0b7207 */ /* 0x000fc60004000000 */
[----:B-1----:R-:W4:Y:S01]  /*eeb0*/  LDL.LU R4, [R1+0xa8] ;  /* 0x0000a80001047983 */ /* 0x002f220000300800 */
[----:B------:R-:W-:-:S03]  /*eec0*/  SEL R38, R252, R193, !P0 ;  /* 0x000000c1fc267207 */ /* 0x000fc60004000000 */
[----:B------:R-:W4:Y:S04]  /*eed0*/  LDL.LU R186, [R1+0xa4] ;  /* 0x0000a40001ba7983 */ /* 0x000f280000300800 */
[----:B------:R-:W4:Y:S01]  /*eee0*/  LDL.LU R187, [R1+0xa0] ;  /* 0x0000a00001bb7983 */ /* 0x000f220000300800 */
[----:B------:R-:W-:-:S03]  /*eef0*/  SEL R12, R252, R251, !P0 ;  /* 0x000000fbfc0c7207 */ /* 0x000fc60004000000 */
[----:B------:R-:W4:Y:S04]  /*ef00*/  LDL.LU R188, [R1+0x9c] ;  /* 0x00009c0001bc7983 */ /* 0x000f280000300800 */
[----:B------:R-:W4:Y:S04]  /*ef10*/  LDL.LU R189, [R1+0x98] ;  /* 0x0000980001bd7983 */ /* 0x000f280000300800 */
[----:B------:R-:W4:Y:S04]  /*ef20*/  LDL.LU R193, [R1+0x94] ;  /* 0x0000940001c17983 */ /* 0x000f280000300800 */
[----:B------:R-:W4:Y:S01]  /*ef30*/  LDL.LU R251, [R1+0x90] ;  /* 0x0000900001fb7983 */ /* 0x000f220000300800 */
[----:B--2---:R-:W-:-:S03]  /*ef40*/  SEL R16, R252, R190, !P0 ;  /* 0x000000befc107207 */ /* 0x004fc60004000000 */
[----:B------:R-:W2:Y:S01]  /*ef50*/  LDL.LU R190, [R1+0x8c] ;  /* 0x00008c0001be7983 */ /* 0x000ea20000300800 */
[----:B---3--:R-:W-:-:S03]  /*ef60*/  SEL R17, R252, R191, !P0 ;  /* 0x000000bffc117207 */ /* 0x008fc60004000000 */
[----:B------:R-:W3:Y:S01]  /*ef70*/  LDL.LU R191, [R1+0x88] ;  /* 0x0000880001bf7983 */ /* 0x000ee20000300800 */
[----:B----4-:R-:W-:-:S03]  /*ef80*/  SEL R18, R252, R192, !P0 ;  /* 0x000000c0fc127207 */ /* 0x010fc60004000000 */
[----:B------:R-:W4:Y:S01]  /*ef90*/  LDL.LU R192, [R1+0x84] ;  /* 0x0000840001c07983 */ /* 0x000f220000300800 */
[----:B------:R-:W-:-:S03]  /*efa0*/  SEL R21, R252, R77, !P0 ;  /* 0x0000004dfc157207 */ /* 0x000fc60004000000 */
        /* <DEDUP_REMOVED lines=9> */
[C---:B------:R-:W-:Y:S02]  /*f040*/  SEL R26, R252.reuse, R82, !P0 ;  /* 0x00000052fc1a7207 */ /* 0x040fe40004000000 */
[C---:B------:R-:W-:Y:S01]  /*f050*/  SEL R29, R252.reuse, R85, !P0 ;  /* 0x00000055fc1d7207 */ /* 0x040fe20004000000 */
[----:B------:R-:W4:Y:S01]  /*f060*/  LDL.LU R82, [R1+0x6c] ;  /* 0x00006c0001527983 */ /* 0x000f220000300800 */
[C---:B------:R-:W-:Y:S02]  /*f070*/  SEL R30, R252.reuse, R86, !P0 ;  /* 0x00000056fc1e7207 */ /* 0x040fe40004000000 */
[C---:B------:R-:W-:Y:S01]  /*f080*/  SEL R33, R252.reuse, R89, !P0 ;  /* 0x00000059fc217207 */ /* 0x040fe20004000000 */
        /* <DEDUP_REMOVED lines=24> */
[----:B------:R-:W4:Y:S04]  /*f210*/  LDL.LU R5, [R1+0x38] ;  /* 0x0000380001057983 */ /* 0x000f280000300800 */
[----:B------:R-:W4:Y:S01]  /*f220*/  LDL.LU R4, [R1+0x34] ;  /* 0x0000340001047983 */ /* 0x000f220000300800 */
[----:B------:R-:W-:-:S03]  /*f230*/  SEL R58, R252, R188, !P0 ;  /* 0x000000bcfc3a7207 */ /* 0x000fc60004000000 */
[----:B------:R-:W4:Y:S01]  /*f240*/  LDL.LU R186, [R1+0x30] ;  /* 0x0000300001ba7983 */ /* 0x000f220000300800 */
[----:B------:R-:W-:-:S03]  /*f250*/  SEL R61, R252, R189, !P0 ;  /* 0x000000bdfc3d7207 */ /* 0x000fc60004000000 */
[----:B------:R-:W4:Y:S04]  /*f260*/  LDL.LU R187, [R1+0x2c] ;  /* 0x00002c0001bb7983 */ /* 0x000f280000300800 */
[----:B------:R-:W4:Y:S04]  /*f270*/  LDL.LU R188, [R1+0x28] ;  /* 0x0000280001bc7983 */ /* 0x000f280000300800 */
[----:B------:R-:W4:Y:S01]  /*f280*/  LDL.LU R189, [R1+0x20] ;  /* 0x0000200001bd7983 */ /* 0x000f220000300800 */
[C---:B------:R-:W-:Y:S02]  /*f290*/  SEL R14, R252.reuse, R74, !P0 ;  /* 0x0000004afc0e7207 */ /* 0x040fe40004000000 */
[----:B------:R-:W-:-:S02]  /*f2a0*/  SEL R13, R252, R73, !P0 ;  /* 0x00000049fc0d7207 */ /* 0x000fc40004000000 */
[C---:B--2---:R-:W-:Y:S02]  /*f2b0*/  SEL R66, R252.reuse, R190, !P0 ;  /* 0x000000befc427207 */ /* 0x044fe40004000000 */
[----:B------:R-:W2:Y:S01]  /*f2c0*/  LDL R190, [R1+0x1c] ;  /* 0x00001c0001be7983 */ /* 0x000ea20000100800 */
[----:B---3--:R-:W-:-:S03]  /*f2d0*/  SEL R69, R252, R191, !P0 ;  /* 0x000000bffc457207 */ /* 0x008fc60004000000 */
[----:B------:R-:W3:Y:S01]  /*f2e0*/  LDL.LU R191, [R1+0x18] ;  /* 0x0000180001bf7983 */ /* 0x000ee20000300800 */
[----:B----4-:R-:W-:-:S03]  /*f2f0*/  SEL R70, R252, R192, !P0 ;  /* 0x000000c0fc467207 */ /* 0x010fc60004000000 */
[----:B------:R-:W4:Y:S01]  /*f300*/  LDL.LU R192, [R1+0x14] ;  /* 0x0000140001c07983 */ /* 0x000f220000300800 */
[----:B------:R-:W-:-:S03]  /*f310*/  SEL R73, R252, R77, !P0 ;  /* 0x0000004dfc497207 */ /* 0x000fc60004000000 */
[----:B------:R-:W4:Y:S01]  /*f320*/  LDL.LU R8, [R1+0xc] ;  /* 0x00000c0001087983 */ /* 0x000f220000300800 */
[C---:B------:R-:W-:Y:S02]  /*f330*/  SEL R74, R252.reuse, R78, !P0 ;  /* 0x0000004efc4a7207 */ /* 0x040fe40004000000 */
[C---:B------:R-:W-:Y:S02]  /*f340*/  SEL R77, R252.reuse, R81, !P0 ;  /* 0x00000051fc4d7207 */ /* 0x040fe40004000000 */
[C---:B------:R-:W-:Y:S02]  /*f350*/  SEL R78, R252.reuse, R193, !P0 ;  /* 0x000000c1fc4e7207 */ /* 0x040fe40004000000 */
[----:B------:R-:W4:Y:S01]  /*f360*/  LDL.LU R193, [R1+0x8] ;  /* 0x0000080001c17983 */ /* 0x000f220000300800 */
[----:B------:R-:W-:-:S03]  /*f370*/  SEL R81, R252, R251, !P0 ;  /* 0x000000fbfc517207 */ /* 0x000fc60004000000 */
[----:B------:R-:W4:Y:S01]  /*f380*/  LDL.LU R251, [R1+0x4] ;  /* 0x0000040001fb7983 */ /* 0x000f220000300800 */
[----:B------:R-:W-:-:S03]  /*f390*/  IMAD R3, R126, 0x2, R7 ;  /* 0x000000027e037824 */ /* 0x000fc600078e0207 */
[----:B------:R-:W4:Y:S01]  /*f3a0*/  LDL.LU R7, [R1] ;  /* 0x0000000001077983 */ /* 0x000f220000300800 */
[C---:B------:R-:W-:Y:S02]  /*f3b0*/  SEL R186, R252.reuse, R186, !P0 ;  /* 0x000000bafcba7207 */ /* 0x040fe40004000000 */
[----:B------:R-:W-:-:S03]  /*f3c0*/  SEL R187, R252, R187, !P0 ;  /* 0x000000bbfcbb7207 */ /* 0x000fc60004000000 */
[----:B------:R1:W-:Y:S01]  /*f3d0*/  STL [R1+0x2ac], R186 ;  /* 0x0002acba01007387 */ /* 0x0003e20000100800 */
[C---:B------:R-:W-:Y:S02]  /*f3e0*/  SEL R188, R252.reuse, R188, !P0 ;  /* 0x000000bcfcbc7207 */ /* 0x040fe40004000000 */
[C---:B------:R-:W-:Y:S01]  /*f3f0*/  SEL R189, R252.reuse, R189, !P0 ;  /* 0x000000bdfcbd7207 */ /* 0x040fe20004000000 */
[----:B-1----:R-:W4:Y:S04]  /*f400*/  LDL.LU R186, [R1+0x144c] ;  /* 0x00144c0001ba7983 */ /* 0x002f280000300800 */
[----:B------:R1:W-:Y:S04]  /*f410*/  STL [R1+0x2a8], R187 ;  /* 0x0002a8bb01007387 */ /* 0x0003e80000100800 */
[----:B-1----:R-:W4:Y:S04]  /*f420*/  LDL.LU R187, [R1+0x1448] ;  /* 0x0014480001bb7983 */ /* 0x002f280000300800 */
[----:B------:R1:W-:Y:S04]  /*f430*/  STL [R1+0x2a4], R188 ;  /* 0x0002a4bc01007387 */ /* 0x0003e80000100800 */
[----:B-1----:R-:W4:Y:S04]  /*f440*/  LDL.LU R188, [R1+0x1444] ;  /* 0x0014440001bc7983 */ /* 0x002f280000300800 */
[----:B------:R1:W-:Y:S04]  /*f450*/  STL [R1+0x2a0], R189 ;  /* 0x0002a0bd01007387 */ /* 0x0003e80000100800 */
[----:B-1----:R-:W4:Y:S01]  /*f460*/  LDL.LU R189, [R1+0x1440] ;  /* 0x0014400001bd7983 */ /* 0x002f220000300800 */
[----:B--2---:R-:W-:-:S02]  /*f470*/  SEL R190, R252, R190, !P0 ;  /* 0x000000befcbe7207 */ /* 0x004fc40004000000 */
[----:B---3--:R-:W-:-:S03]  /*f480*/  SEL R191, R252, R191, !P0 ;  /* 0x000000bffcbf7207 */ /* 0x008fc60004000000 */
[----:B------:R1:W-:Y:S01]  /*f490*/  STL [R1+0x29c], R190 ;  /* 0x00029cbe01007387 */ /* 0x0003e20000100800 */
[C---:B----4-:R-:W-:Y:S02]  /*f4a0*/  SEL R192, R252.reuse, R192, !P0 ;  /* 0x000000c0fcc07207 */ /* 0x050fe40004000000 */
[C---:B------:R-:W-:Y:S01]  /*f4b0*/  SEL R8, R252.reuse, R8, !P0 ;  /* 0x00000008fc087207 */ /* 0x040fe20004000000 */
[----:B-1----:R-:W2:Y:S04]  /*f4c0*/  LDL.LU R190, [R1+0x143c] ;  /* 0x00143c0001be7983 */ /* 0x002ea80000300800 */
[----:B------:R1:W-:Y:S04]  /*f4d0*/  STL [R1+0x298], R191 ;  /* 0x000298bf01007387 */ /* 0x0003e80000100800 */
[----:B-1----:R-:W3:Y:S04]  /*f4e0*/  LDL.LU R191, [R1+0x1438] ;  /* 0x0014380001bf7983 */ /* 0x002ee80000300800 */
[----:B------:R1:W-:Y:S04]  /*f4f0*/  STL [R1+0x294], R192 ;  /* 0x000294c001007387 */ /* 0x0003e80000100800 */
[----:B-1----:R-:W4:Y:S04]  /*f500*/  LDL.LU R192, [R1+0x1434] ;  /* 0x0014340001c07983 */ /* 0x002f280000300800 */
[----:B------:R-:W-:Y:S01]  /*f510*/  STL [R1+0x290], R8 ;  /* 0x0002900801007387 */ /* 0x000fe20000100800 */
[----:B------:R-:W-:-:S02]  /*f520*/  SEL R193, R252, R193, !P0 ;  /* 0x000000c1fcc17207 */ /* 0x000fc40004000000 */
[----:B------:R-:W-:-:S03]  /*f530*/  SEL R251, R252, R251, !P0 ;  /* 0x000000fbfcfb7207 */ /* 0x000fc60004000000 */
[----:B------:R1:W-:Y:S04]  /*f540*/  STL [R1+0x694], R193 ;  /* 0x000694c101007387 */ /* 0x0003e80000100800 */
[----:B-1----:R-:W4:Y:S04]  /*f550*/  LDL.LU R193, [R1+0x1430] ;  /* 0x0014300001c17983 */ /* 0x002f280000300800 */
[----:B------:R1:W-:Y:S04]  /*f560*/  STL [R1+0x28c], R251 ;  /* 0x00028cfb01007387 */ /* 0x0003e80000100800 */
[----:B-1----:R-:W4:Y:S01]  /*f570*/  LDL.LU R251, [R1+0x142c] ;  /* 0x00142c0001fb7983 */ /* 0x002f220000300800 */
[----:B------:R-:W-:-:S05]  /*f580*/  SEL R7, R252, R7, !P0 ;  /* 0x00000007fc077207 */ /* 0x000fca0004000000 */
[----:B------:R4:W-:Y:S01]  /*f590*/  STL [R1+0x288], R7 ;  /* 0x0002880701007387 */ /* 0x0009e20000100800 */
[C---:B------:R-:W-:Y:S02]  /*f5a0*/  SEL R185, R252.reuse, R185, !P0 ;  /* 0x000000b9fcb97207 */ /* 0x040fe40004000000 */
[C---:B------:R-:W-:Y:S02]  /*f5b0*/  SEL R184, R252.reuse, R184, !P0 ;  /* 0x000000b8fcb87207 */ /* 0x040fe40004000000 */
[C---:B------:R-:W-:Y:S02]  /*f5c0*/  SEL R182, R252.reuse, R182, !P0 ;  /* 0x000000b6fcb67207 */ /* 0x040fe40004000000 */
[C---:B------:R-:W-:Y:S02]  /*f5d0*/  SEL R181, R252.reuse, R181, !P0 ;  /* 0x000000b5fcb57207 */ /* 0x040fe40004000000 */
[C---:B------:R-:W-:Y:S02]  /*f5e0*/  SEL R179, R252.reuse, R179, !P0 ;  /* 0x000000b3fcb37207 */ /* 0x040fe40004000000 */
[----:B------:R-:W-:-:S02]  /*f5f0*/  SEL R178, R252, R178, !P0 ;  /* 0x000000b2fcb27207 */ /* 0x000fc40004000000 */
        /* <DEDUP_REMOVED lines=20> */
[C---:B--2---:R-:W-:Y:S02]  /*f740*/  SEL R190, R252.reuse, R190, !P0 ;  /* 0x000000befcbe7207 */ /* 0x044fe40004000000 */
[C---:B---3--:R-:W-:Y:S02]  /*f750*/  SEL R191, R252.reuse, R191, !P0 ;  /* 0x000000bffcbf7207 */ /* 0x048fe40004000000 */
[C---:B----4-:R-:W-:Y:S02]  /*f760*/  SEL R7, R252.reuse, R192, !P0 ;  /* 0x000000c0fc077207 */ /* 0x050fe40004000000 */
[----:B------:R-:W-:-:S02]  /*f770*/  SEL R193, R252, R193, !P0 ;  /* 0x000000c1fcc17207 */ /* 0x000fc40004000000 */
[----:B------:R-:W-:-:S05]  /*f780*/  SEL R251, R252, R251, !P0 ;  /* 0x000000fbfcfb7207 */ /* 0x000fca0004000000 */
[----:B------:R-:W-:Y:S04]  /*f790*/  STL [R1+0x284], R251 ;  /* 0x000284fb01007387 */ /* 0x000fe80000100800 */
[----:B------:R-:W-:Y:S04]  /*f7a0*/  STL [R1+0x280], R193 ;  /* 0x000280c101007387 */ /* 0x000fe80000100800 */
[----:B------:R1:W-:Y:S04]  /*f7b0*/  STL [R1+0x27c], R7 ;  /* 0x00027c0701007387 */ /* 0x0003e80000100800 */
[----:B------:R-:W-:Y:S01]  /*f7c0*/  STL [R1+0x278], R191 ;  /* 0x000278bf01007387 */ /* 0x000fe20000100800 */
[----:B-1----:R-:W-:-:S03]  /*f7d0*/  SEL R7, R252, R189, !P0 ;  /* 0x000000bdfc077207 */ /* 0x002fc60004000000 */
        /* <DEDUP_REMOVED lines=48> */
[----:B------:R-:W-:Y:S01]  /*fae0*/  STL [R1+0x14], R154 ;  /* 0x0000149a01007387 */ /* 0x000fe20000100800 */
[----:B------:R-:W-:-:S03]  /*faf0*/  SEL R193, R252, R148, !P0 ;  /* 0x00000094fcc17207 */ /* 0x000fc60004000000 */
[----:B------:R1:W-:Y:S01]  /*fb00*/  STL [R1+0xc], R7 ;  /* 0x00000c0701007387 */ /* 0x0003e20000100800 */
[C---:B------:R-:W-:Y:S02]  /*fb10*/  SEL R192, R252.reuse, R147, !P0 ;  /* 0x00000093fcc07207 */ /* 0x040fe40004000000 */
[C---:B------:R-:W-:Y:S01]  /*fb20*/  SEL R191, R252.reuse, R146, !P0 ;  /* 0x00000092fcbf7207 */ /* 0x040fe20004000000 */
[----:B------:R-:W-:Y:S01]  /*fb30*/  STL [R1+0x8], R152 ;  /* 0x0000089801007387 */ /* 0x000fe20000100800 */
[C---:B------:R-:W-:Y:S02]  /*fb40*/  SEL R190, R252.reuse, R145, !P0 ;  /* 0x00000091fcbe7207 */ /* 0x040fe40004000000 */
[C---:B-1----:R-:W-:Y:S01]  /*fb50*/  SEL R7, R252.reuse, R150, !P0 ;  /* 0x00000096fc077207 */ /* 0x042fe20004000000 */
[----:B------:R-:W-:Y:S01]  /*fb60*/  STL [R1+0x4], R151 ;  /* 0x0000049701007387 */ /* 0x000fe20000100800 */
[C---:B------:R-:W-:Y:S02]  /*fb70*/  SEL R189, R252.reuse, R144, !P0 ;  /* 0x00000090fcbd7207 */ /* 0x040fe40004000000 */
[C---:B------:R-:W-:Y:S01]  /*fb80*/  SEL R188, R252.reuse, R143, !P0 ;  /* 0x0000008ffcbc7207 */ /* 0x040fe20004000000 */
[----:B------:R1:W-:Y:S01]  /*fb90*/  STL [R1], R7 ;  /* 0x0000000701007387 */ /* 0x0003e20000100800 */
[----:B------:R-:W-:-:S02]  /*fba0*/  SEL R187, R252, R142, !P0 ;  /* 0x0000008efcbb7207 */ /* 0x000fc40004000000 */
[C---:B------:R-:W-:Y:S01]  /*fbb0*/  SEL R186, R252.reuse, R141, !P0 ;  /* 0x0000008dfcba7207 */ /* 0x040fe20004000000 */
[----:B------:R-:W-:Y:S01]  /*fbc0*/  STL.64 [R1+0x1328], R192 ;  /* 0x001328c001007387 */ /* 0x000fe20000100a00 */
[----:B------:R-:W-:-:S03]  /*fbd0*/  SEL R52, R252, R52, !P0 ;  /* 0x00000034fc347207 */ /* 0x000fc60004000000 */
[----:B------:R-:W-:Y:S01]  /*fbe0*/  STL [R1+0x1348], R193 ;  /* 0x001348c101007387 */ /* 0x000fe20000100800 */
[----:B-1----:R-:W-:-:S03]  /*fbf0*/  SEL R7, R252, R51, !P0 ;  /* 0x00000033fc077207 */ /* 0x002fc60004000000 */
[----:B------:R-:W-:Y:S01]  /*fc00*/  STL.64 [R1+0x1330], R190 ;  /* 0x001330be01007387 */ /* 0x000fe20000100a00 */
[----:B------:R-:W-:-:S03]  /*fc10*/  SEL R48, R252, R48, !P0 ;  /* 0x00000030fc307207 */ /* 0x000fc60004000000 */
[----:B------:R-:W-:Y:S04]  /*fc20*/  STL.64 [R1+0x1338], R188 ;  /* 0x001338bc01007387 */ /* 0x000fe80000100a00 */
[----:B------:R-:W-:Y:S04]  /*fc30*/  STL.64 [R1+0x1340], R186 ;  /* 0x001340ba01007387 */ /* 0x000fe80000100a00 */
[----:B------:R-:W-:Y:S04]  /*fc40*/  STL [R1+0x650], R52 ;  /* 0x0006503401007387 */ /* 0x000fe80000100800 */
[----:B------:R1:W-:Y:S01]  /*fc50*/  STL [R1+0x654], R7 ;  /* 0x0006540701007387 */ /* 0x0003e20000100800 */
[----:B------:R-:W-:-:S03]  /*fc60*/  SEL R44, R252, R44, !P0 ;  /* 0x0000002cfc2c7207 */ /* 0x000fc60004000000 */
[----:B------:R-:W-:Y:S01]  /*fc70*/  STL [R1+0x658], R48 ;  /* 0x0006583001007387 */ /* 0x000fe20000100800 */
[----:B-1----:R-:W-:-:S05]  /*fc80*/  SEL R7, R252, R47, !P0 ;  /* 0x0000002ffc077207 */ /* 0x002fca0004000000 */
[----:B------:R1:W-:Y:S04]  /*fc90*/  STL [R1+0x65c], R7 ;  /* 0x00065c0701007387 */ /* 0x0003e80000100800 */
[----:B------:R-:W-:Y:S01]  /*fca0*/  STL [R1+0x660], R44 ;  /* 0x0006602c01007387 */ /* 0x000fe20000100800 */
[----:B-1----:R-:W-:-:S05]  /*fcb0*/  SEL R7, R252, R43, !P0 ;  /* 0x0000002bfc077207 */ /* 0x002fca0004000000 */
[----:B------:R1:W-:Y:S04]  /*fcc0*/  STL [R1+0x664], R7 ;  /* 0x0006640701007387 */ /* 0x0003e80000100800 */
[----:B-1----:R-:W2:Y:S01]  /*fcd0*/  LDL R7, [R1+0xe20] ;  /* 0x000e200001077983 */ /* 0x002ea20000100800 */
[C---:B------:R-:W-:Y:S02]  /*fce0*/  SEL R40, R252.reuse, R40, !P0 ;  /* 0x00000028fc287207 */ /* 0x040fe40004000000 */
[C---:B------:R-:W-:Y:S02]  /*fcf0*/  SEL R36, R252.reuse, R36, !P0 ;  /* 0x00000024fc247207 */ /* 0x040fe40004000000 */
[C---:B------:R-:W-:Y:S02]  /*fd00*/  SEL R35, R252.reuse, R35, !P0 ;  /* 0x00000023fc237207 */ /* 0x040fe40004000000 */
[C---:B------:R-:W-:Y:S01]  /*fd10*/  SEL R32, R252.reuse, R32, !P0 ;  /* 0x00000020fc207207 */ /* 0x040fe20004000000 */
[----:B------:R-:W-:Y:S01]  /*fd20*/  STL [R1+0x668], R40 ;  /* 0x0006682801007387 */ /* 0x000fe20000100800 */
[----:B------:R-:W-:-:S02]  /*fd30*/  SEL R31, R252, R31, !P0 ;  /* 0x0000001ffc1f7207 */ /* 0x000fc40004000000 */
[C---:B------:R-:W-:Y:S01]  /*fd40*/  SEL R28, R252.reuse, R28, !P0 ;  /* 0x0000001cfc1c7207 */ /* 0x040fe20004000000 */
[----:B------:R-:W-:Y:S01]  /*fd50*/  STL [R1+0x66c], R36 ;  /* 0x00066c2401007387 */ /* 0x000fe20000100800 */
[C---:B------:R-:W-:Y:S02]  /*fd60*/  SEL R27, R252.reuse, R27, !P0 ;  /* 0x0000001bfc1b7207 */ /* 0x040fe40004000000 */
[C---:B------:R-:W-:Y:S01]  /*fd70*/  SEL R24, R252.reuse, R24, !P0 ;  /* 0x00000018fc187207 */ /* 0x040fe20004000000 */
[----:B------:R-:W-:Y:S01]  /*fd80*/  STL [R1+0x670], R35 ;  /* 0x0006702301007387 */ /* 0x000fe20000100800 */
[----:B------:R-:W-:-:S03]  /*fd90*/  SEL R23, R252, R23, !P0 ;  /* 0x00000017fc177207 */ /* 0x000fc60004000000 */
[----:B------:R-:W-:Y:S01]  /*fda0*/  STL [R1+0x674], R32 ;  /* 0x0006742001007387 */ /* 0x000fe20000100800 */
[----:B------:R-:W-:-:S03]  /*fdb0*/  SEL R20, R252, R20, !P0 ;  /* 0x00000014fc147207 */ /* 0x000fc60004000000 */
[----:B------:R-:W-:Y:S01]  /*fdc0*/  STL [R1+0x678], R31 ;  /* 0x0006781f01007387 */ /* 0x000fe20000100800 */
[----:B------:R-:W-:-:S03]  /*fdd0*/  SEL R19, R252, R19, !P0 ;  /* 0x00000013fc137207 */ /* 0x000fc60004000000 */
[----:B------:R-:W-:Y:S04]  /*fde0*/  STL [R1+0x67c], R28 ;  /* 0x00067c1c01007387 */ /* 0x000fe80000100800 */
[----:B------:R-:W-:Y:S04]  /*fdf0*/  STL [R1+0x680], R27 ;  /* 0x0006801b01007387 */ /* 0x000fe80000100800 */
[----:B------:R-:W-:Y:S04]  /*fe00*/  STL [R1+0x684], R24 ;  /* 0x0006841801007387 */ /* 0x000fe80000100800 */
[----:B------:R-:W-:Y:S04]  /*fe10*/  STL [R1+0x688], R23 ;  /* 0x0006881701007387 */ /* 0x000fe80000100800 */
[----:B------:R-:W3:Y:S04]  /*fe20*/  LDL.LU R193, [R1+0x10c] ;  /* 0x00010c0001c17983 */ /* 0x000ee80000300800 */
[----:B------:R-:W4:Y:S04]  /*fe30*/  LDL.LU R192, [R1+0x114] ;  /* 0x0001140001c07983 */ /* 0x000f280000300800 */
[----:B------:R1:W-:Y:S04]  /*fe40*/  STL [R1+0x68c], R20 ;  /* 0x00068c1401007387 */ /* 0x0003e80000100800 */
[----:B------:R1:W-:Y:S01]  /*fe50*/  STL [R1+0x690], R19 ;  /* 0x0006901301007387 */ /* 0x0003e20000100800 */
[----:B------:R-:W-:-:S02]  /*fe60*/  SEL R144, R252, R91, !P0 ;  /* 0x0000005bfc907207 */ /* 0x000fc40004000000 */
[C---:B-1----:R-:W-:Y:S02]  /*fe70*/  SEL R20, R252.reuse, R242, !P0 ;  /* 0x000000f2fc147207 */ /* 0x042fe40004000000 */
[----:B------:R-:W-:-:S03]  /*fe80*/  SEL R19, R252, R243, !P0 ;  /* 0x000000f3fc137207 */ /* 0x000fc60004000000 */
[----:B------:R1:W-:Y:S01]  /*fe90*/  STL [R1+0x698], R20 ;  /* 0x0006981401007387 */ /* 0x0003e20000100800 */
[----:B------:R-:W-:Y:S01]  /*fea0*/  SEL R142, R252, R87, !P0 ;  /* 0x00000057fc8e7207 */ /* 0x000fe20004000000 */
[----:B------:R-:W-:Y:S01]  /*feb0*/  IMAD R91, R10, UR5, RZ ;  /* 0x000000050a5b7c24 */ /* 0x000fe2000f8e02ff */
[C---:B------:R-:W-:Y:S01]  /*fec0*/  SEL R185, R252.reuse, R140, !P0 ;  /* 0x0000008cfcb97207 */ /* 0x040fe20004000000 */
[----:B------:R2:W-:Y:S01]  /*fed0*/  STL [R1+0x69c], R19 ;  /* 0x00069c1301007387 */ /* 0x0005e20000100800 */
[C---:B------:R-:W-:Y:S01]  /*fee0*/  SEL R141, R252.reuse, R84, !P0 ;  /* 0x00000054fc8d7207 */ /* 0x040fe20004000000 */
[----:B------:R-:W-:Y:S01]  /*fef0*/  IMAD R87, R11, UR5, RZ ;  /* 0x000000050b577c24 */ /* 0x000fe2000f8e02ff */
[C---:B------:R-:W-:Y:S01]  /*ff00*/  SEL R183, R252.reuse, R138, !P0 ;  /* 0x0000008afcb77207 */ /* 0x040fe20004000000 */
[----:B------:R-:W4:Y:S01]  /*ff10*/  LDL.LU R10, [R1+0x1428] ;  /* 0x00142800010a7983 */ /* 0x000f220000300800 */
[----:B------:R-:W-:Y:S01]  /*ff20*/  SEL R140, R252, R83, !P0 ;  /* 0x00000053fc8c7207 */ /* 0x000fe20004000000 */
[----:B------:R-:W-:Y:S01]  /*ff30*/  IMAD R84, R38, UR5, RZ ;  /* 0x0000000526547c24 */ /* 0x000fe2000f8e02ff */
[C---:B------:R-:W-:Y:S01]  /*ff40*/  SEL R182, R252.reuse, R137, !P0 ;  /* 0x00000089fcb67207 */ /* 0x040fe20004000000 */
[----:B------:R-:W4:Y:S01]  /*ff50*/  LDL.LU R11, [R1+0x1424] ;  /* 0x00142400010b7983 */ /* 0x000f220000300800 */
[----:B------:R-:W-:Y:S01]  /*ff60*/  SEL R138, R252, R79, !P0 ;  /* 0x0000004ffc8a7207 */ /* 0x000fe20004000000 */
[----:B------:R-:W-:Y:S01]  /*ff70*/  IMAD R83, R12, UR5, RZ ;  /* 0x000000050c537c24 */ /* 0x000fe2000f8e02ff */
[C---:B------:R-:W-:Y:S01]  /*ff80*/  SEL R181, R252.reuse, R136, !P0 ;  /* 0x00000088fcb57207 */ /* 0x040fe20004000000 */
[----:B------:R-:W4:Y:S01]  /*ff90*/  LDL.LU R38, [R1+0x1420] ;  /* 0x0014200001267983 */ /* 0x000f220000300800 */
        /* <DEDUP_REMOVED lines=10> */
[----:B------:R-:W-:Y:S01]  /*10040*/  ISETP.GE.AND P6, PT, R249, RZ, PT ;  /* 0x000000fff900720c */ /* 0x000fe20003fc6270 */
        /* <DEDUP_REMOVED lines=26> */
[----:B------:R-:W-:-:S02]  /*101f0*/  IMAD R56, R29, UR5, RZ ;  /* 0x000000051d387c24 */ /* 0x000fc4000f8e02ff */
[----:B------:R-:W-:Y:S01]  /*10200*/  @!P3 IMAD.MOV R250, RZ, RZ, -R250 ;  /* 0x000000fffffab224 */ /* 0x000fe200078e0afa */
[----:B------:R-:W4:Y:S01]  /*10210*/  LDL.LU R26, [R1+0x13f8] ;  /* 0x0013f800011a7983 */ /* 0x000f220000300800 */
[----:B------:R-:W-:Y:S02]  /*10220*/  IMAD R55, R30, UR5, RZ ;  /* 0x000000051e377c24 */ /* 0x000fe4000f8e02ff */
[----:B------:R-:W-:Y:S01]  /*10230*/  @!P4 IMAD.MOV R2, RZ, RZ, -R2 ;  /* 0x000000ffff02c224 */ /* 0x000fe200078e0a02 */
[----:B------:R-:W4:Y:S01]  /*10240*/  LDL.LU R29, [R1+0x13f4] ;  /* 0x0013f400011d7983 */ /* 0x000f220000300800 */
[----:B------:R-:W-:Y:S01]  /*10250*/  IMAD.MOV.U32 R249, RZ, RZ, R0 ;  /* 0x000000fffff97224 */ /* 0x000fe200078e0000 */
[----:B------:R-:W-:Y:S01]  /*10260*/  SEL R151, R252, R103, !P0 ;  /* 0x00000067fc977207 */ /* 0x000fe20004000000 */
[----:B------:R-:W-:Y:S01]  /*10270*/  IMAD R51, R33, UR5, RZ ;  /* 0x0000000521337c24 */ /* 0x000fe2000f8e02ff */
[----:B------:R-:W4:Y:S01]  /*10280*/  LDL.LU R30, [R1+0x13f0] ;  /* 0x0013f000011e7983 */ /* 0x000f220000300800 */
[----:B------:R-:W-:Y:S01]  /*10290*/  IMAD R48, R34, UR5, RZ ;  /* 0x0000000522307c24 */ /* 0x000fe2000f8e02ff */
[C---:B------:R-:W-:Y:S01]  /*102a0*/  SEL R251, R252.reuse, R149, !P0 ;  /* 0x00000095fcfb7207 */ /* 0x040fe20004000000 */
[----:B------:R-:W-:Y:S01]  /*102b0*/  IMAD R47, R37, UR5, RZ ;  /* 0x00000005252f7c24 */ /* 0x000fe2000f8e02ff */
[----:B------:R-:W4:Y:S01]  /*102c0*/  LDL.LU R33, [R1+0x13ec] ;  /* 0x0013ec0001217983 */ /* 0x000f220000300800 */
[----:B------:R-:W-:Y:S01]  /*102d0*/  IMAD R43, R39, UR5, RZ ;  /* 0x00000005272b7c24 */ /* 0x000fe2000f8e02ff */
[C---:B------:R-:W-:Y:S01]  /*102e0*/  SEL R184, R252.reuse, R139, !P0 ;  /* 0x0000008bfcb87207 */ /* 0x040fe20004000000 */
[----:B------:R-:W-:Y:S01]  /*102f0*/  IMAD R40, R41, UR5, RZ ;  /* 0x0000000529287c24 */ /* 0x000fe2000f8e02ff */
[----:B------:R-:W4:Y:S01]  /*10300*/  LDL.LU R34, [R1+0x13e8] ;  /* 0x0013e80001227983 */ /* 0x000f220000300800 */
[----:B------:R-:W-:Y:S01]  /*10310*/  @!P5 IMAD.MOV R249, RZ, RZ, -R249 ;  /* 0x000000fffff9d224 */ /* 0x000fe200078e0af9 */
[----:B------:R-:W-:Y:S01]  /*10320*/  SEL R180, R252, R135, !P0 ;  /* 0x00000087fcb47207 */ /* 0x000fe20004000000 */
[----:B------:R-:W-:Y:S01]  /*10330*/  IMAD R35, R42, UR5, RZ ;  /* 0x000000052a237c24 */ /* 0x000fe2000f8e02ff */
[----:B------:R-:W4:Y:S01]  /*10340*/  LDL.LU R37, [R1+0x13e4] ;  /* 0x0013e40001257983 */ /* 0x000f220000300800 */
[----:B------:R-:W-:Y:S01]  /*10350*/  @!P6 IMAD.MOV R15, RZ, RZ, -R15 ;  /* 0x000000ffff0fe224 */ /* 0x000fe200078e0a0f */
[----:B------:R-:W-:Y:S01]  /*10360*/  SEL R175, R252, R130, !P0 ;  /* 0x00000082fcaf7207 */ /* 0x000fe20004000000 */
[----:B------:R-:W-:Y:S01]  /*10370*/  IMAD R32, R45, UR5, RZ ;  /* 0x000000052d207c24 */ /* 0x000fe2000f8e02ff */
[----:B------:R-:W4:Y:S01]  /*10380*/  LDL.LU R39, [R1+0x13e0] ;  /* 0x0013e00001277983 */ /* 0x000f220000300800 */
[----:B------:R-:W-:Y:S01]  /*10390*/  IMAD R31, R46, UR5, RZ ;  /* 0x000000052e1f7c24 */ /* 0x000fe2000f8e02ff */
[C---:B------:R-:W-:Y:S01]  /*103a0*/  SEL R82, R252.reuse, R82, !P0 ;  /* 0x00000052fc527207 */ /* 0x040fe20004000000 */
[----:B------:R-:W-:Y:S01]  /*103b0*/  IMAD R28, R49, UR5, RZ ;  /* 0x00000005311c7c24 */ /* 0x000fe2000f8e02ff */
[----:B------:R-:W4:Y:S01]  /*103c0*/  LDL.LU R41, [R1+0x13dc] ;  /* 0x0013dc0001297983 */ /* 0x000f220000300800 */
[----:B------:R-:W-:Y:S01]  /*103d0*/  SEL R85, R252, R85, !P0 ;  /* 0x00000055fc557207 */ /* 0x000fe20004000000 */
[----:B------:R-:W-:Y:S01]  /*103e0*/  IMAD R24, R50, UR5, RZ ;  /* 0x0000000532187c24 */ /* 0x000fe2000f8e02ff */
[C---:B------:R-:W-:Y:S01]  /*103f0*/  SEL R86, R252.reuse, R86, !P0 ;  /* 0x00000056fc567207 */ /* 0x040fe20004000000 */
[----:B------:R-:W4:Y:S01]  /*10400*/  LDL.LU R42, [R1+0x13d8] ;  /* 0x0013d800012a7983 */ /* 0x000f220000300800 */
[----:B------:R-:W-:-:S02]  /*10410*/  SEL R89, R252, R89, !P0 ;  /* 0x00000059fc597207 */ /* 0x000fc40004000000 */
[C---:B------:R-:W-:Y:S01]  /*10420*/  SEL R90, R252.reuse, R90, !P0 ;  /* 0x0000005afc5a7207 */ /* 0x040fe20004000000 */
[----:B------:R-:W4:Y:S01]  /*10430*/  LDL.LU R45, [R1+0x13d4] ;  /* 0x0013d400012d7983 */ /* 0x000f220000300800 */
[C---:B------:R-:W-:Y:S01]  /*10440*/  SEL R93, R252.reuse, R93, !P0 ;  /* 0x0000005dfc5d7207 */ /* 0x040fe20004000000 */
[----:B-1----:R-:W-:Y:S01]  /*10450*/  IMAD R20, R53, UR5, RZ ;  /* 0x0000000535147c24 */ /* 0x002fe2000f8e02ff */
[C---:B------:R-:W-:Y:S01]  /*10460*/  SEL R94, R252.reuse, R94, !P0 ;  /* 0x0000005efc5e7207 */ /* 0x040fe20004000000 */
[----:B------:R-:W4:Y:S01]  /*10470*/  LDL.LU R46, [R1+0x13d0] ;  /* 0x0013d000012e7983 */ /* 0x000f220000300800 */
[C---:B------:R-:W-:Y:S02]  /*10480*/  SEL R109, R252.reuse, R109, !P0 ;  /* 0x0000006dfc6d7207 */ /* 0x040fe40004000000 */
[C---:B------:R-:W-:Y:S01]  /*10490*/  SEL R102, R252.reuse, R102, !P0 ;  /* 0x00000066fc667207 */ /* 0x040fe20004000000 */
[----:B------:R-:W4:Y:S01]  /*104a0*/  LDL.LU R49, [R1+0x13cc] ;  /* 0x0013cc0001317983 */ /* 0x000f220000300800 */
[----:B------:R-:W-:-:S02]  /*104b0*/  SEL R105, R252, R105, !P0 ;  /* 0x00000069fc697207 */ /* 0x000fc40004000000 */
[C---:B------:R-:W-:Y:S01]  /*104c0*/  SEL R98, R252.reuse, R98, !P0 ;  /* 0x00000062fc627207 */ /* 0x040fe20004000000 */
[----:B------:R-:W4:Y:S01]  /*104d0*/  LDL.LU R50, [R1+0x13c8] ;  /* 0x0013c80001327983 */ /* 0x000f220000300800 */
[C---:B------:R-:W-:Y:S02]  /*104e0*/  SEL R97, R252.reuse, R97, !P0 ;  /* 0x00000061fc617207 */ /* 0x040fe40004000000 */
[C---:B------:R-:W-:Y:S01]  /*104f0*/  SEL R6, R252.reuse, R6, !P0 ;  /* 0x00000006fc067207 */ /* 0x040fe20004000000 */
[----:B------:R-:W4:Y:S01]  /*10500*/  LDL.LU R53, [R1+0x13c4] ;  /* 0x0013c40001357983 */ /* 0x000f220000300800 */
        /* <DEDUP_REMOVED lines=79> */
[----:B------:R-:W-:Y:S01]  /*10a00*/  SEL R248, R252, R248, !P0 ;  /* 0x000000f8fcf87207 */ /* 0x000fe20004000000 */
[----:B------:R-:W-:Y:S01]  /*10a10*/  IMAD R23, R58, UR5, RZ ;  /* 0x000000053a177c24 */ /* 0x000fe2000f8e02ff */
[----:B--2---:R-:W-:Y:S01]  /*10a20*/  @!P1 LOP3.LUT R250, RZ, R7, RZ, 0x33, !PT ;  /* 0x00000007fffa9212 */ /* 0x004fe200078e33ff */
[----:B------:R-:W-:Y:S01]  /*10a30*/  IMAD R27, R61, UR5, RZ ;  /* 0x000000053d1b7c24 */ /* 0x000fe2000f8e02ff */
[----:B------:R-:W-:Y:S01]  /*10a40*/  SEL R149, R252, R100, !P0 ;  /* 0x00000064fc957207 */ /* 0x000fe20004000000 */
[----:B------:R-:W-:Y:S01]  /*10a50*/  IMAD R36, R62, UR5, RZ ;  /* 0x000000053e247c24 */ /* 0x000fe2000f8e02ff */
[----:B------:R-:W-:Y:S01]  /*10a60*/  SEL R139, R252, R80, !P0 ;  /* 0x00000050fc8b7207 */ /* 0x000fe20004000000 */
[----:B------:R-:W-:Y:S01]  /*10a70*/  IMAD R103, R250, UR4, RZ ;  /* 0x00000004fa677c24 */ /* 0x000fe2000f8e02ff */
[C---:B------:R-:W-:Y:S01]  /*10a80*/  SEL R135, R252.reuse, R72, !P0 ;  /* 0x00000048fc877207 */ /* 0x040fe20004000000 */
[----:B------:R-:W-:Y:S01]  /*10a90*/  IMAD R44, R65, UR5, RZ ;  /* 0x00000005412c7c24 */ /* 0x000fe2000f8e02ff */
[----:B------:R-:W-:Y:S01]  /*10aa0*/  SEL R130, R252, R63, !P0 ;  /* 0x0000003ffc827207 */ /* 0x000fe20004000000 */
[----:B------:R-:W-:Y:S01]  /*10ab0*/  IMAD R52, R66, UR5, RZ ;  /* 0x0000000542347c24 */ /* 0x000fe2000f8e02ff */
[C---:B------:R-:W-:Y:S01]  /*10ac0*/  SEL R250, R252.reuse, R2, !P0 ;  /* 0x00000002fcfa7207 */ /* 0x040fe20004000000 */
[----:B------:R-:W1:Y:S01]  /*10ad0*/  LDC R242, c[0x0][0x230] ;  /* 0x00008c00fff27b82 */ /* 0x000e620000000800 */
[----:B------:R-:W-:-:S02]  /*10ae0*/  SEL R249, R252, R249, !P0 ;  /* 0x000000f9fcf97207 */ /* 0x000fc40004000000 */
[----:B------:R-:W-:Y:S01]  /*10af0*/  SEL R252, R252, R15, !P0 ;  /* 0x0000000ffcfc7207 */ /* 0x000fe20004000000 */
[----:B------:R-:W-:Y:S02]  /*10b00*/  IMAD R15, R54, UR5, RZ ;  /* 0x00000005360f7c24 */ /* 0x000fe4000f8e02ff */
[----:B------:R-:W2:Y:S01]  /*10b10*/  LDL.LU R54, [R1+0x13c0] ;  /* 0x0013c00001367983 */ /* 0x000ea20000300800 */
[----:B------:R-:W-:-:S03]  /*10b20*/  IMAD R19, R57, UR5, RZ ;  /* 0x0000000539137c24 */ /* 0x000fc6000f8e02ff */
[----:B------:R-:W2:Y:S04]  /*10b30*/  LDL.LU R57, [R1+0x13bc] ;  /* 0x0013bc0001397983 */ /* 0x000ea80000300800 */
[----:B------:R-:W2:Y:S04]  /*10b40*/  LDL.LU R58, [R1+0x13b8] ;  /* 0x0013b800013a7983 */ /* 0x000ea80000300800 */
[----:B------:R-:W2:Y:S01]  /*10b50*/  LDL.LU R243, [R1+0x118] ;  /* 0x0001180001f37983 */ /* 0x000ea20000300800 */
[----:B------:R-:W-:-:S03]  /*10b60*/  IMAD R63, R69, UR5, RZ ;  /* 0x00000005453f7c24 */ /* 0x000fc6000f8e02ff */
        /* <DEDUP_REMOVED lines=28> */
[----:B------:R-:W2:Y:S04]  /*10d30*/  LDL.LU R89, [R1+0x137c] ;  /* 0x00137c0001597983 */ /* 0x000ea80000300800 */
[----:B------:R-:W2:Y:S04]  /*10d40*/  LDL.LU R90, [R1+0x1378] ;  /* 0x00137800015a7983 */ /* 0x000ea80000300800 */
[----:B------:R-:W2:Y:S04]  /*10d50*/  LDL.LU R93, [R1+0x1374] ;  /* 0x00137400015d7983 */ /* 0x000ea80000300800 */
[----:B------:R-:W2:Y:S04]  /*10d60*/  LDL.LU R94, [R1+0x1370] ;  /* 0x00137000015e7983 */ /* 0x000ea80000300800 */
[----:B------:R-:W2:Y:S01]  /*10d70*/  LDL.LU R109, [R1+0x136c] ;  /* 0x00136c00016d7983 */ /* 0x000ea20000300800 */
[----:B------:R-:W-:-:S02]  /*10d80*/  IMAD R118, R102, UR5, RZ ;  /* 0x0000000566767c24 */ /* 0x000fc4000f8e02ff */
[----:B------:R-:W-:Y:S01]  /*10d90*/  IMAD R120, R105, UR5, RZ ;  /* 0x0000000569787c24 */ /* 0x000fe2000f8e02ff */
[----:B------:R-:W2:Y:S01]  /*10da0*/  LDL.LU R102, [R1+0x1368] ;  /* 0x0013680001667983 */ /* 0x000ea20000300800 */
[----:B------:R-:W-:-:S03]  /*10db0*/  IMAD R122, R98, UR5, RZ ;  /* 0x00000005627a7c24 */ /* 0x000fc6000f8e02ff */
[----:B------:R-:W2:Y:S01]  /*10dc0*/  LDL.LU R105, [R1+0x1364] ;  /* 0x0013640001697983 */ /* 0x000ea20000300800 */
[----:B------:R-:W-:-:S03]  /*10dd0*/  IMAD R119, R97, UR5, RZ ;  /* 0x0000000561777c24 */ /* 0x000fc6000f8e02ff */
[----:B------:R-:W2:Y:S04]  /*10de0*/  LDL.LU R98, [R1+0x1360] ;  /* 0x0013600001627983 */ /* 0x000ea80000300800 */
[----:B------:R-:W2:Y:S01]  /*10df0*/  LDL.LU R97, [R1+0x135c] ;  /* 0x00135c0001617983 */ /* 0x000ea20000300800 */
[----:B------:R-:W1:Y:S01]  /*10e00*/  S2R R7, SR_TID.X ;  /* 0x0000000000077919 */ /* 0x000e620000002100 */
[----:B------:R-:W-:Y:S01]  /*10e10*/  LEA R101, P1, R103, UR6, 0x2 ;  /* 0x0000000667657c11 */ /* 0x000fe2000f8210ff */
[----:B------:R-:W-:Y:S01]  /*10e20*/  IMAD R123, R4, UR5, RZ ;  /* 0x00000005047b7c24 */ /* 0x000fe2000f8e02ff */
[----:B---3--:R-:W-:Y:S02]  /*10e30*/  LEA.HI.X.SX32 R2, R193, UR9, 0x2, P2 ;  /* 0x00000009c1027c11 */ /* 0x008fe400090f16ff */
[----:B------:R-:W-:Y:S01]  /*10e40*/  LEA.HI.X.SX32 R103, R103, UR7, 0x2, P1 ;  /* 0x0000000767677c11 */ /* 0x000fe200088f16ff */
[----:B------:R-:W-:-:S02]  /*10e50*/  IMAD R124, R5, UR5, RZ ;  /* 0x00000005057c7c24 */ /* 0x000fc4000f8e02ff */
[----:B----4-:R-:W-:Y:S02]  /*10e60*/  IMAD R95, R192, UR5, RZ ;  /* 0x00000005c05f7c24 */ /* 0x010fe4000f8e02ff */
[----:B------:R-:W-:Y:S01]  /*10e70*/  IMAD R121, R6, UR5, RZ ;  /* 0x0000000506797c24 */ /* 0x000fe2000f8e02ff */
[----:B-1----:R-:W-:-:S04]  /*10e80*/  SHF.R.U32.HI R7, RZ, 0x7, R7 ;  /* 0x00000007ff077819 */ /* 0x002fc80000011607 */
[----:B------:R-:W-:-:S05]  /*10e90*/  SGXT.U32 R7, R7, 0x1 ;  /* 0x000000010707781a */ /* 0x000fca0000000000 */
[----:B------:R-:W-:-:S04]  /*10ea0*/  IMAD R7, R7, R126, RZ ;  /* 0x0000007e07077224 */ /* 0x000fc800078e02ff */
[----:B------:R-:W-:-:S04]  /*10eb0*/  IMAD R7, R126, 0x2, R7 ;  /* 0x000000027e077824 */ /* 0x000fc800078e0207 */
[----:B------:R-:W-:Y:S01]  /*10ec0*/  IMAD.MOV.U32 R193, RZ, RZ, R7 ;  /* 0x000000ffffc17224 */ /* 0x000fe200078e0007 */
[----:B------:R-:W-:-:S04]  /*10ed0*/  LEA R192, P3, R7, R101, 0x2 ;  /* 0x0000006507c07211 */ /* 0x000fc800078610ff */
[----:B------:R-:W-:Y:S02]  /*10ee0*/  LEA.HI.X.SX32 R193, R193, R103, 0x2, P3 ;  /* 0x00000067c1c17211 */ /* 0x000fe400018f16ff */
[----:B--2---:R-:W-:-:S04]  /*10ef0*/  LEA R186, P0, R243, R101, 0x2 ;  /* 0x00000065f3ba7211 */ /* 0x004fc800078010ff */
[----:B------:R-:W-:Y:S02]  /*10f00*/  LEA.HI.X.SX32 R187, R243, R103, 0x2, P0 ;  /* 0x00000067f3bb7211 */ /* 0x000fe400000f16ff */
[----:B------:R-:W-:-:S04]  /*10f10*/  LEA R4, P2, R109, R101, 0x2 ;  /* 0x000000656d047211 */ /* 0x000fc800078410ff */
[----:B------:R-:W-:Y:S02]  /*10f20*/  LEA.HI.X.SX32 R5, R109, R103, 0x2, P2 ;  /* 0x000000676d057211 */ /* 0x000fe400010f16ff */
[CC--:B------:R-:W-:Y:S02]  /*10f30*/  LEA R190, P5, R102.reuse, R101.reuse, 0x2 ;  /* 0x0000006566be7211 */ /* 0x0c0fe400078a10ff */
[C---:B------:R-:W-:Y:S01]  /*10f40*/  LEA R188, P4, R105.reuse, R101, 0x2 ;  /* 0x0000006569bc7211 */ /* 0x040fe200078810ff */
[----:B------:R1:W-:Y:S01]  /*10f50*/  STL.64 [R1+0x648], R4 ;  /* 0x0006480401007387 */ /* 0x0003e20000100a00 */
[----:B------:R-:W-:Y:S02]  /*10f60*/  LEA.HI.X.SX32 R191, R102, R103, 0x2, P5 ;  /* 0x0000006766bf7211 */ /* 0x000fe400028f16ff */
[C---:B------:R-:W-:Y:S02]  /*10f70*/  LEA R6, P1, R98.reuse, R101, 0x2 ;  /* 0x0000006562067211 */ /* 0x040fe400078210ff */
[-C--:B------:R-:W-:Y:S01]  /*10f80*/  LEA.HI.X.SX32 R189, R105, R103.reuse, 0x2, P4 ;  /* 0x0000006769bd7211 */ /* 0x080fe200020f16ff */
[----:B------:R2:W-:Y:S01]  /*10f90*/  STL.64 [R1+0x640], R192 ;  /* 0x000640c001007387 */ /* 0x0005e20000100a00 */
[----:B------:R-:W-:-:S02]  /*10fa0*/  LEA.HI.X.SX32 R7, R98, R103, 0x2, P1 ;  /* 0x0000006762077211 */ /* 0x000fc400008f16ff */
[C---:B-1----:R-:W-:Y:S01]  /*10fb0*/  LEA R4, P2, R97.reuse, R101, 0x2 ;  /* 0x0000006561047211 */ /* 0x042fe200078410ff */
[----:B------:R1:W-:Y:S03]  /*10fc0*/  STL.64 [R1+0x638], R188 ;  /* 0x000638bc01007387 */ /* 0x0003e60000100a00 */
[----:B------:R-:W-:Y:S01]  /*10fd0*/  LEA.HI.X.SX32 R5, R97, R103, 0x2, P2 ;  /* 0x0000006761057211 */ /* 0x000fe200010f16ff */
[----:B------:R3:W-:Y:S01]  /*10fe0*/  STL.64 [R1+0x630], R190 ;  /* 0x000630be01007387 */ /* 0x0007e20000100a00 */
[----:B--2---:R-:W-:-:S03]  /*10ff0*/  LEA R192, P3, R94, R101, 0x2 ;  /* 0x000000655ec07211 */ /* 0x004fc600078610ff */
[----:B------:R2:W-:Y:S01]  /*11000*/  STL.64 [R1+0x628], R186 ;  /* 0x000628ba01007387 */ /* 0x0005e20000100a00 */
[----:B------:R-:W-:Y:S02]  /*11010*/  LEA.HI.X.SX32 R193, R94, R103, 0x2, P3 ;  /* 0x000000675ec17211 */ /* 0x000fe400018f16ff */
[-C--:B-1----:R-:W-:Y:S01]  /*11020*/  LEA R188, P4, R93, R101.reuse, 0x2 ;  /* 0x000000655dbc7211 */ /* 0x082fe200078810ff */
[----:B------:R1:W-:Y:S01]  /*11030*/  STL.64 [R1+0x620], R6 ;  /* 0x0006200601007387 */ /* 0x0003e20000100a00 */
[----:B---3--:R-:W-:-:S03]  /*11040*/  LEA R190, P5, R90, R101, 0x2 ;  /* 0x000000655abe7211 */ /* 0x008fc600078a10ff */
[----:B------:R3:W-:Y:S01]  /*11050*/  STL.64 [R1+0x1e0], R4 ;  /* 0x0001e00401007387 */ /* 0x0007e20000100a00 */
[----:B------:R-:W-:Y:S02]  /*11060*/  LEA.HI.X.SX32 R189, R93, R103, 0x2, P4 ;  /* 0x000000675dbd7211 */ /* 0x000fe400020f16ff */
[C---:B--2---:R-:W-:Y:S02]  /*11070*/  LEA R186, P0, R89.reuse, R101, 0x2 ;  /* 0x0000006559ba7211 */ /* 0x044fe400078010ff */
[----:B------:R-:W-:Y:S02]  /*11080*/  LEA.HI.X.SX32 R191, R90, R103, 0x2, P5 ;  /* 0x000000675abf7211 */ /* 0x000fe400028f16ff */
[C---:B-1----:R-:W-:Y:S02]  /*11090*/  LEA R6, P1, R86.reuse, R101, 0x2 ;  /* 0x0000006556067211 */ /* 0x042fe400078210ff */
[----:B------:R-:W-:Y:S02]  /*110a0*/  LEA.HI.X.SX32 R187, R89, R103, 0x2, P0 ;  /* 0x0000006759bb7211 */ /* 0x000fe400000f16ff */
[----:B---3--:R-:W-:Y:S01]  /*110b0*/  LEA R4, P2, R85, R101, 0x2 ;  /* 0x0000006555047211 */ /* 0x008fe200078410ff */
[----:B------:R1:W-:Y:S01]  /*110c0*/  STL.64 [R1+0x1d8], R192 ;  /* 0x0001d8c001007387 */ /* 0x0003e20000100a00 */
[----:B------:R-:W-:-:S02]  /*110d0*/  LEA.HI.X.SX32 R7, R86, R103, 0x2, P1 ;  /* 0x0000006756077211 */ /* 0x000fc400008f16ff */
[----:B------:R-:W-:Y:S01]  /*110e0*/  LEA.HI.X.SX32 R5, R85, R103, 0x2, P2 ;  /* 0x0000006755057211 */ /* 0x000fe200010f16ff */
[----:B------:R2:W-:Y:S04]  /*110f0*/  STL.64 [R1+0x1d0], R188 ;  /* 0x0001d0bc01007387 */ /* 0x0005e80000100a00 */
[----:B------:R3:W-:Y:S01]  /*11100*/  STL.64 [R1+0x1c8], R190 ;  /* 0x0001c8be01007387 */ /* 0x0007e20000100a00 */
[----:B-1----:R-:W-:-:S03]  /*11110*/  LEA R192, P3, R82, R101, 0x2 ;  /* 0x0000006552c07211 */ /* 0x002fc600078610ff */
[----:B------:R1:W-:Y:S01]  /*11120*/  STL.64 [R1+0x1c0], R186 ;  /* 0x0001c0ba01007387 */ /* 0x0003e20000100a00 */
[----:B--2---:R-:W-:-:S03]  /*11130*/  LEA R188, P4, R81, R101, 0x2 ;  /* 0x0000006551bc7211 */ /* 0x004fc600078810ff */
[----:B------:R2:W-:Y:S01]  /*11140*/  STL.64 [R1+0x1b8], R6 ;  /* 0x0001b80601007387 */ /* 0x0005e20000100a00 */
[----:B------:R-:W-:Y:S02]  /*11150*/  LEA.HI.X.SX32 R193, R82, R103, 0x2, P3 ;  /* 0x0000006752c17211 */ /* 0x000fe400018f16ff */
[C---:B---3--:R-:W-:Y:S01]  /*11160*/  LEA R190, P5, R78.reuse, R101, 0x2 ;  /* 0x000000654ebe7211 */ /* 0x048fe200078a10ff */
[----:B------:R3:W-:Y:S01]  /*11170*/  STL.64 [R1+0x1b0], R4 ;  /* 0x0001b00401007387 */ /* 0x0007e20000100a00 */
[----:B------:R-:W-:Y:S02]  /*11180*/  LEA.HI.X.SX32 R189, R81, R103, 0x2, P4 ;  /* 0x0000006751bd7211 */ /* 0x000fe400020f16ff */
[----:B-1----:R-:W-:Y:S02]  /*11190*/  LEA R186, P0, R77, R101, 0x2 ;  /* 0x000000654dba7211 */ /* 0x002fe400078010ff */
[----:B------:R-:W-:Y:S02]  /*111a0*/  LEA.HI.X.SX32 R191, R78, R103, 0x2, P5 ;  /* 0x000000674ebf7211 */ /* 0x000fe400028f16ff */
[----:B--2---:R-:W-:-:S02]  /*111b0*/  LEA R6, P1, R74, R101, 0x2 ;  /* 0x000000654a067211 */ /* 0x004fc400078210ff */
[----:B------:R-:W-:Y:S02]  /*111c0*/  LEA.HI.X.SX32 R187, R77, R103, 0x2, P0 ;  /* 0x000000674dbb7211 */ /* 0x000fe400000f16ff */
[C---:B---3--:R-:W-:Y:S01]  /*111d0*/  LEA R4, P2, R73.reuse, R101, 0x2 ;  /* 0x0000006549047211 */ /* 0x048fe200078410ff */
[----:B------:R1:W-:Y:S01]  /*111e0*/  STL.64 [R1+0x1a8], R192 ;  /* 0x0001a8c001007387 */ /* 0x0003e20000100a00 */
[-C--:B------:R-:W-:Y:S02]  /*111f0*/  LEA.HI.X.SX32 R7, R74, R103.reuse, 0x2, P1 ;  /* 0x000000674a077211 */ /* 0x080fe400008f16ff */
        /* <DEDUP_REMOVED lines=51> */
[----:B---3--:R-:W-:Y:S01]  /*11530*/  LEA R4, P2, R37, R101, 0x2 ;  /* 0x0000006525047211 */ /* 0x008fe200078410ff */
        /* <DEDUP_REMOVED lines=18> */
[----:B------:R-:W-:Y:S01]  /*11660*/  STL.64 [R1+0xe8], R192 ;  /* 0x0000e8c001007387 */ /* 0x000fe20000100a00 */
[-C--:B------:R-:W-:Y:S02]  /*11670*/  LEA.HI.X.SX32 R7, R26, R103.reuse, 0x2, P1 ;  /* 0x000000671a077211 */ /* 0x080fe400008f16ff */
[----:B------:R-:W-:Y:S01]  /*11680*/  LEA.HI.X.SX32 R5, R25, R103, 0x2, P2 ;  /* 0x0000006719057211 */ /* 0x000fe200010f16ff */
[----:B------:R-:W-:Y:S04]  /*11690*/  STL.64 [R1+0xe0], R188 ;  /* 0x0000e0bc01007387 */ /* 0x000fe80000100a00 */
[----:B------:R-:W-:Y:S04]  /*116a0*/  STL.64 [R1+0xd8], R190 ;  /* 0x0000d8be01007387 */ /* 0x000fe80000100a00 */
[----:B------:R-:W-:Y:S04]  /*116b0*/  STL.64 [R1+0xd0], R186 ;  /* 0x0000d0ba01007387 */ /* 0x000fe80000100a00 */
[----:B------:R-:W-:Y:S04]  /*116c0*/  STL.64 [R1+0xc8], R6 ;  /* 0x0000c80601007387 */ /* 0x000fe80000100a00 */
[----:B------:R1:W-:Y:S04]  /*116d0*/  STL.64 [R1+0xc0], R4 ;  /* 0x0000c00401007387 */ /* 0x0003e80000100a00 */
[----:B-1----:R-:W2:Y:S01]  /*116e0*/  LDL.LU R5, [R1+0x1358] ;  /* 0x0013580001057983 */ /* 0x002ea20000300800 */
[----:B------:R-:W-:-:S02]  /*116f0*/  LEA R192, P3, R22, R101, 0x2 ;  /* 0x0000006516c07211 */ /* 0x000fc400078610ff */
[-C--:B------:R-:W-:Y:S02]  /*11700*/  LEA R188, P4, R21, R101.reuse, 0x2 ;  /* 0x0000006515bc7211 */ /* 0x080fe400078810ff */
[----:B------:R-:W-:Y:S02]  /*11710*/  LEA R190, P5, R18, R101, 0x2 ;  /* 0x0000006512be7211 */ /* 0x000fe400078a10ff */
[----:B------:R-:W-:Y:S02]  /*11720*/  LEA.HI.X.SX32 R193, R22, R103, 0x2, P3 ;  /* 0x0000006716c17211 */ /* 0x000fe400018f16ff */
[-C--:B------:R-:W-:Y:S02]  /*11730*/  LEA R186, P0, R17, R101.reuse, 0x2 ;  /* 0x0000006511ba7211 */ /* 0x080fe400078010ff */
[-C--:B------:R-:W-:Y:S02]  /*11740*/  LEA R6, P1, R16, R101.reuse, 0x2 ;  /* 0x0000006510067211 */ /* 0x080fe400078210ff */
[----:B------:R-:W-:-:S02]  /*11750*/  LEA R4, P2, R14, R101, 0x2 ;  /* 0x000000650e047211 */ /* 0x000fc400078410ff */
[-C--:B------:R-:W-:Y:S01]  /*11760*/  LEA.HI.X.SX32 R189, R21, R103.reuse, 0x2, P4 ;  /* 0x0000006715bd7211 */ /* 0x080fe200020f16ff */
[----:B------:R1:W-:Y:S01]  /*11770*/  STL.64 [R1+0xb8], R192 ;  /* 0x0000b8c001007387 */ /* 0x0003e20000100a00 */
[-C--:B------:R-:W-:Y:S02]  /*11780*/  LEA.HI.X.SX32 R191, R18, R103.reuse, 0x2, P5 ;  /* 0x0000006712bf7211 */ /* 0x080fe400028f16ff */
[-C--:B------:R-:W-:Y:S01]  /*11790*/  LEA.HI.X.SX32 R187, R17, R103.reuse, 0x2, P0 ;  /* 0x0000006711bb7211 */ /* 0x080fe200000f16ff */
[----:B------:R-:W-:Y:S01]  /*117a0*/  STL [R1+0x90], R4 ;  /* 0x0000900401007387 */ /* 0x000fe20000100800 */
[----:B------:R-:W-:-:S03]  /*117b0*/  LEA.HI.X.SX32 R7, R16, R103, 0x2, P1 ;  /* 0x0000006710077211 */ /* 0x000fc600008f16ff */
[----:B------:R-:W-:Y:S01]  /*117c0*/  STL.64 [R1+0xb0], R188 ;  /* 0x0000b0bc01007387 */ /* 0x000fe20000100a00 */
[----:B-1----:R-:W-:-:S03]  /*117d0*/  LEA R192, P3, R13, R101, 0x2 ;  /* 0x000000650dc07211 */ /* 0x002fc600078610ff */
[----:B------:R-:W-:Y:S01]  /*117e0*/  STL.64 [R1+0xa8], R190 ;  /* 0x0000a8be01007387 */ /* 0x000fe20000100a00 */
[----:B------:R-:W-:-:S03]  /*117f0*/  LEA.HI.X.SX32 R193, R13, R103, 0x2, P3 ;  /* 0x000000670dc17211 */ /* 0x000fc600018f16ff */
[----:B------:R-:W-:Y:S04]  /*11800*/  STL.64 [R1+0xa0], R186 ;  /* 0x0000a0ba01007387 */ /* 0x000fe80000100a00 */
[----:B------:R1:W-:Y:S04]  /*11810*/  STL.64 [R1+0x98], R6 ;  /* 0x0000980601007387 */ /* 0x0003e80000100a00 */
[----:B-1----:R-:W3:Y:S01]  /*11820*/  LDL.LU.64 R6, [R1+0x1350] ;  /* 0x0013500001067983 */ /* 0x002ee20000300a00 */
[----:B--2---:R-:W-:Y:S01]  /*11830*/  IMAD.MOV.U32 R17, RZ, RZ, R5 ;  /* 0x000000ffff117224 */ /* 0x004fe200078e0005 */
[----:B------:R-:W-:-:S05]  /*11840*/  LEA.HI.X.SX32 R17, R14, R103, 0x2, P2 ;  /* 0x000000670e117211 */ /* 0x000fca00010f16ff */
[----:B------:R-:W-:Y:S04]  /*11850*/  STL [R1+0x94], R17 ;  /* 0x0000941101007387 */ /* 0x000fe80000100800 */
[----:B------:R1:W-:Y:S04]  /*11860*/  STL.64 [R1+0x88], R192 ;  /* 0x000088c001007387 */ /* 0x0003e80000100a00 */
[----:B-1----:R-:W2:Y:S01]  /*11870*/  LDL.LU R193, [R1+0x1348] ;  /* 0x0013480001c17983 */ /* 0x002ea20000300800 */
[----:B------:R-:W-:-:S04]  /*11880*/  IMAD R0, R126, 0x2, R3 ;  /* 0x000000027e007824 */ /* 0x000fc800078e0203 */
[----:B------:R-:W-:Y:S01]  /*11890*/  IMAD R8, R126, 0x2, R0 ;  /* 0x000000027e087824 */ /* 0x000fe200078e0200 */
[----:B------:R-:W-:-:S03]  /*118a0*/  LEA R188, P4, R12, R101, 0x2 ;  /* 0x000000650cbc7211 */ /* 0x000fc600078810ff */
[----:B------:R-:W-:Y:S01]  /*118b0*/  IMAD R88, R126, 0x2, R8 ;  /* 0x000000027e587824 */ /* 0x000fe200078e0208 */
[-C--:B------:R-:W-:Y:S01]  /*118c0*/  LEA R190, P5, R11, R101.reuse, 0x2 ;  /* 0x000000650bbe7211 */ /* 0x080fe200078a10ff */
[----:B------:R-:W-:Y:S01]  /*118d0*/  IMAD.MOV.U32 R16, RZ, RZ, R4 ;  /* 0x000000ffff107224 */ /* 0x000fe200078e0004 */
[----:B------:R-:W-:Y:S01]  /*118e0*/  LEA R186, P0, R10, R101, 0x2 ;  /* 0x000000650aba7211 */ /* 0x000fe200078010ff */
[----:B------:R-:W-:Y:S01]  /*118f0*/  IMAD R92, R126, 0x2, R88 ;  /* 0x000000027e5c7824 */ /* 0x000fe200078e0258 */
[----:B------:R-:W-:Y:S02]  /*11900*/  LEA.HI.X.SX32 R189, R12, R103, 0x2, P4 ;  /* 0x000000670cbd7211 */ /* 0x000fe400020f16ff */
[-C--:B------:R-:W-:Y:S01]  /*11910*/  LEA R192, P3, R3, R101.reuse, 0x2 ;  /* 0x0000006503c07211 */ /* 0x080fe200078610ff */
[----:B------:R-:W-:Y:S01]  /*11920*/  IMAD R96, R126, 0x2, R92 ;  /* 0x000000027e607824 */ /* 0x000fe200078e025c */
[----:B------:R-:W-:Y:S02]  /*11930*/  LEA R4, P1, R9, R101, 0x2 ;  /* 0x0000006509047211 */ /* 0x000fe400078210ff */
[-C--:B------:R-:W-:Y:S01]  /*11940*/  LEA.HI.X.SX32 R191, R11, R103.reuse, 0x2, P5 ;  /* 0x000000670bbf7211 */ /* 0x080fe200028f16ff */
[----:B------:R1:W-:Y:S01]  /*11950*/  STL.64 [R1+0x80], R188 ;  /* 0x000080bc01007387 */ /* 0x0003e20000100a00 */
[-C--:B------:R-:W-:Y:S01]  /*11960*/  LEA.HI.X.SX32 R187, R10, R103.reuse, 0x2, P0 ;  /* 0x000000670abb7211 */ /* 0x080fe200000f16ff */
[----:B------:R-:W-:Y:S01]  /*11970*/  IMAD R100, R126, 0x2, R96 ;  /* 0x000000027e647824 */ /* 0x000fe200078e0260 */
[----:B------:R-:W-:Y:S01]  /*11980*/  LEA.HI.X.SX32 R5, R9, R103, 0x2, P1 ;  /* 0x0000006709057211 */ /* 0x000fe200008f16ff */
[----:B------:R4:W-:Y:S01]  /*11990*/  STL [R1+0x58], R192 ;  /* 0x000058c001007387 */ /* 0x0009e20000100800 */
[----:B---3--:R-:W-:-:S03]  /*119a0*/  LEA R16, P2, R7, R101, 0x2 ;  /* 0x0000006507107211 */ /* 0x008fc600078410ff */
[----:B------:R3:W-:Y:S01]  /*119b0*/  STL.64 [R1+0x78], R190 ;  /* 0x000078be01007387 */ /* 0x0007e20000100a00 */
[----:B------:R-:W-:Y:S01]  /*119c0*/  IMAD.MOV.U32 R10, RZ, RZ, R192 ;  /* 0x000000ffff0a7224 */ /* 0x000fe200078e00c0 */
[----:B------:R-:W-:Y:S02]  /*119d0*/  LEA.HI.X.SX32 R17, R7, R103, 0x2, P2 ;  /* 0x0000006707117211 */ /* 0x000fe400010f16ff */
[-C--:B-1----:R-:W-:Y:S01]  /*119e0*/  LEA R188, P4, R0, R101.reuse, 0x2 ;  /* 0x0000006500bc7211 */ /* 0x082fe200078810ff */
[----:B------:R1:W-:Y:S01]  /*119f0*/  STL.64 [R1+0x70], R186 ;  /* 0x000070ba01007387 */ /* 0x0003e20000100a00 */
[----:B----4-:R-:W-:Y:S01]  /*11a00*/  LEA R192, P0, R88, R101, 0x2 ;  /* 0x0000006558c07211 */ /* 0x010fe200078010ff */
[----:B------:R-:W-:Y:S01]  /*11a10*/  IMAD R99, R126, 0x2, R100 ;  /* 0x000000027e637824 */ /* 0x000fe200078e0264 */
[----:B------:R-:W-:Y:S02]  /*11a20*/  LEA.HI.X.SX32 R189, R0, R103, 0x2, P4 ;  /* 0x0000006700bd7211 */ /* 0x000fe400020f16ff */
[C---:B---3--:R-:W-:Y:S01]  /*11a30*/  LEA R190, P5, R8.reuse, R101, 0x2 ;  /* 0x0000006508be7211 */ /* 0x048fe200078a10ff */
[----:B-1----:R-:W3:Y:S03]  /*11a40*/  LDL.LU.64 R186, [R1+0x1340] ;  /* 0x0013400001ba7983 */ /* 0x002ee60000300a00 */
[----:B------:R-:W-:Y:S01]  /*11a50*/  LEA.HI.X.SX32 R191, R8, R103, 0x2, P5 ;  /* 0x0000006708bf7211 */ /* 0x000fe200028f16ff */
[----:B------:R1:W-:Y:S01]  /*11a60*/  STL.64 [R1+0x68], R4 ;  /* 0x0000680401007387 */ /* 0x0003e20000100a00 */
[----:B------:R-:W-:-:S03]  /*11a70*/  IMAD R126, R126, 0x2, R99 ;  /* 0x000000027e7e7824 */ /* 0x000fc600078e0263 */
[----:B------:R4:W-:Y:S01]  /*11a80*/  STL.64 [R1+0x60], R16 ;  /* 0x0000601001007387 */ /* 0x0009e20000100a00 */
[-C--:B-1----:R-:W-:Y:S02]  /*11a90*/  LEA R4, P1, R92, R101.reuse, 0x2 ;  /* 0x000000655c047211 */ /* 0x082fe400078210ff */
[----:B----4-:R-:W-:Y:S02]  /*11aa0*/  LEA R16, P2, R96, R101, 0x2 ;  /* 0x0000006560107211 */ /* 0x010fe400078410ff */
[-C--:B------:R-:W-:Y:S02]  /*11ab0*/  LEA.HI.X.SX32 R5, R92, R103.reuse, 0x2, P1 ;  /* 0x000000675c057211 */ /* 0x080fe400008f16ff */
[----:B------:R-:W-:Y:S02]  /*11ac0*/  LEA.HI.X.SX32 R17, R96, R103, 0x2, P2 ;  /* 0x0000006760117211 */ /* 0x000fe400010f16ff */
[----:B------:R-:W-:Y:S01]  /*11ad0*/  LEA R8, P1, R126, R101, 0x2 ;  /* 0x000000657e087211 */ /* 0x000fe200078210ff */
[----:B--2---:R-:W-:Y:S01]  /*11ae0*/  IMAD.MOV.U32 R11, RZ, RZ, R193 ;  /* 0x000000ffff0b7224 */ /* 0x004fe200078e00c1 */
[----:B------:R-:W-:-:S02]  /*11af0*/  LEA.HI.X.SX32 R11, R3, R103, 0x2, P3 ;  /* 0x00000067030b7211 */ /* 0x000fc400018f16ff */
[----:B------:R-:W-:-:S03]  /*11b00*/  LEA.HI.X.SX32 R193, R88, R103, 0x2, P0 ;  /* 0x0000006758c17211 */ /* 0x000fc600000f16ff */
[----:B------:R1:W-:Y:S01]  /*11b10*/  STL [R1+0x5c], R11 ;  /* 0x00005c0b01007387 */ /* 0x0003e20000100800 */
[----:B------:R-:W-:-:S03]  /*11b20*/  LEA R10, P3, R100, R101, 0x2 ;  /* 0x00000065640a7211 */ /* 0x000fc600078610ff */
[----:B------:R2:W-:Y:S01]  /*11b30*/  STL.64 [R1+0x50], R188 ;  /* 0x000050bc01007387 */ /* 0x0005e20000100a00 */
[----:B------:R-:W-:Y:S02]  /*11b40*/  LEA R12, P0, R99, R101, 0x2 ;  /* 0x00000065630c7211 */ /* 0x000fe400078010ff */
[-C--:B-1----:R-:W-:Y:S01]  /*11b50*/  LEA.HI.X.SX32 R11, R100, R103.reuse, 0x2, P3 ;  /* 0x00000067640b7211 */ /* 0x082fe200018f16ff */
[----:B--2---:R-:W2:Y:S04]  /*11b60*/  LDL.LU.64 R188, [R1+0x1338] ;  /* 0x0013380001bc7983 */ /* 0x004ea80000300a00 */
[----:B------:R1:W-:Y:S04]  /*11b70*/  STL.64 [R1+0x48], R190 ;  /* 0x000048be01007387 */ /* 0x0003e80000100a00 */
[----:B-1----:R-:W4:Y:S04]  /*11b80*/  LDL.LU.64 R190, [R1+0x1330] ;  /* 0x0013300001be7983 */ /* 0x002f280000300a00 */
[----:B------:R1:W-:Y:S04]  /*11b90*/  STL.64 [R1+0x40], R192 ;  /* 0x000040c001007387 */ /* 0x0003e80000100a00 */
[----:B-1----:R-:W3:Y:S04]  /*11ba0*/  LDL.LU.64 R192, [R1+0x1328] ;  /* 0x0013280001c07983 */ /* 0x002ee80000300a00 */
[----:B------:R1:W-:Y:S04]  /*11bb0*/  STL.64 [R1+0x38], R4 ;  /* 0x0000380401007387 */ /* 0x0003e80000100a00 */
[----:B-1----:R-:W2:Y:S04]  /*11bc0*/  LDL.LU.64 R4, [R1+0x1320] ;  /* 0x0013200001047983 */ /* 0x002ea80000300a00 */
[----:B------:R-:W-:Y:S04]  /*11bd0*/  STL.64 [R1+0x30], R16 ;  /* 0x0000301001007387 */ /* 0x000fe80000100a00 */
[----:B------:R1:W-:Y:S04]  /*11be0*/  STL [R1+0x20], R12 ;  /* 0x0000200c01007387 */ /* 0x0003e80000100800 */
[----:B------:R1:W-:Y:S04]  /*11bf0*/  STL [R1+0x18], R8 ;  /* 0x0000180801007387 */ /* 0x0003e80000100800 */
[----:B------:R2:W-:Y:S04]  /*11c00*/  STL.64 [R1+0x28], R10 ;  /* 0x0000280a01007387 */ /* 0x0005e80000100a00 */
[----:B------:R-:W4:Y:S01]  /*11c10*/  LDL.LU R86, [R1+0x654] ;  /* 0x0006540001567983 */ /* 0x000f220000300800 */
[----:B------:R-:W-:Y:S01]  /*11c20*/  LEA.HI.X.SX32 R9, R126, R103, 0x2, P1 ;  /* 0x000000677e097211 */ /* 0x000fe200008f16ff */
[----:B------:R-:W-:Y:S01]  /*11c30*/  ULDC UR4, c[0x0][0x230] ;  /* 0x00008c0000047ab9 */ /* 0x000fe20000000800 */
[-C--:B-1----:R-:W-:Y:S01]  /*11c40*/  LEA R12, P4, R95, R38.reuse, 0x2 ;  /* 0x000000265f0c7211 */ /* 0x082fe200078810ff */
[----:B------:R-:W4:Y:S01]  /*11c50*/  LDL.LU R70, [R1+0x66c] ;  /* 0x00066c0001467983 */ /* 0x000f220000300800 */
[----:B------:R-:W-:Y:S01]  /*11c60*/  LEA R8, P6, R87, R38, 0x2 ;  /* 0x0000002657087211 */ /* 0x000fe200078c10ff */
[----:B------:R-:W-:Y:S01]  /*11c70*/  VIADD R7, R242, 0x7f ;  /* 0x0000007ff2077836 */ /* 0x000fe20000000000 */
[C---:B--2---:R-:W-:Y:S01]  /*11c80*/  LOP3.LUT R3, R5.reuse, 0x4, RZ, 0xfc, !PT ;  /* 0x0000000405037812 */ /* 0x044fe200078efcff */
[----:B------:R-:W2:Y:S01]  /*11c90*/  LDL.LU R57, [R1+0x1ec] ;  /* 0x0001ec0001397983 */ /* 0x000ea20000300800 */
[----:B------:R-:W-:Y:S01]  /*11ca0*/  ULDC UR7, c[0x0][0x230] ;  /* 0x00008c0000077ab9 */ /* 0x000fe20000000800 */
[----:B------:R-:W-:Y:S01]  /*11cb0*/  LOP3.LUT R0, R5, 0x2, RZ, 0xfc, !PT ;  /* 0x0000000205007812 */ /* 0x000fe200078efcff */
[----:B------:R-:W-:Y:S01]  /*11cc0*/  ULDC UR6, c[0x0][0x230] ;  /* 0x00008c0000067ab9 */ /* 0x000fe20000000800 */
[----:B------:R-:W3:Y:S01]  /*11cd0*/  LDL.LU R54, [R1+0x1f0] ;  /* 0x0001f00001367983 */ /* 0x000ee20000300800 */
[----:B------:R-:W-:Y:S01]  /*11ce0*/  IMAD R96, R160, UR5, RZ ;  /* 0x00000005a0607c24 */ /* 0x000fe2000f8e02ff */
[----:B------:R-:W-:Y:S01]  /*11cf0*/  ULDC UR11, c[0x0][0x240] ;  /* 0x00009000000b7ab9 */ /* 0x000fe20000000800 */
[----:B------:R-:W-:Y:S01]  /*11d00*/  IMAD R100, R156, UR5, RZ ;  /* 0x000000059c647c24 */ /* 0x000fe2000f8e02ff */
[----:B------:R-:W4:Y:S01]  /*11d10*/  LDL.LU R53, [R1+0x1f4] ;  /* 0x0001f40001357983 */ /* 0x000f220000300800 */
[----:B------:R-:W-:Y:S01]  /*11d20*/  IMAD R101, R155, UR5, RZ ;  /* 0x000000059b657c24 */ /* 0x000fe2000f8e02ff */
[----:B------:R-:W-:Y:S01]  /*11d30*/  ULDC UR12, c[0x0][0x240] ;  /* 0x00009000000c7ab9 */ /* 0x000fe20000000800 */
[----:B------:R-:W-:Y:S01]  /*11d40*/  IMAD R142, R142, UR5, RZ ;  /* 0x000000058e8e7c24 */ /* 0x000fe2000f8e02ff */
[----:B------:R-:W2:Y:S01]  /*11d50*/  LDL.LU R50, [R1+0x1f8] ;  /* 0x0001f80001327983 */ /* 0x000ea20000300800 */
[----:B------:R-:W-:Y:S01]  /*11d60*/  IMAD R202, R202, UR5, RZ ;  /* 0x00000005caca7c24 */ /* 0x000fe2000f8e02ff */
[----:B------:R-:W-:Y:S01]  /*11d70*/  ULDC UR15, c[0x0][0x240] ;  /* 0x00009000000f7ab9 */ /* 0x000fe20000000800 */
[----:B------:R-:W-:Y:S01]  /*11d80*/  IMAD R203, R203, UR5, RZ ;  /* 0x00000005cbcb7c24 */ /* 0x000fe2000f8e02ff */
[----:B------:R-:W3:Y:S01]  /*11d90*/  LDL.LU R58, [R1+0x1fc] ;  /* 0x0001fc00013a7983 */ /* 0x000ee20000300800 */
[----:B------:R-:W-:Y:S01]  /*11da0*/  IMAD R141, R141, UR5, RZ ;  /* 0x000000058d8d7c24 */ /* 0x000fe2000f8e02ff */
[----:B------:R-:W-:Y:S01]  /*11db0*/  ULDC UR56, c[0x0][0x240] ;  /* 0x0000900000387ab9 */ /* 0x000fe20000000800 */
[----:B------:R-:W-:Y:S01]  /*11dc0*/  IMAD R140, R140, UR5, RZ ;  /* 0x000000058c8c7c24 */ /* 0x000fe2000f8e02ff */
[----:B------:R-:W2:Y:S01]  /*11dd0*/  LDL.LU R102, [R1+0x660] ;  /* 0x0006600001667983 */ /* 0x000ea20000300800 */
        /* <DEDUP_REMOVED lines=30> */
[----:B------:R-:W-:Y:S01]  /*11fc0*/  ULDC UR31, c[0x0][0x240] ;  /* 0x00009000001f7ab9 */ /* 0x000fe20000000800 */
[----:B------:R-:W2:Y:S01]  /*11fd0*/  LDL.LU R74, [R1+0x688] ;  /* 0x00068800014a7983 */ /* 0x000ea20000300800 */
[----:B------:R-:W-:Y:S01]  /*11fe0*/  ULDC UR10, c[0x0][0x240] ;  /* 0x00009000000a7ab9 */ /* 0x000fe20000000800 */
[----:B------:R-:W-:Y:S01]  /*11ff0*/  ULDC UR32, c[0x0][0x240] ;  /* 0x0000900000207ab9 */ /* 0x000fe20000000800 */
[----:B------:R-:W-:Y:S01]  /*12000*/  ULDC UR13, c[0x0][0x240] ;  /* 0x00009000000d7ab9 */ /* 0x000fe20000000800 */
[----:B------:R-:W4:Y:S01]  /*12010*/  LDL.LU R61, [R1+0x1e8] ;  /* 0x0001e800013d7983 */ /* 0x000f220000300800 */
[----:B------:R-:W-:Y:S01]  /*12020*/  ULDC UR14, c[0x0][0x240] ;  /* 0x00009000000e7ab9 */ /* 0x000fe20000000800 */
[----:B------:R-:W-:Y:S01]  /*12030*/  ULDC UR17, c[0x0][0x240] ;  /* 0x0000900000117ab9 */ /* 0x000fe20000000800 */
[----:B------:R-:W-:Y:S01]  /*12040*/  ULDC UR18, c[0x0][0x240] ;  /* 0x0000900000127ab9 */ /* 0x000fe20000000800 */
[----:B------:R-:W2:Y:S01]  /*12050*/  LDL.LU R77, [R1+0x65c] ;  /* 0x00065c00014d7983 */ /* 0x000ea20000300800 */
        /* <DEDUP_REMOVED lines=39> */
[----:B------:R-:W2:Y:S04]  /*122d0*/  LDL.LU R105, [R1] ;  /* 0x0000000001697983 */ /* 0x000ea80000300800 */
[----:B------:R-:W2:Y:S04]  /*122e0*/  LDL.LU R109, [R1+0x2ac] ;  /* 0x0002ac00016d7983 */ /* 0x000ea80000300800 */
[----:B------:R-:W2:Y:S01]  /*122f0*/  LDL.64 R10, [R1+0x20] ;  /* 0x00002000010a7983 */ /* 0x000ea20000100a00 */
[----:B------:R-:W-:Y:S01]  /*12300*/  LEA.HI.X.SX32 R13, R95, R2, 0x2, P4 ;  /* 0x000000025f0d7211 */ /* 0x000fe200020f16ff */
[----:B---3--:R-:W-:-:S02]  /*12310*/  IMAD.MOV.U32 R49, RZ, RZ, R58 ;  /* 0x000000ffff317224 */ /* 0x008fc400078e003a */
[----:B----4-:R-:W-:Y:S02]  /*12320*/  IMAD.MOV.U32 R58, RZ, RZ, R61 ;  /* 0x000000ffff3a7224 */ /* 0x010fe400078e003d */
[----:B--2---:R-:W-:Y:S02]  /*12330*/  IMAD.MOV.U32 R61, RZ, RZ, R62 ;  /* 0x000000ffff3d7224 */ /* 0x004fe400078e003e */
[----:B------:R-:W-:Y:S02]  /*12340*/  IMAD.MOV.U32 R62, RZ, RZ, R65 ;  /* 0x000000ffff3e7224 */ /* 0x000fe400078e0041 */
[----:B------:R-:W-:Y:S02]  /*12350*/  IMAD.MOV.U32 R65, RZ, RZ, R66 ;  /* 0x000000ffff417224 */ /* 0x000fe400078e0042 */
[----:B------:R-:W-:Y:S02]  /*12360*/  IMAD.MOV.U32 R66, RZ, RZ, R69 ;  /* 0x000000ffff427224 */ /* 0x000fe400078e0045 */
[----:B------:R-:W-:Y:S01]  /*12370*/  IMAD.MOV.U32 R69, RZ, RZ, R105 ;  /* 0x000000ffff457224 */ /* 0x000fe200078e0069 */
[----:B------:R-:W-:-:S02]  /*12380*/  LEA.HI.X.SX32 R11, R99, R103, 0x2, P0 ;  /* 0x00000067630b7211 */ /* 0x000fc400000f16ff */
[----:B------:R-:W-:-:S03]  /*12390*/  LEA R10, P5, R91, R38, 0x2 ;  /* 0x000000265b0a7211 */ /* 0x000fc600078a10ff */
[----:B------:R1:W-:Y:S04]  /*123a0*/  STL [R1+0x24], R11 ;  /* 0x0000240b01007387 */ /* 0x0003e80000100800 */
[----:B------:R-:W2:Y:S01]  /*123b0*/  LDL.LU R105, [R1+0x68c] ;  /* 0x00068c0001697983 */ /* 0x000ea20000300800 */
[----:B------:R-:W-:Y:S01]  /*123c0*/  UIADD3 UR8, UR4, -0x80, URZ ;  /* 0xffffff8004087890 */ /* 0x000fe2000fffe03f */
[----:B------:R-:W-:Y:S02]  /*123d0*/  ISETP.GE.AND P3, PT, R3, UR7, PT ;  /* 0x0000000703007c0c */ /* 0x000fe4000bf66270 */
[C---:B------:R-:W-:Y:S01]  /*123e0*/  ISETP.GE.AND P2, PT, R0.reuse, UR6, PT ;  /* 0x0000000600007c0c */ /* 0x040fe2000bf46270 */
[----:B------:R3:W-:Y:S01]  /*123f0*/  STL [R1+0x1c], R9 ;  /* 0x00001c0901007387 */ /* 0x0007e20000100800 */
[-C--:B-1----:R-:W-:Y:S01]  /*12400*/  LEA.HI.X.SX32 R11, R91, R2.reuse, 0x2, P5 ;  /* 0x000000025b0b7211 */ /* 0x082fe200028f16ff */
[----:B------:R-:W-:Y:S01]  /*12410*/  IMAD R53, R53, UR5, RZ ;  /* 0x0000000535357c24 */ /* 0x000fe2000f8e02ff */
[----:B------:R-:W-:Y:S01]  /*12420*/  ISETP.GE.AND P1, PT, R3, UR8, PT ;  /* 0x0000000803007c0c */ /* 0x000fe2000bf26270 */
[----:B------:R1:W-:Y:S01]  /*12430*/  STL.64 [R1+0x618], R12 ;  /* 0x0006180c01007387 */ /* 0x0003e20000100a00 */
[----:B------:R-:W-:Y:S01]  /*12440*/  ISETP.GE.AND P0, PT, R0, UR8, PT ;  /* 0x0000000800007c0c */ /* 0x000fe2000bf06270 */
[----:B------:R-:W-:Y:S01]  /*12450*/  IMAD R54, R54, UR5, RZ ;  /* 0x0000000536367c24 */ /* 0x000fe2000f8e02ff */
[----:B------:R-:W-:Y:S01]  /*12460*/  LOP3.LUT R0, R5, 0x20, RZ, 0xfc, !PT ;  /* 0x0000002005007812 */ /* 0x000fe200078efcff */
[----:B------:R4:W-:Y:S01]  /*12470*/  STL.64 [R1+0x610], R10 ;  /* 0x0006100a01007387 */ /* 0x0009e20000100a00 */
[----:B------:R-:W-:Y:S01]  /*12480*/  IMAD R95, R161, UR5, RZ ;  /* 0x00000005a15f7c24 */ /* 0x000fe2000f8e02ff */
[----:B---3--:R-:W-:Y:S01]  /*12490*/  LEA.HI.X.SX32 R9, R87, R2, 0x2, P6 ;  /* 0x0000000257097211 */ /* 0x008fe200030f16ff */
[----:B------:R-:W-:Y:S01]  /*124a0*/  IMAD R99, R157, UR5, RZ ;  /* 0x000000059d637c24 */ /* 0x000fe2000f8e02ff */
[----:B------:R-:W-:Y:S01]  /*124b0*/  ULDC UR7, c[0x0][0x240] ;  /* 0x0000900000077ab9 */ /* 0x000fe20000000800 */
[----:B------:R-:W-:Y:S01]  /*124c0*/  IMAD.MOV.U32 R126, RZ, RZ, R102 ;  /* 0x000000ffff7e7224 */ /* 0x000fe200078e0066 */
[----:B------:R-:W-:Y:S01]  /*124d0*/  ULDC UR6, c[0x0][0x240] ;  /* 0x0000900000067ab9 */ /* 0x000fe20000000800 */
[----:B------:R3:W-:Y:S01]  /*124e0*/  STL.64 [R1+0x608], R8 ;  /* 0x0006080801007387 */ /* 0x0007e20000100a00 */
[----:B-1----:R-:W-:-:S02]  /*124f0*/  LEA R12, P4, R84, R38, 0x2 ;  /* 0x00000026540c7211 */ /* 0x002fc400078810ff */
[C---:B----4-:R-:W-:Y:S02]  /*12500*/  LEA R10, P5, R83.reuse, R38, 0x2 ;  /* 0x00000026530a7211 */ /* 0x050fe400078a10ff */
[-C--:B------:R-:W-:Y:S02]  /*12510*/  LEA.HI.X.SX32 R13, R84, R2.reuse, 0x2, P4 ;  /* 0x00000002540d7211 */ /* 0x080fe400020f16ff */
[----:B------:R-:W-:Y:S02]  /*12520*/  LEA.HI.X.SX32 R11, R83, R2, 0x2, P5 ;  /* 0x00000002530b7211 */ /* 0x000fe400028f16ff */
[C---:B---3--:R-:W-:Y:S01]  /*12530*/  LEA R8, P6, R79.reuse, R38, 0x2 ;  /* 0x000000264f087211 */ /* 0x048fe200078c10ff */
[----:B------:R1:W-:Y:S03]  /*12540*/  STL.64 [R1+0x600], R12 ;  /* 0x0006000c01007387 */ /* 0x0003e60000100a00 */
[----:B------:R-:W-:Y:S01]  /*12550*/  LEA.HI.X.SX32 R9, R79, R2, 0x2, P6 ;  /* 0x000000024f097211 */ /* 0x000fe200030f16ff */
[----:B------:R3:W-:Y:S04]  /*12560*/  STL.64 [R1+0x5f8], R10 ;  /* 0x0005f80a01007387 */ /* 0x0007e80000100a00 */
[----:B------:R4:W-:Y:S01]  /*12570*/  STL.64 [R1+0x5f0], R8 ;  /* 0x0005f00801007387 */ /* 0x0009e20000100a00 */
[----:B-1----:R-:W-:-:S02]  /*12580*/  LEA R12, P4, R76, R38, 0x2 ;  /* 0x000000264c0c7211 */ /* 0x002fc400078810ff */
[----:B---3--:R-:W-:Y:S02]  /*12590*/  LEA R10, P5, R75, R38, 0x2 ;  /* 0x000000264b0a7211 */ /* 0x008fe400078a10ff */
[----:B------:R-:W-:Y:S02]  /*125a0*/  LEA.HI.X.SX32 R13, R76, R2, 0x2, P4 ;  /* 0x000000024c0d7211 */ /* 0x000fe400020f16ff */
[----:B----4-:R-:W-:Y:S02]  /*125b0*/  LEA R8, P6, R71, R38, 0x2 ;  /* 0x0000002647087211 */ /* 0x010fe400078c10ff */
[-C--:B------:R-:W-:Y:S01]  /*125c0*/  LEA.HI.X.SX32 R11, R75, R2.reuse, 0x2, P5 ;  /* 0x000000024b0b7211 */ /* 0x080fe200028f16ff */
[----:B------:R1:W-:Y:S01]  /*125d0*/  STL.64 [R1+0x5e8], R12 ;  /* 0x0005e80c01007387 */ /* 0x0003e20000100a00 */
[----:B------:R-:W-:-:S03]  /*125e0*/  LEA.HI.X.SX32 R9, R71, R2, 0x2, P6 ;  /* 0x0000000247097211 */ /* 0x000fc600030f16ff */
[----:B------:R3:W-:Y:S04]  /*125f0*/  STL.64 [R1+0x5e0], R10 ;  /* 0x0005e00a01007387 */ /* 0x0007e80000100a00 */
[----:B------:R4:W-:Y:S01]  /*12600*/  STL.64 [R1+0x5d8], R8 ;  /* 0x0005d80801007387 */ /* 0x0009e20000100a00 */
[CC--:B-1----:R-:W-:Y:S02]  /*12610*/  LEA R12, P4, R68.reuse, R38.reuse, 0x2 ;  /* 0x00000026440c7211 */ /* 0x0c2fe400078810ff */
[----:B---3--:R-:W-:Y:S02]  /*12620*/  LEA R10, P5, R67, R38, 0x2 ;  /* 0x00000026430a7211 */ /* 0x008fe400078a10ff */
[----:B------:R-:W-:Y:S02]  /*12630*/  LEA.HI.X.SX32 R13, R68, R2, 0x2, P4 ;  /* 0x00000002440d7211 */ /* 0x000fe400020f16ff */
[----:B----4-:R-:W-:-:S02]  /*12640*/  LEA R8, P6, R64, R38, 0x2 ;  /* 0x0000002640087211 */ /* 0x010fc400078c10ff */
        /* <DEDUP_REMOVED lines=14> */
[-C--:B-1----:R-:W-:Y:S02]  /*12730*/  LEA R12, P4, R55, R38.reuse, 0x2 ;  /* 0x00000026370c7211 */ /* 0x082fe400078810ff */
        /* <DEDUP_REMOVED lines=112> */
[----:B------:R-:W-:Y:S01]  /*12e40*/  STL.64 [R1+0x480], R12 ;  /* 0x0004800c01007387 */ /* 0x000fe20000100a00 */
[----:B------:R-:W-:Y:S02]  /*12e50*/  LEA.HI.X.SX32 R9, R121, R2, 0x2, P6 ;  /* 0x0000000279097211 */ /* 0x000fe400030f16ff */
[----:B------:R-:W-:Y:S01]  /*12e60*/  ISETP.GT.AND P4, PT, R7, 0x7f, PT ;  /* 0x0000007f0700780c */ /* 0x000fe20003f84270 */
[----:B------:R1:W-:Y:S01]  /*12e70*/  STL.64 [R1+0x478], R10 ;  /* 0x0004780a01007387 */ /* 0x0003e20000100a00 */
[----:B------:R-:W-:Y:S02]  /*12e80*/  IMAD.MOV.U32 R3, RZ, RZ, R109 ;  /* 0x000000ffff037224 */ /* 0x000fe400078e006d */
[----:B------:R-:W-:Y:S01]  /*12e90*/  IMAD R79, R177, UR5, RZ ;  /* 0x00000005b14f7c24 */ /* 0x000fe2000f8e02ff */
[----:B------:R3:W-:Y:S01]  /*12ea0*/  STL.64 [R1+0x470], R8 ;  /* 0x0004700801007387 */ /* 0x0007e20000100a00 */
[----:B------:R-:W-:-:S02]  /*12eb0*/  SEL R0, RZ, 0x4, !P4 ;  /* 0x00000004ff007807 */ /* 0x000fc40006000000 */
[CC--:B-1----:R-:W-:Y:S02]  /*12ec0*/  LEA R10, P5, R124.reuse, R38.reuse, 0x2 ;  /* 0x000000267c0a7211 */ /* 0x0c2fe400078a10ff */
[C---:B---3--:R-:W-:Y:S02]  /*12ed0*/  LEA R8, P6, R123.reuse, R38, 0x2 ;  /* 0x000000267b087211 */ /* 0x048fe400078c10ff */
[-C--:B------:R-:W-:Y:S02]  /*12ee0*/  LEA.HI.X.SX32 R11, R124, R2.reuse, 0x2, P5 ;  /* 0x000000027c0b7211 */ /* 0x080fe400028f16ff */
[----:B------:R-:W-:-:S03]  /*12ef0*/  LEA.HI.X.SX32 R9, R123, R2, 0x2, P6 ;  /* 0x000000027b097211 */ /* 0x000fc600030f16ff */
[----:B------:R-:W-:Y:S04]  /*12f00*/  STL.64 [R1+0x468], R10 ;  /* 0x0004680a01007387 */ /* 0x000fe80000100a00 */
[----:B------:R1:W-:Y:S04]  /*12f10*/  STL.64 [R1+0x460], R8 ;  /* 0x0004600801007387 */ /* 0x0003e80000100a00 */
[----:B------:R-:W3:Y:S02]  /*12f20*/  LDL.LU R46, [R1+0x2a8] ;  /* 0x0002a800012e7983 */ /* 0x000ee40000300800 */
[----:B---3--:R-:W-:-:S02]  /*12f30*/  IMAD R7, R46, UR5, RZ ;  /* 0x000000052e077c24 */ /* 0x008fc4000f8e02ff */
[----:B------:R-:W1:Y:S02]  /*12f40*/  LDL.LU R46, [R1+0x2a4] ;  /* 0x0002a400012e7983 */ /* 0x000e640000300800 */
[----:B-1----:R-:W-:Y:S02]  /*12f50*/  IMAD R8, R46, UR5, RZ ;  /* 0x000000052e087c24 */ /* 0x002fe4000f8e02ff */
[----:B------:R-:W3:Y:S02]  /*12f60*/  LDL.LU R46, [R1+0x2a0] ;  /* 0x0002a000012e7983 */ /* 0x000ee40000300800 */
[----:B---3--:R-:W-:Y:S02]  /*12f70*/  IMAD R9, R46, UR5, RZ ;  /* 0x000000052e097c24 */ /* 0x008fe4000f8e02ff */
[----:B------:R-:W3:Y:S02]  /*12f80*/  LDL.LU R46, [R1+0x29c] ;  /* 0x00029c00012e7983 */ /* 0x000ee40000300800 */
[----:B---3--:R-:W-:-:S02]  /*12f90*/  IMAD R10, R46, UR5, RZ ;  /* 0x000000052e0a7c24 */ /* 0x008fc4000f8e02ff */
[----:B------:R-:W3:Y:S02]  /*12fa0*/  LDL.LU R46, [R1+0x298] ;  /* 0x00029800012e7983 */ /* 0x000ee40000300800 */
[----:B---3--:R-:W-:Y:S02]  /*12fb0*/  IMAD R11, R46, UR5, RZ ;  /* 0x000000052e0b7c24 */ /* 0x008fe4000f8e02ff */
        /* <DEDUP_REMOVED lines=66> */
[----:B------:R-:W3:Y:S04]  /*133e0*/  LDL.LU R46, [R1+0x210] ;  /* 0x00021000012e7983 */ /* 0x000ee80000300800 */
[----:B------:R-:W4:Y:S01]  /*133f0*/  LDL.LU R88, [R1+0x20c] ;  /* 0x00020c0001587983 */ /* 0x000f220000300800 */
[----:B------:R-:W-:Y:S02]  /*13400*/  IMAD R3, R3, UR5, RZ ;  /* 0x0000000503037c24 */ /* 0x000fe4000f8e02ff */
[----:B------:R-:W-:-:S02]  /*13410*/  IMAD R177, R128, UR5, RZ ;  /* 0x0000000580b17c24 */ /* 0x000fc4000f8e02ff */
[----:B------:R-:W-:Y:S02]  /*13420*/  IMAD R63, R193, UR5, RZ ;  /* 0x00000005c13f7c24 */ /* 0x000fe4000f8e02ff */
[----:B------:R-:W-:Y:S02]  /*13430*/  IMAD R87, R169, UR5, RZ ;  /* 0x00000005a9577c24 */ /* 0x000fe4000f8e02ff */
[----:B------:R-:W-:Y:S02]  /*13440*/  IMAD.MOV.U32 R122, RZ, RZ, R89 ;  /* 0x000000ffff7a7224 */ /* 0x000fe400078e0059 */
[----:B------:R-:W-:Y:S02]  /*13450*/  IMAD R55, R57, UR5, RZ ;  /* 0x0000000539377c24 */ /* 0x000fe4000f8e02ff */
[----:B------:R-:W-:Y:S02]  /*13460*/  IMAD R56, R58, UR5, RZ ;  /* 0x000000053a387c24 */ /* 0x000fe4000f8e02ff */
[----:B------:R-:W-:-:S02]  /*13470*/  IMAD R59, R65, UR5, RZ ;  /* 0x00000005413b7c24 */ /* 0x000fc4000f8e02ff */
[----:B------:R-:W-:Y:S02]  /*13480*/  IMAD R60, R66, UR5, RZ ;  /* 0x00000005423c7c24 */ /* 0x000fe4000f8e02ff */
[----:B------:R-:W-:Y:S02]  /*13490*/  IMAD R64, R192, UR5, RZ ;  /* 0x00000005c0407c24 */ /* 0x000fe4000f8e02ff */
[----:B------:R-:W-:Y:S02]  /*134a0*/  IMAD R67, R189, UR5, RZ ;  /* 0x00000005bd437c24 */ /* 0x000fe4000f8e02ff */
        /* <DEDUP_REMOVED lines=8> */
[----:B------:R-:W-:-:S02]  /*13530*/  IMAD.MOV.U32 R124, RZ, RZ, R90 ;  /* 0x000000ffff7c7224 */ /* 0x000fc400078e005a */
[----:B------:R-:W-:Y:S02]  /*13540*/  IMAD R91, R165, UR5, RZ ;  /* 0x00000005a55b7c24 */ /* 0x000fe4000f8e02ff */
[----:B------:R-:W-:Y:S02]  /*13550*/  IMAD.MOV.U32 R123, RZ, RZ, R93 ;  /* 0x000000ffff7b7224 */ /* 0x000fe400078e005d */
[----:B------:R-:W-:Y:S02]  /*13560*/  IMAD R102, R154, UR5, RZ ;  /* 0x000000059a667c24 */ /* 0x000fe4000f8e02ff */
[----:B------:R-:W-:Y:S02]  /*13570*/  IMAD R103, R153, UR5, RZ ;  /* 0x0000000599677c24 */ /* 0x000fe4000f8e02ff */
[----:B---3--:R-:W-:Y:S02]  /*13580*/  IMAD R46, R46, UR5, RZ ;  /* 0x000000052e2e7c24 */ /* 0x008fe4000f8e02ff */
[----:B----4-:R-:W-:-:S02]  /*13590*/  IMAD R47, R88, UR5, RZ ;  /* 0x00000005582f7c24 */ /* 0x010fc4000f8e02ff */
[----:B------:R-:W3:Y:S01]  /*135a0*/  LDL.LU R88, [R1+0x208] ;  /* 0x0002080001587983 */ /* 0x000ee20000300800 */
[----:B------:R-:W-:Y:S01]  /*135b0*/  LEA R128, P4, R3, R38, 0x2 ;  /* 0x0000002603807211 */ /* 0x000fe200078810ff */
[----:B------:R-:W-:Y:S02]  /*135c0*/  IMAD.MOV.U32 R193, RZ, RZ, R81 ;  /* 0x000000ffffc17224 */ /* 0x000fe400078e0051 */
[----:B------:R-:W-:Y:S02]  /*135d0*/  IMAD R81, R175, UR5, RZ ;  /* 0x00000005af517c24 */ /* 0x000fe4000f8e02ff */
[----:B------:R-:W-:Y:S01]  /*135e0*/  IMAD R175, R129, UR5, RZ ;  /* 0x0000000581af7c24 */ /* 0x000fe2000f8e02ff */
[----:B------:R-:W-:Y:S01]  /*135f0*/  LEA.HI.X.SX32 R129, R3, R2, 0x2, P4 ;  /* 0x0000000203817211 */ /* 0x000fe200020f16ff */
[----:B------:R-:W-:Y:S01]  /*13600*/  IMAD R169, R130, UR5, RZ ;  /* 0x0000000582a97c24 */ /* 0x000fe2000f8e02ff */
[----:B------:R-:W-:Y:S01]  /*13610*/  LEA R130, P5, R7, R38, 0x2 ;  /* 0x0000002607827211 */ /* 0x000fe200078a10ff */
[----:B------:R-:W-:-:S02]  /*13620*/  IMAD R89, R167, UR5, RZ ;  /* 0x00000005a7597c24 */ /* 0x000fc4000f8e02ff */
[----:B------:R-:W-:Y:S01]  /*13630*/  IMAD R167, R131, UR5, RZ ;  /* 0x0000000583a77c24 */ /* 0x000fe2000f8e02ff */
[----:B------:R-:W-:Y:S01]  /*13640*/  LEA.HI.X.SX32 R131, R7, R2, 0x2, P5 ;  /* 0x0000000207837211 */ /* 0x000fe200028f16ff */
[----:B---3--:R-:W-:Y:S02]  /*13650*/  IMAD R48, R88, UR5, RZ ;  /* 0x0000000558307c24 */ /* 0x008fe4000f8e02ff */
[----:B------:R-:W-:Y:S02]  /*13660*/  IMAD.MOV.U32 R88, RZ, RZ, R49 ;  /* 0x000000ffff587224 */ /* 0x000fe400078e0031 */
[----:B------:R-:W3:Y:S02]  /*13670*/  LDL.LU R49, [R1+0x204] ;  /* 0x0002040001317983 */ /* 0x000ee40000300800 */
[----:B------:R-:W-:Y:S02]  /*13680*/  IMAD.MOV.U32 R92, RZ, RZ, R88 ;  /* 0x000000ffff5c7224 */ /* 0x000fe400078e0058 */
[----:B------:R-:W-:-:S02]  /*13690*/  IMAD.MOV.U32 R88, RZ, RZ, R50 ;  /* 0x000000ffff587224 */ /* 0x000fc400078e0032 */
[----:B------:R-:W4:Y:S04]  /*136a0*/  LDL.LU R50, [R1+0x200] ;  /* 0x0002000001327983 */ /* 0x000f280000300800 */
[----:B------:R1:W-:Y:S04]  /*136b0*/  STL.64 [R1+0x458], R128 ;  /* 0x0004588001007387 */ /* 0x0003e80000100a00 */
[----:B------:R2:W-:Y:S01]  /*136c0*/  STL.64 [R1+0x450], R130 ;  /* 0x0004508201007387 */ /* 0x0005e20000100a00 */
[----:B-1----:R-:W-:-:S04]  /*136d0*/  LEA R128, P4, R8, R38, 0x2 ;  /* 0x0000002608807211 */ /* 0x002fc800078810ff */
[----:B------:R-:W-:Y:S02]  /*136e0*/  LEA.HI.X.SX32 R129, R8, R2, 0x2, P4 ;  /* 0x0000000208817211 */ /* 0x000fe400020f16ff */
[----:B--2---:R-:W-:-:S03]  /*136f0*/  LEA R130, P5, R9, R38, 0x2 ;  /* 0x0000002609827211 */ /* 0x004fc600078a10ff */
[----:B------:R1:W-:Y:S01]  /*13700*/  STL.64 [R1+0x448], R128 ;  /* 0x0004488001007387 */ /* 0x0003e20000100a00 */
[----:B------:R-:W-:Y:S02]  /*13710*/  LEA.HI.X.SX32 R131, R9, R2, 0x2, P5 ;  /* 0x0000000209837211 */ /* 0x000fe400028f16ff */
[----:B------:R-:W-:-:S04]  /*13720*/  LEA R8, P5, R11, R38, 0x2 ;  /* 0x000000260b087211 */ /* 0x000fc800078a10ff */
[----:B------:R-:W-:Y:S02]  /*13730*/  LEA.HI.X.SX32 R9, R11, R2, 0x2, P5 ;  /* 0x000000020b097211 */ /* 0x000fe400028f16ff */
[----:B-1----:R-:W-:-:S04]  /*13740*/  LEA R128, P4, R10, R38, 0x2 ;  /* 0x000000260a807211 */ /* 0x002fc800078810ff */
[----:B------:R-:W-:Y:S01]  /*13750*/  LEA.HI.X.SX32 R129, R10, R2, 0x2, P4 ;  /* 0x000000020a817211 */ /* 0x000fe200020f16ff */
[----:B------:R-:W-:Y:S04]  /*13760*/  STL.64 [R1+0x440], R130 ;  /* 0x0004408201007387 */ /* 0x000fe80000100a00 */
[----:B------:R1:W-:Y:S04]  /*13770*/  STL.64 [R1+0x438], R128 ;  /* 0x0004388001007387 */ /* 0x0003e80000100a00 */
[----:B------:R2:W-:Y:S01]  /*13780*/  STL.64 [R1+0x430], R8 ;  /* 0x0004300801007387 */ /* 0x0005e20000100a00 */
[----:B-1----:R-:W-:-:S02]  /*13790*/  LEA R128, P4, R12, R38, 0x2 ;  /* 0x000000260c807211 */ /* 0x002fc400078810ff */
[C---:B--2---:R-:W-:Y:S02]  /*137a0*/  LEA R8, P5, R13.reuse, R38, 0x2 ;  /* 0x000000260d087211 */ /* 0x044fe400078a10ff */
[-C--:B------:R-:W-:Y:S02]  /*137b0*/  LEA.HI.X.SX32 R129, R12, R2.reuse, 0x2, P4 ;  /* 0x000000020c817211 */ /* 0x080fe400020f16ff */
[----:B------:R-:W-:Y:S02]  /*137c0*/  LEA.HI.X.SX32 R9, R13, R2, 0x2, P5 ;  /* 0x000000020d097211 */ /* 0x000fe400028f16ff */
[----:B------:R-:W-:-:S03]  /*137d0*/  LEA R10, P4, R14, R38, 0x2 ;  /* 0x000000260e0a7211 */ /* 0x000fc600078810ff */
[----:B------:R1:W-:Y:S01]  /*137e0*/  STL.64 [R1+0x420], R8 ;  /* 0x0004200801007387 */ /* 0x0003e20000100a00 */
[----:B------:R-:W-:-:S03]  /*137f0*/  LEA.HI.X.SX32 R11, R14, R2, 0x2, P4 ;  /* 0x000000020e0b7211 */ /* 0x000fc600020f16ff */
[----:B------:R-:W-:Y:S01]  /*13800*/  STL.64 [R1+0x428], R128 ;  /* 0x0004288001007387 */ /* 0x000fe20000100a00 */
[----:B-1----:R-:W-:-:S03]  /*13810*/  LEA R8, P5, R15, R38, 0x2 ;  /* 0x000000260f087211 */ /* 0x002fc600078a10ff */
[----:B------:R1:W-:Y:S01]  /*13820*/  STL.64 [R1+0x418], R10 ;  /* 0x0004180a01007387 */ /* 0x0003e20000100a00 */
[----:B------:R-:W-:-:S05]  /*13830*/  LEA.HI.X.SX32 R9, R15, R2, 0x2, P5 ;  /* 0x000000020f097211 */ /* 0x000fca00028f16ff */
[----:B------:R2:W-:Y:S01]  /*13840*/  STL.64 [R1+0x410], R8 ;  /* 0x0004100801007387 */ /* 0x0005e20000100a00 */
[----:B-1----:R-:W-:-:S04]  /*13850*/  LEA R10, P4, R16, R38, 0x2 ;  /* 0x00000026100a7211 */ /* 0x002fc800078810ff */
[----:B------:R-:W-:Y:S02]  /*13860*/  LEA.HI.X.SX32 R11, R16, R2, 0x2, P4 ;  /* 0x00000002100b7211 */ /* 0x000fe400020f16ff */
[----:B--2---:R-:W-:-:S03]  /*13870*/  LEA R8, P5, R17, R38, 0x2 ;  /* 0x0000002611087211 */ /* 0x004fc600078a10ff */
        /* <DEDUP_REMOVED lines=85> */
[----:B------:R-:W-:Y:S01]  /*13dd0*/  LEA.HI.X.SX32 R9, R46, R2, 0x2, P5 ;  /* 0x000000022e097211 */ /* 0x000fe200028f16ff */
[----:B---3--:R-:W-:-:S04]  /*13de0*/  IMAD R49, R49, UR5, RZ ;  /* 0x0000000531317c24 */ /* 0x008fc8000f8e02ff */
[----:B------:R2:W-:Y:S01]  /*13df0*/  STL.64 [R1+0x320], R8 ;  /* 0x0003200801007387 */ /* 0x0005e20000100a00 */
[----:B-1----:R-:W-:-:S04]  /*13e00*/  LEA R10, P4, R47, R38, 0x2 ;  /* 0x000000262f0a7211 */ /* 0x002fc800078810ff */
[----:B------:R-:W-:Y:S02]  /*13e10*/  LEA.HI.X.SX32 R11, R47, R2, 0x2, P4 ;  /* 0x000000022f0b7211 */ /* 0x000fe400020f16ff */
[----:B--2---:R-:W-:Y:S01]  /*13e20*/  LEA R8, P5, R48, R38, 0x2 ;  /* 0x0000002630087211 */ /* 0x004fe200078a10ff */
[----:B----4-:R-:W-:Y:S02]  /*13e30*/  IMAD R50, R50, UR5, RZ ;  /* 0x0000000532327c24 */ /* 0x010fe4000f8e02ff */
[----:B------:R1:W-:Y:S01]  /*13e40*/  STL.64 [R1+0x318], R10 ;  /* 0x0003180a01007387 */ /* 0x0003e20000100a00 */
[----:B------:R-:W-:Y:S01]  /*13e50*/  LEA.HI.X.SX32 R9, R48, R2, 0x2, P5 ;  /* 0x0000000230097211 */ /* 0x000fe200028f16ff */
[----:B------:R-:W-:-:S04]  /*13e60*/  IMAD R51, R92, UR5, RZ ;  /* 0x000000055c337c24 */ /* 0x000fc8000f8e02ff */
[----:B------:R2:W-:Y:S01]  /*13e70*/  STL.64 [R1+0x310], R8 ;  /* 0x0003100801007387 */ /* 0x0005e20000100a00 */
[----:B-1----:R-:W-:-:S04]  /*13e80*/  LEA R10, P4, R49, R38, 0x2 ;  /* 0x00000026310a7211 */ /* 0x002fc800078810ff */
[----:B------:R-:W-:Y:S02]  /*13e90*/  LEA.HI.X.SX32 R11, R49, R2, 0x2, P4 ;  /* 0x00000002310b7211 */ /* 0x000fe400020f16ff */
[----:B--2---:R-:W-:Y:S01]  /*13ea0*/  LEA R8, P5, R50, R38, 0x2 ;  /* 0x0000002632087211 */ /* 0x004fe200078a10ff */
[----:B------:R-:W-:Y:S02]  /*13eb0*/  IMAD R52, R88, UR5, RZ ;  /* 0x0000000558347c24 */ /* 0x000fe4000f8e02ff */
        /* <DEDUP_REMOVED lines=32> */
[C---:B--2---:R-:W-:Y:S01]  /*140c0*/  LEA R8, P5, R60.reuse, R38, 0x2 ;  /* 0x000000263c087211 */ /* 0x044fe200078a10ff */
        /* <DEDUP_REMOVED lines=28> */
[----:B------:R-:W-:Y:S02]  /*14290*/  IMAD.MOV.U32 R189, RZ, RZ, R70 ;  /* 0x000000ffffbd7224 */ /* 0x000fe400078e0046 */
[----:B------:R1:W-:Y:S01]  /*142a0*/  STL.64 [R1+0x278], R10 ;  /* 0x0002780a01007387 */ /* 0x0003e20000100a00 */
[----:B------:R-:W-:Y:S01]  /*142b0*/  IMAD R70, R186, UR5, RZ ;  /* 0x00000005ba467c24 */ /* 0x000fe2000f8e02ff */
[----:B------:R-:W-:-:S05]  /*142c0*/  LEA.HI.X.SX32 R9, R68, R2, 0x2, P5 ;  /* 0x0000000244097211 */ /* 0x000fca00028f16ff */
[----:B------:R2:W-:Y:S01]  /*142d0*/  STL.64 [R1+0x270], R8 ;  /* 0x0002700801007387 */ /* 0x0005e20000100a00 */
[----:B-1----:R-:W-:-:S04]  /*142e0*/  LEA R10, P4, R69, R38, 0x2 ;  /* 0x00000026450a7211 */ /* 0x002fc800078810ff */
[----:B------:R-:W-:Y:S02]  /*142f0*/  LEA.HI.X.SX32 R11, R69, R2, 0x2, P4 ;  /* 0x00000002450b7211 */ /* 0x000fe400020f16ff */
[----:B--2---:R-:W-:-:S03]  /*14300*/  LEA R8, P5, R70, R38, 0x2 ;  /* 0x0000002646087211 */ /* 0x004fc600078a10ff */
[----:B------:R1:W-:Y:S01]  /*14310*/  STL.64 [R1+0x268], R10 ;  /* 0x0002680a01007387 */ /* 0x0003e20000100a00 */
[----:B------:R-:W-:Y:S01]  /*14320*/  LEA.HI.X.SX32 R9, R70, R2, 0x2, P5 ;  /* 0x0000000246097211 */ /* 0x000fe200028f16ff */
[----:B------:R-:W-:Y:S02]  /*14330*/  IMAD.MOV.U32 R191, RZ, RZ, R73 ;  /* 0x000000ffffbf7224 */ /* 0x000fe400078e0049 */
[----:B------:R-:W-:Y:S02]  /*14340*/  IMAD R73, R183, UR5, RZ ;  /* 0x00000005b7497c24 */ /* 0x000fe4000f8e02ff */
        /* <DEDUP_REMOVED lines=57> */
[----:B--2---:R-:W-:Y:S01]  /*146e0*/  LEA R8, P5, R86, R38, 0x2 ;  /* 0x0000002656087211 */ /* 0x004fe200078a10ff */
[----:B------:R-:W-:Y:S02]  /*146f0*/  IMAD R88, R168, UR5, RZ ;  /* 0x00000005a8587c24 */ /* 0x000fe4000f8e02ff */
[----:B------:R1:W-:Y:S01]  /*14700*/  STL.64 [R1+0x1e8], R10 ;  /* 0x0001e80a01007387 */ /* 0x0003e20000100a00 */
[----:B------:R-:W-:Y:S01]  /*14710*/  LEA.HI.X.SX32 R9, R86, R2, 0x2, P5 ;  /* 0x0000000256097211 */ /* 0x000fe200028f16ff */
[----:B------:R-:W-:-:S04]  /*14720*/  IMAD R90, R166, UR5, RZ ;  /* 0x00000005a65a7c24 */ /* 0x000fc8000f8e02ff */
[----:B------:R2:W-:Y:S01]  /*14730*/  STL.64 [R1+0x10], R8 ;  /* 0x0000100801007387 */ /* 0x0005e20000100a00 */
[----:B-1----:R-:W-:-:S04]  /*14740*/  LEA R10, P4, R87, R38, 0x2 ;  /* 0x00000026570a7211 */ /* 0x002fc800078810ff */
[----:B------:R-:W-:Y:S02]  /*14750*/  LEA.HI.X.SX32 R11, R87, R2, 0x2, P4 ;  /* 0x00000002570b7211 */ /* 0x000fe400020f16ff */
[CC--:B------:R-:W-:Y:S02]  /*14760*/  LEA R54, P4, R89.reuse, R38.reuse, 0x2 ;  /* 0x0000002659367211 */ /* 0x0c0fe400078810ff */
[----:B--2---:R-:W-:Y:S01]  /*14770*/  LEA R8, P5, R88, R38, 0x2 ;  /* 0x0000002658087211 */ /* 0x004fe200078a10ff */
[----:B------:R-:W-:Y:S01]  /*14780*/  IMAD R92, R164, UR5, RZ ;  /* 0x00000005a45c7c24 */ /* 0x000fe2000f8e02ff */
[-C--:B------:R-:W-:Y:S02]  /*14790*/  LEA.HI.X.SX32 R55, R89, R2.reuse, 0x2, P4 ;  /* 0x0000000259377211 */ /* 0x080fe400020f16ff */
[----:B------:R-:W-:Y:S01]  /*147a0*/  LEA.HI.X.SX32 R9, R88, R2, 0x2, P5 ;  /* 0x0000000258097211 */ /* 0x000fe200028f16ff */
[----:B------:R-:W-:Y:S01]  /*147b0*/  IMAD R93, R163, UR5, RZ ;  /* 0x00000005a35d7c24 */ /* 0x000fe2000f8e02ff */
[----:B------:R-:W-:-:S02]  /*147c0*/  LEA R56, P5, R90, R38, 0x2 ;  /* 0x000000265a387211 */ /* 0x000fc400078a10ff */
[C---:B------:R-:W-:Y:S01]  /*147d0*/  LEA R58, P4, R91.reuse, R38, 0x2 ;  /* 0x000000265b3a7211 */ /* 0x040fe200078810ff */
[----:B------:R-:W-:Y:S01]  /*147e0*/  IMAD.MOV.U32 R192, RZ, RZ, R94 ;  /* 0x000000ffffc07224 */ /* 0x000fe200078e005e */
[----:B------:R-:W-:Y:S01]  /*147f0*/  LEA.HI.X.SX32 R57, R90, R2, 0x2, P5 ;  /* 0x000000025a397211 */ /* 0x000fe200028f16ff */
[----:B------:R-:W-:Y:S01]  /*14800*/  IMAD R94, R162, UR5, RZ ;  /* 0x00000005a25e7c24 */ /* 0x000fe2000f8e02ff */
[C---:B------:R-:W-:Y:S02]  /*14810*/  LEA R60, P5, R92.reuse, R38, 0x2 ;  /* 0x000000265c3c7211 */ /* 0x040fe400078a10ff */
[----:B------:R-:W-:Y:S02]  /*14820*/  LEA.HI.X.SX32 R59, R91, R2, 0x2, P4 ;  /* 0x000000025b3b7211 */ /* 0x000fe400020f16ff */
[----:B------:R-:W-:Y:S01]  /*14830*/  LEA R62, P4, R93, R38, 0x2 ;  /* 0x000000265d3e7211 */ /* 0x000fe200078810ff */
[----:B------:R-:W-:Y:S01]  /*14840*/  IMAD.MOV.U32 R182, RZ, RZ, R97 ;  /* 0x000000ffffb67224 */ /* 0x000fe200078e0061 */
[----:B------:R-:W-:Y:S01]  /*14850*/  LEA.HI.X.SX32 R61, R92, R2, 0x2, P5 ;  /* 0x000000025c3d7211 */ /* 0x000fe200028f16ff */
[----:B------:R-:W-:Y:S01]  /*14860*/  IMAD R97, R159, UR5, RZ ;  /* 0x000000059f617c24 */ /* 0x000fe2000f8e02ff */
[----:B------:R-:W-:-:S02]  /*14870*/  LEA R64, P5, R94, R38, 0x2 ;  /* 0x000000265e407211 */ /* 0x000fc400078a10ff */
[----:B------:R-:W-:Y:S02]  /*14880*/  LEA.HI.X.SX32 R63, R93, R2, 0x2, P4 ;  /* 0x000000025d3f7211 */ /* 0x000fe400020f16ff */
[C---:B------:R-:W-:Y:S01]  /*14890*/  LEA R66, P4, R95.reuse, R38, 0x2 ;  /* 0x000000265f427211 */ /* 0x040fe200078810ff */
[----:B------:R-:W-:Y:S01]  /*148a0*/  IMAD.MOV.U32 R190, RZ, RZ, R98 ;  /* 0x000000ffffbe7224 */ /* 0x000fe200078e0062 */
[----:B------:R-:W-:Y:S01]  /*148b0*/  LEA.HI.X.SX32 R65, R94, R2, 0x2, P5 ;  /* 0x000000025e417211 */ /* 0x000fe200028f16ff */
[----:B------:R-:W-:Y:S01]  /*148c0*/  IMAD R98, R158, UR5, RZ ;  /* 0x000000059e627c24 */ /* 0x000fe2000f8e02ff */
[----:B------:R-:W-:Y:S02]  /*148d0*/  LEA R68, P5, R96, R38, 0x2 ;  /* 0x0000002660447211 */ /* 0x000fe400078a10ff */
[----:B------:R-:W-:Y:S02]  /*148e0*/  LEA.HI.X.SX32 R67, R95, R2, 0x2, P4 ;  /* 0x000000025f437211 */ /* 0x000fe400020f16ff */
[----:B------:R-:W-:-:S02]  /*148f0*/  LEA R70, P4, R97, R38, 0x2 ;  /* 0x0000002661467211 */ /* 0x000fc400078810ff */
[----:B------:R-:W-:Y:S02]  /*14900*/  LEA.HI.X.SX32 R69, R96, R2, 0x2, P5 ;  /* 0x0000000260457211 */ /* 0x000fe400028f16ff */
[C---:B------:R-:W-:Y:S02]  /*14910*/  LEA R72, P5, R98.reuse, R38, 0x2 ;  /* 0x0000002662487211 */ /* 0x040fe400078a10ff */
[----:B------:R-:W-:Y:S02]  /*14920*/  LEA.HI.X.SX32 R71, R97, R2, 0x2, P4 ;  /* 0x0000000261477211 */ /* 0x000fe400020f16ff */
[----:B------:R-:W-:Y:S02]  /*14930*/  LEA R74, P4, R99, R38, 0x2 ;  /* 0x00000026634a7211 */ /* 0x000fe400078810ff */
[----:B------:R-:W-:Y:S02]  /*14940*/  LEA.HI.X.SX32 R73, R98, R2, 0x2, P5 ;  /* 0x0000000262497211 */ /* 0x000fe400028f16ff */
[----:B------:R-:W-:-:S02]  /*14950*/  LEA R76, P5, R100, R38, 0x2 ;  /* 0x00000026644c7211 */ /* 0x000fc400078a10ff */
[----:B------:R-:W-:Y:S02]  /*14960*/  LEA.HI.X.SX32 R75, R99, R2, 0x2, P4 ;  /* 0x00000002634b7211 */ /* 0x000fe400020f16ff */
[C---:B------:R-:W-:Y:S01]  /*14970*/  LEA R78, P4, R101.reuse, R38, 0x2 ;  /* 0x00000026654e7211 */ /* 0x040fe200078810ff */
[----:B------:R-:W-:Y:S01]  /*14980*/  IMAD.MOV.U32 R242, RZ, RZ, R105 ;  /* 0x000000fffff27224 */ /* 0x000fe200078e0069 */
[----:B------:R-:W-:Y:S01]  /*14990*/  LEA.HI.X.SX32 R77, R100, R2, 0x2, P5 ;  /* 0x00000002644d7211 */ /* 0x000fe200028f16ff */
[----:B------:R-:W-:Y:S01]  /*149a0*/  IMAD R104, R194, UR5, RZ ;  /* 0x00000005c2687c24 */ /* 0x000fe2000f8e02ff */
[----:B------:R-:W-:Y:S01]  /*149b0*/  LEA R80, P5, R102, R38, 0x2 ;  /* 0x0000002666507211 */ /* 0x000fe200078a10ff */
[----:B------:R-:W-:Y:S01]  /*149c0*/  IMAD R105, R152, UR5, RZ ;  /* 0x0000000598697c24 */ /* 0x000fe2000f8e02ff */
[----:B------:R-:W-:Y:S02]  /*149d0*/  LEA.HI.X.SX32 R79, R101, R2, 0x2, P4 ;  /* 0x00000002654f7211 */ /* 0x000fe400020f16ff */
[----:B------:R-:W-:Y:S01]  /*149e0*/  LEA R82, P4, R103, R38, 0x2 ;  /* 0x0000002667527211 */ /* 0x000fe200078810ff */
[----:B------:R-:W-:Y:S01]  /*149f0*/  IMAD R106, R151, UR5, RZ ;  /* 0x00000005976a7c24 */ /* 0x000fe2000f8e02ff */
[----:B------:R-:W-:Y:S01]  /*14a00*/  LEA.HI.X.SX32 R81, R102, R2, 0x2, P5 ;  /* 0x0000000266517211 */ /* 0x000fe200028f16ff */
[----:B------:R-:W-:Y:S01]  /*14a10*/  IMAD R107, R195, UR5, RZ ;  /* 0x00000005c36b7c24 */ /* 0x000fe2000f8e02ff */
[----:B------:R-:W-:-:S02]  /*14a20*/  LEA R84, P5, R104, R38, 0x2 ;  /* 0x0000002668547211 */ /* 0x000fc400078a10ff */
[----:B------:R-:W-:Y:S02]  /*14a30*/  LEA.HI.X.SX32 R83, R103, R2, 0x2, P4 ;  /* 0x0000000267537211 */ /* 0x000fe400020f16ff */
[----:B------:R-:W-:Y:S01]  /*14a40*/  LEA R86, P4, R105, R38, 0x2 ;  /* 0x0000002669567211 */ /* 0x000fe200078810ff */
[----:B------:R-:W-:Y:S01]  /*14a50*/  IMAD R108, R150, UR5, RZ ;  /* 0x00000005966c7c24 */ /* 0x000fe2000f8e02ff */
[----:B------:R-:W-:Y:S01]  /*14a60*/  LEA.HI.X.SX32 R85, R104, R2, 0x2, P5 ;  /* 0x0000000268557211 */ /* 0x000fe200028f16ff */
[----:B------:R-:W-:Y:S01]  /*14a70*/  IMAD R109, R149, UR5, RZ ;  /* 0x00000005956d7c24 */ /* 0x000fe2000f8e02ff */
[----:B------:R-:W-:Y:S02]  /*14a80*/  LEA R88, P5, R106, R38, 0x2 ;  /* 0x000000266a587211 */ /* 0x000fe400078a10ff */
        /* <DEDUP_REMOVED lines=37> */
[----:B------:R-:W-:-:S02]  /*14ce0*/  LEA R114, P4, R119, R38, 0x2 ;  /* 0x0000002677727211 */ /* 0x000fc400078810ff */
[----:B------:R-:W-:Y:S02]  /*14cf0*/  LEA.HI.X.SX32 R113, R118, R2, 0x2, P5 ;  /* 0x0000000276717211 */ /* 0x000fe400028f16ff */
[C---:B------:R-:W-:Y:S02]  /*14d00*/  LEA R116, P5, R120.reuse, R38, 0x2 ;  /* 0x0000002678747211 */ /* 0x040fe400078a10ff */
[----:B------:R-:W-:Y:S01]  /*14d10*/  LEA.HI.X.SX32 R115, R119, R2, 0x2, P4 ;  /* 0x0000000277737211 */ /* 0x000fe200020f16ff */
[----:B------:R-:W-:Y:S01]  /*14d20*/  IMAD.MOV.U32 R180, RZ, RZ, R184 ;  /* 0x000000ffffb47224 */ /* 0x000fe200078e00b8 */
[C---:B------:R-:W-:Y:S01]  /*14d30*/  LEA R118, P4, R121.reuse, R38, 0x2 ;  /* 0x0000002679767211 */ /* 0x040fe200078810ff */
[----:B------:R-:W-:Y:S01]  /*14d40*/  IMAD.MOV.U32 R179, RZ, RZ, R186 ;  /* 0x000000ffffb37224 */ /* 0x000fe200078e00ba */
[----:B------:R1:W-:Y:S01]  /*14d50*/  STL.64 [R1+0x8], R10 ;  /* 0x0000080a01007387 */ /* 0x0003e20000100a00 */
[----:B------:R-:W-:Y:S01]  /*14d60*/  IMAD.MOV.U32 R186, RZ, RZ, R187 ;  /* 0x000000ffffba7224 */ /* 0x000fe200078e00bb */
[----:B------:R-:W-:Y:S01]  /*14d70*/  LEA.HI.X.SX32 R117, R120, R2, 0x2, P5 ;  /* 0x0000000278757211 */ /* 0x000fe200028f16ff */
[----:B------:R-:W-:Y:S01]  /*14d80*/  IMAD.MOV.U32 R184, RZ, RZ, R188 ;  /* 0x000000ffffb87224 */ /* 0x000fe200078e00bc */
[----:B------:R-:W-:Y:S01]  /*14d90*/  LEA R120, P5, R142, R38, 0x2 ;  /* 0x000000268e787211 */ /* 0x000fe200078a10ff */
[----:B------:R-:W-:Y:S01]  /*14da0*/  IMAD.MOV.U32 R188, RZ, RZ, R189 ;  /* 0x000000ffffbc7224 */ /* 0x000fe200078e00bd */
[----:B------:R-:W-:Y:S01]  /*14db0*/  LEA.HI.X.SX32 R119, R121, R2, 0x2, P4 ;  /* 0x0000000279777211 */ /* 0x000fe200020f16ff */
[----:B------:R-:W-:-:S02]  /*14dc0*/  IMAD R7, R181, UR7, RZ ;  /* 0x00000007b5077c24 */ /* 0x000fc4000f8e02ff */
[----:B------:R-:W-:Y:S02]  /*14dd0*/  IMAD R12, R184, UR12, RZ ;  /* 0x0000000cb80c7c24 */ /* 0x000fe4000f8e02ff */
[----:B-1----:R-:W-:Y:S01]  /*14de0*/  IMAD R11, R182, UR11, RZ ;  /* 0x0000000bb60b7c24 */ /* 0x002fe2000f8e02ff */
[----:B------:R-:W-:Y:S01]  /*14df0*/  LEA.HI.X.SX32 R121, R142, R2, 0x2, P5 ;  /* 0x000000028e797211 */ /* 0x000fe200028f16ff */
[----:B------:R-:W-:Y:S01]  /*14e00*/  IMAD.MOV.U32 R182, RZ, RZ, R122 ;  /* 0x000000ffffb67224 */ /* 0x000fe200078e007a */
[----:B------:R-:W-:Y:S01]  /*14e10*/  LEA R122, P4, R202, R38, 0x2 ;  /* 0x00000026ca7a7211 */ /* 0x000fe200078810ff */
[----:B------:R-:W-:Y:S02]  /*14e20*/  IMAD.MOV.U32 R181, RZ, RZ, R186 ;  /* 0x000000ffffb57224 */ /* 0x000fe400078e00ba */
        /* <DEDUP_REMOVED lines=9> */
[----:B------:R-:W-:Y:S01]  /*14ec0*/  IMAD R145, R137, UR5, RZ ;  /* 0x0000000589917c24 */ /* 0x000fe2000f8e02ff */
[----:B------:R1:W-:Y:S01]  /*14ed0*/  STL.64 [R1], R8 ;  /* 0x0000000801007387 */ /* 0x0003e20000100a00 */
[----:B------:R-:W-:Y:S01]  /*14ee0*/  IMAD.MOV.U32 R184, RZ, RZ, R188 ;  /* 0x000000ffffb87224 */ /* 0x000fe200078e00bc */
[----:B------:R-:W-:Y:S01]  /*14ef0*/  ULDC UR7, c[0x0][0x230] ;  /* 0x00008c0000077ab9 */ /* 0x000fe20000000800 */
[----:B------:R-:W-:Y:S02]  /*14f00*/  IMAD.MOV.U32 R186, RZ, RZ, R192 ;  /* 0x000000ffffba7224 */ /* 0x000fe400078e00c0 */
[----:B------:R-:W-:Y:S01]  /*14f10*/  IMAD.MOV.U32 R192, RZ, RZ, R123 ;  /* 0x000000ffffc07224 */ /* 0x000fe200078e007b */
[----:B------:R-:W-:Y:S01]  /*14f20*/  LEA.HI.X.SX32 R123, R202, R2, 0x2, P4 ;  /* 0x00000002ca7b7211 */ /* 0x000fe200020f16ff */
[----:B------:R-:W-:Y:S01]  /*14f30*/  IMAD.MOV.U32 R188, RZ, RZ, R124 ;  /* 0x000000ffffbc7224 */ /* 0x000fe200078e007c */
[----:B------:R-:W-:-:S02]  /*14f40*/  LEA R124, P5, R203, R38, 0x2 ;  /* 0x00000026cb7c7211 */ /* 0x000fc400078a10ff */
[----:B------:R-:W-:Y:S02]  /*14f50*/  LEA R126, P4, R141, R38, 0x2 ;  /* 0x000000268d7e7211 */ /* 0x000fe400078810ff */
[----:B------:R-:W-:Y:S02]  /*14f60*/  LEA.HI.X.SX32 R125, R203, R2, 0x2, P5 ;  /* 0x00000002cb7d7211 */ /* 0x000fe400028f16ff */
[----:B------:R-:W-:Y:S02]  /*14f70*/  LEA R128, P5, R140, R38, 0x2 ;  /* 0x000000268c807211 */ /* 0x000fe400078a10ff */
[----:B------:R-:W-:Y:S02]  /*14f80*/  LEA.HI.X.SX32 R127, R141, R2, 0x2, P4 ;  /* 0x000000028d7f7211 */ /* 0x000fe400020f16ff */
[----:B------:R-:W-:Y:S02]  /*14f90*/  LEA R130, P4, R204, R38, 0x2 ;  /* 0x00000026cc827211 */ /* 0x000fe400078810ff */
[----:B------:R-:W-:-:S02]  /*14fa0*/  LEA.HI.X.SX32 R129, R140, R2, 0x2, P5 ;  /* 0x000000028c817211 */ /* 0x000fc400028f16ff */
[----:B------:R-:W-:Y:S02]  /*14fb0*/  LEA R132, P5, R205, R38, 0x2 ;  /* 0x00000026cd847211 */ /* 0x000fe400078a10ff */
[----:B------:R-:W-:Y:S02]  /*14fc0*/  LEA.HI.X.SX32 R131, R204, R2, 0x2, P4 ;  /* 0x00000002cc837211 */ /* 0x000fe400020f16ff */
[----:B------:R-:W-:Y:S02]  /*14fd0*/  LEA R134, P4, R139, R38, 0x2 ;  /* 0x000000268b867211 */ /* 0x000fe400078810ff */
[----:B------:R-:W-:Y:S02]  /*14fe0*/  LEA.HI.X.SX32 R133, R205, R2, 0x2, P5 ;  /* 0x00000002cd857211 */ /* 0x000fe400028f16ff */
[----:B------:R-:W-:Y:S02]  /*14ff0*/  LEA R136, P5, R143, R38, 0x2 ;  /* 0x000000268f887211 */ /* 0x000fe400078a10ff */
[----:B------:R-:W-:-:S02]  /*15000*/  LEA.HI.X.SX32 R135, R139, R2, 0x2, P4 ;  /* 0x000000028b877211 */ /* 0x000fc400020f16ff */
[C---:B------:R-:W-:Y:S02]  /*15010*/  LEA R138, P4, R206.reuse, R38, 0x2 ;  /* 0x00000026ce8a7211 */ /* 0x040fe400078810ff */
[----:B------:R-:W-:Y:S02]  /*15020*/  LEA.HI.X.SX32 R137, R143, R2, 0x2, P5 ;  /* 0x000000028f897211 */ /* 0x000fe400028f16ff */
[----:B------:R-:W-:Y:S02]  /*15030*/  LEA R140, P5, R207, R38, 0x2 ;  /* 0x00000026cf8c7211 */ /* 0x000fe400078a10ff */
[----:B------:R-:W-:Y:S02]  /*15040*/  LEA.HI.X.SX32 R139, R206, R2, 0x2, P4 ;  /* 0x00000002ce8b7211 */ /* 0x000fe400020f16ff */
[----:B------:R-:W-:Y:S02]  /*15050*/  LEA R142, P4, R145, R38, 0x2 ;  /* 0x00000026918e7211 */ /* 0x000fe400078810ff */
[----:B------:R-:W-:-:S02]  /*15060*/  LEA.HI.X.SX32 R141, R207, R2, 0x2, P5 ;  /* 0x00000002cf8d7211 */ /* 0x000fc400028f16ff */
[----:B------:R-:W-:Y:S02]  /*15070*/  LEA R144, P5, R147, R38, 0x2 ;  /* 0x0000002693907211 */ /* 0x000fe400078a10ff */
[----:B------:R-:W-:Y:S02]  /*15080*/  LEA.HI.X.SX32 R143, R145, R2, 0x2, P4 ;  /* 0x00000002918f7211 */ /* 0x000fe400020f16ff */
[C---:B------:R-:W-:Y:S02]  /*15090*/  LEA R146, P4, R208.reuse, R38, 0x2 ;  /* 0x00000026d0927211 */ /* 0x040fe400078810ff */
[-C--:B------:R-:W-:Y:S02]  /*150a0*/  LEA.HI.X.SX32 R145, R147, R2.reuse, 0x2, P5 ;  /* 0x0000000293917211 */ /* 0x080fe400028f16ff */
[----:B------:R-:W-:Y:S02]  /*150b0*/  LEA.HI.X.SX32 R147, R208, R2, 0x2, P4 ;  /* 0x00000002d0937211 */ /* 0x000fe400020f16ff */
[----:B------:R-:W-:-:S04]  /*150c0*/  LEA R150, P4, R151, R38, 0x2 ;  /* 0x0000002697967211 */ /* 0x000fc800078810ff */
        /* <DEDUP_REMOVED lines=9> */
[C---:B------:R-:W-:Y:S01]  /*15160*/  LEA R170, P4, R214.reuse, R38, 0x2 ;  /* 0x00000026d6aa7211 */ /* 0x040fe200078810ff */
[----:B------:R-:W-:Y:S03]  /*15170*/  STL.64 [R1+0x15f0], R54 ;  /* 0x0015f03601007387 */ /* 0x000fe60000100a00 */
[----:B------:R-:W-:Y:S01]  /*15180*/  LEA.HI.X.SX32 R171, R214, R2, 0x2, P4 ;  /* 0x00000002d6ab7211 */ /* 0x000fe200020f16ff */
[----:B------:R-:W-:Y:S01]  /*15190*/  STL.64 [R1+0x15f8], R56 ;  /* 0x0015f83801007387 */ /* 0x000fe20000100a00 */
[----:B------:R-:W-:-:S03]  /*151a0*/  LEA R174, P4, R175, R38, 0x2 ;  /* 0x00000026afae7211 */ /* 0x000fc600078810ff */
[----:B------:R-:W-:Y:S01]  /*151b0*/  STL.64 [R1+0x1618], R58 ;  /* 0x0016183a01007387 */ /* 0x000fe20000100a00 */
[----:B------:R-:W-:-:S03]  /*151c0*/  LEA.HI.X.SX32 R175, R175, R2, 0x2, P4 ;  /* 0x00000002afaf7211 */ /* 0x000fc600020f16ff */
[----:B------:R-:W-:Y:S01]  /*151d0*/  STL.64 [R1+0x1600], R60 ;  /* 0x0016003c01007387 */ /* 0x000fe20000100a00 */
[----:B------:R-:W-:-:S03]  /*151e0*/  LEA R178, P4, R216, R38, 0x2 ;  /* 0x00000026d8b27211 */ /* 0x000fc600078810ff */
[----:B------:R-:W-:Y:S01]  /*151f0*/  STL.64 [R1+0x1608], R62 ;  /* 0x0016083e01007387 */ /* 0x000fe20000100a00 */
[----:B------:R-:W-:-:S03]  /*15200*/  IMAD R3, R179, UR56, RZ ;  /* 0x00000038b3037c24 */ /* 0x000fc6000f8e02ff */
[----:B------:R2:W-:Y:S01]  /*15210*/  STL.64 [R1+0x1610], R64 ;  /* 0x0016104001007387 */ /* 0x0005e20000100a00 */
[----:B------:R-:W-:-:S03]  /*15220*/  IMAD R19, R182, UR19, RZ ;  /* 0x00000013b6137c24 */ /* 0x000fc6000f8e02ff */
[----:B------:R-:W-:Y:S01]  /*15230*/  STL.64 [R1+0x1620], R66 ;  /* 0x0016204201007387 */ /* 0x000fe20000100a00 */
[----:B------:R-:W-:-:S03]  /*15240*/  LEA.HI.X.SX32 R179, R216, R2, 0x2, P4 ;  /* 0x00000002d8b37211 */ /* 0x000fc600020f16ff */
[----:B------:R-:W-:Y:S01]  /*15250*/  STL.64 [R1+0x1628], R68 ;  /* 0x0016284401007387 */ /* 0x000fe20000100a00 */
[----:B------:R-:W-:Y:S01]  /*15260*/  IMAD R187, R218, UR5, RZ ;  /* 0x00000005dabb7c24 */ /* 0x000fe2000f8e02ff */
[----:B------:R-:W-:Y:S02]  /*15270*/  LEA R182, P4, R183, R38, 0x2 ;  /* 0x00000026b7b67211 */ /* 0x000fe400078810ff */
[----:B------:R3:W-:Y:S04]  /*15280*/  STL.64 [R1+0x1630], R70 ;  /* 0x0016304601007387 */ /* 0x0007e80000100a00 */
[----:B------:R4:W-:Y:S04]  /*15290*/  STL.64 [R1+0x1638], R72 ;  /* 0x0016384801007387 */ /* 0x0009e80000100a00 */
[----:B------:R-:W-:Y:S01]  /*152a0*/  STL.64 [R1+0x1640], R74 ;  /* 0x0016404a01007387 */ /* 0x000fe20000100a00 */
[----:B------:R-:W-:-:S03]  /*152b0*/  IMAD R24, R186, UR24, RZ ;  /* 0x00000018ba187c24 */ /* 0x000fc6000f8e02ff */
[----:B------:R-:W-:Y:S01]  /*152c0*/  STL.64 [R1+0x1648], R76 ;  /* 0x0016484c01007387 */ /* 0x000fe20000100a00 */
[----:B------:R-:W-:-:S03]  /*152d0*/  LEA.HI.X.SX32 R183, R183, R2, 0x2, P4 ;  /* 0x00000002b7b77211 */ /* 0x000fc600020f16ff */
[----:B------:R-:W-:Y:S01]  /*152e0*/  STL.64 [R1+0x1650], R78 ;  /* 0x0016504e01007387 */ /* 0x000fe20000100a00 */
[----:B-1----:R-:W-:Y:S01]  /*152f0*/  IMAD R8, R180, UR6, RZ ;  /* 0x00000006b4087c24 */ /* 0x002fe2000f8e02ff */
[-C--:B------:R-:W-:Y:S01]  /*15300*/  LEA R186, P4, R187, R38.reuse, 0x2 ;  /* 0x00000026bbba7211 */ /* 0x080fe200078810ff */
[----:B------:R-:W-:Y:S01]  /*15310*/  IMAD R28, R190, UR28, RZ ;  /* 0x0000001cbe1c7c24 */ /* 0x000fe2000f8e02ff */
[----:B------:R-:W-:Y:S01]  /*15320*/  STL.64 [R1+0x1658], R80 ;  /* 0x0016585001007387 */ /* 0x000fe20000100a00 */
[----:B------:R-:W-:Y:S01]  /*15330*/  IMAD R9, R220, UR9, RZ ;  /* 0x00000009dc097c24 */ /* 0x000fe2000f8e02ff */
[----:B------:R-:W-:Y:S01]  /*15340*/  LEA R148, P5, R209, R38, 0x2 ;  /* 0x00000026d1947211 */ /* 0x000fe200078a10ff */
[----:B------:R-:W-:Y:S01]  /*15350*/  IMAD.MOV.U32 R218, RZ, RZ, R191 ;  /* 0x000000ffffda7224 */ /* 0x000fe200078e00bf */
[----:B------:R-:W-:Y:S01]  /*15360*/  STL.64 [R1+0x1660], R82 ;  /* 0x0016605201007387 */ /* 0x000fe20000100a00 */
[----:B------:R-:W-:Y:S02]  /*15370*/  IMAD R16, R181, UR16, RZ ;  /* 0x00000010b5107c24 */ /* 0x000fe4000f8e02ff */
[----:B------:R-:W-:Y:S01]  /*15380*/  IMAD R23, R184, UR23, RZ ;  /* 0x00000017b8177c24 */ /* 0x000fe2000f8e02ff */
[----:B------:R-:W-:Y:S01]  /*15390*/  STL.64 [R1+0x1668], R84 ;  /* 0x0016685401007387 */ /* 0x000fe20000100a00 */
[----:B------:R-:W-:Y:S01]  /*153a0*/  LEA.HI.X.SX32 R187, R187, R2, 0x2, P4 ;  /* 0x00000002bbbb7211 */ /* 0x000fe200020f16ff */
[----:B------:R-:W-:-:S02]  /*153b0*/  IMAD R189, R219, UR5, RZ ;  /* 0x00000005dbbd7c24 */ /* 0x000fc4000f8e02ff */
[----:B------:R-:W-:Y:S01]  /*153c0*/  IMAD R27, R188, UR27, RZ ;  /* 0x0000001bbc1b7c24 */ /* 0x000fe2000f8e02ff */
[----:B------:R-:W-:Y:S01]  /*153d0*/  STL.64 [R1+0x1670], R86 ;  /* 0x0016705601007387 */ /* 0x000fe20000100a00 */
[----:B------:R-:W-:Y:S01]  /*153e0*/  LEA R190, P4, R8, R38, 0x2 ;  /* 0x0000002608be7211 */ /* 0x000fe200078810ff */
[----:B------:R-:W-:Y:S02]  /*153f0*/  IMAD R31, R192, UR31, RZ ;  /* 0x0000001fc01f7c24 */ /* 0x000fe4000f8e02ff */
[----:B------:R-:W-:Y:S01]  /*15400*/  IMAD R10, R221, UR10, RZ ;  /* 0x0000000add0a7c24 */ /* 0x000fe2000f8e02ff */
[----:B------:R-:W-:Y:S01]  /*15410*/  STL.64 [R1+0x1678], R88 ;  /* 0x0016785801007387 */ /* 0x000fe20000100a00 */
[----:B------:R-:W-:Y:S02]  /*15420*/  IMAD R32, R193, UR32, RZ ;  /* 0x00000020c1207c24 */ /* 0x000fe4000f8e02ff */
[----:B------:R-:W-:Y:S01]  /*15430*/  IMAD R13, R222, UR13, RZ ;  /* 0x0000000dde0d7c24 */ /* 0x000fe2000f8e02ff */
[----:B------:R-:W-:Y:S01]  /*15440*/  STL.64 [R1+0x1680], R90 ;  /* 0x0016805a01007387 */ /* 0x000fe20000100a00 */
[----:B------:R-:W-:-:S02]  /*15450*/  IMAD R14, R223, UR14, RZ ;  /* 0x0000000edf0e7c24 */ /* 0x000fc4000f8e02ff */
[----:B------:R-:W-:Y:S01]  /*15460*/  IMAD R17, R224, UR17, RZ ;  /* 0x00000011e0117c24 */ /* 0x000fe2000f8e02ff */
[----:B------:R-:W-:Y:S01]  /*15470*/  STL.64 [R1+0x1688], R92 ;  /* 0x0016885c01007387 */ /* 0x000fe20000100a00 */
[----:B------:R-:W-:Y:S01]  /*15480*/  IMAD R18, R225, UR18, RZ ;  /* 0x00000012e1127c24 */ /* 0x000fe2000f8e02ff */
[----:B------:R-:W-:Y:S01]  /*15490*/  LEA R40, P6, R3, R38, 0x2 ;  /* 0x0000002603287211 */ /* 0x000fe200078c10ff */
[----:B------:R-:W-:Y:S01]  /*154a0*/  IMAD R20, R226, UR20, RZ ;  /* 0x00000014e2147c24 */ /* 0x000fe2000f8e02ff */
[----:B------:R-:W-:Y:S01]  /*154b0*/  STL.64 [R1+0x1690], R94 ;  /* 0x0016905e01007387 */ /* 0x000fe20000100a00 */
[----:B------:R-:W-:Y:S01]  /*154c0*/  LEA.HI.X.SX32 R191, R8, R2, 0x2, P4 ;  /* 0x0000000208bf7211 */ /* 0x000fe200020f16ff */
[----:B------:R-:W-:Y:S02]  /*154d0*/  IMAD R21, R227, UR21, RZ ;  /* 0x00000015e3157c24 */ /* 0x000fe4000f8e02ff */
[----:B------:R-:W-:Y:S01]  /*154e0*/  IMAD R22, R228, UR22, RZ ;  /* 0x00000016e4167c24 */ /* 0x000fe2000f8e02ff */
[----:B------:R-:W-:Y:S01]  /*154f0*/  STL.64 [R1+0x1698], R96 ;  /* 0x0016986001007387 */ /* 0x000fe20000100a00 */
[----:B------:R-:W-:Y:S01]  /*15500*/  LEA R194, P4, R9, R38, 0x2 ;  /* 0x0000002609c27211 */ /* 0x000fe200078810ff */
[----:B------:R-:W-:-:S02]  /*15510*/  IMAD R25, R229, UR25, RZ ;  /* 0x00000019e5197c24 */ /* 0x000fc4000f8e02ff */
[----:B------:R-:W-:Y:S01]  /*15520*/  IMAD R26, R230, UR26, RZ ;  /* 0x0000001ae61a7c24 */ /* 0x000fe2000f8e02ff */
[----:B------:R-:W-:Y:S01]  /*15530*/  STL.64 [R1+0x16a0], R98 ;  /* 0x0016a06201007387 */ /* 0x000fe20000100a00 */
[----:B------:R-:W-:Y:S02]  /*15540*/  IMAD R29, R231, UR29, RZ ;  /* 0x0000001de71d7c24 */ /* 0x000fe4000f8e02ff */
[----:B------:R-:W-:Y:S01]  /*15550*/  IMAD R30, R232, UR30, RZ ;  /* 0x0000001ee81e7c24 */ /* 0x000fe2000f8e02ff */
[----:B------:R-:W-:Y:S01]  /*15560*/  STL.64 [R1+0x16a8], R100 ;  /* 0x0016a86401007387 */ /* 0x000fe20000100a00 */
[----:B------:R-:W-:Y:S02]  /*15570*/  IMAD R35, R248, UR52, RZ ;  /* 0x00000034f8237c24 */ /* 0x000fe4000f8e02ff */
[----:B------:R-:W-:Y:S01]  /*15580*/  IMAD R37, R249, UR54, RZ ;  /* 0x00000036f9257c24 */ /* 0x000fe2000f8e02ff */
[----:B------:R-:W-:Y:S01]  /*15590*/  STL.64 [R1+0x16b0], R102 ;  /* 0x0016b06601007387 */ /* 0x000fe20000100a00 */
[----:B------:R-:W-:Y:S01]  /*155a0*/  IMAD R39, R252, UR55, RZ ;  /* 0x00000037fc277c24 */ /* 0x000fe2000f8e02ff */
[----:B--2---:R-:W-:Y:S01]  /*155b0*/  LOP3.LUT R65, R5, 0x20, RZ, 0xfc, !PT ;  /* 0x0000002005417812 */ /* 0x004fe200078efcff */
[----:B------:R-:W-:Y:S01]  /*155c0*/  ULDC UR6, c[0x0][0x230] ;  /* 0x00008c0000067ab9 */ /* 0x000fe20000000800 */
[----:B------:R-:W-:Y:S01]  /*155d0*/  STL.64 [R1+0x16b8], R104 ;  /* 0x0016b86801007387 */ /* 0x000fe20000100a00 */
[----:B------:R-:W-:-:S03]  /*155e0*/  LEA.HI.X.SX32 R195, R9, R2, 0x2, P4 ;  /* 0x0000000209c37211 */ /* 0x000fc600020f16ff */
[----:B------:R-:W-:Y:S01]  /*155f0*/  STL.64 [R1+0x16c0], R106 ;  /* 0x0016c06a01007387 */ /* 0x000fe20000100a00 */
[----:B------:R-:W-:-:S03]  /*15600*/  IMAD R9, R251, UR36, RZ ;  /* 0x00000024fb097c24 */ /* 0x000fc6000f8e02ff */
[----:B------:R-:W-:Y:S04]  /*15610*/  STL.64 [R1+0x16c8], R108 ;  /* 0x0016c86c01007387 */ /* 0x000fe80000100a00 */
[----:B------:R-:W-:Y:S04]  /*15620*/  STL.64 [R1+0x16d0], R110 ;  /* 0x0016d06e01007387 */ /* 0x000fe80000100a00 */
[----:B------:R-:W-:Y:S04]  /*15630*/  STL.64 [R1+0x16d8], R112 ;  /* 0x0016d87001007387 */ /* 0x000fe80000100a00 */
[----:B------:R-:W2:Y:S04]  /*15640*/  LDL.LU R33, [R1+0x698] ;  /* 0x0006980001217983 */ /* 0x000ea80000300800 */
[----:B------:R-:W2:Y:S04]  /*15650*/  LDL.LU R251, [R1+0x69c] ;  /* 0x00069c0001fb7983 */ /* 0x000ea80000300800 */
[----:B---3--:R-:W3:Y:S04]  /*15660*/  LDL.64 R70, [R1+0x648] ;  /* 0x0006480001467983 */ /* 0x008ee80000100a00 */
[----:B------:R-:W3:Y:S04]  /*15670*/  LDL.64 R68, [R1+0x640] ;  /* 0x0006400001447983 */ /* 0x000ee80000100a00 */
[----:B------:R-:W3:Y:S04]  /*15680*/  LDL.64 R56, [R1+0x190] ;  /* 0x0001900001387983 */ /* 0x000ee80000100a00 */
[----:B------:R-:W3:Y:S01]  /*15690*/  LDL.64 R60, [R1+0x188] ;  /* 0x00018800013c7983 */ /* 0x000ee20000100a00 */
[----:B------:R-:W-:-:S02]  /*156a0*/  LEA.HI.X.SX32 R149, R209, R2, 0x2, P5 ;  /* 0x00000002d1957211 */ /* 0x000fc400028f16ff */
[----:B------:R-:W-:Y:S02]  /*156b0*/  LEA R152, P5, R153, R38, 0x2 ;  /* 0x0000002699987211 */ /* 0x000fe400078a10ff */
[-C--:B------:R-:W-:Y:S01]  /*156c0*/  LEA.HI.X.SX32 R41, R3, R2.reuse, 0x2, P6 ;  /* 0x0000000203297211 */ /* 0x080fe200030f16ff */
[----:B------:R-:W-:Y:S01]  /*156d0*/  IMAD R8, R233, UR33, RZ ;  /* 0x00000021e9087c24 */ /* 0x000fe2000f8e02ff */
[----:B------:R-:W-:Y:S01]  /*156e0*/  LEA.HI.X.SX32 R153, R153, R2, 0x2, P5 ;  /* 0x0000000299997211 */ /* 0x000fe200028f16ff */
[----:B------:R-:W1:Y:S01]  /*156f0*/  S2UR UR5, SR_CgaCtaId ;  /* 0x00000000000579c3 */ /* 0x000e620000008800 */
[-C--:B------:R-:W-:Y:S01]  /*15700*/  LEA R156, P5, R211, R38.reuse, 0x2 ;  /* 0x00000026d39c7211 */ /* 0x080fe200078a10ff */
[----:B------:R-:W-:Y:S01]  /*15710*/  UMOV UR54, 0x400 ;  /* 0x0000040000367882 */ /* 0x000fe20000000000 */
[----:B------:R-:W-:Y:S01]  /*15720*/  LEA R198, P4, R11, R38, 0x2 ;  /* 0x000000260bc67211 */ /* 0x000fe200078810ff */
[----:B------:R-:W3:Y:S01]  /*15730*/  LDL.64 R66, [R1+0x110] ;  /* 0x0001100001427983 */ /* 0x000ee20000100a00 */
[----:B------:R-:W-:-:S02]  /*15740*/  LEA.HI.X.SX32 R157, R211, R2, 0x2, P5 ;  /* 0x00000002d39d7211 */ /* 0x000fc400028f16ff */
[C---:B------:R-:W-:Y:S01]  /*15750*/  LEA R160, P5, R161.reuse, R38, 0x2 ;  /* 0x00000026a1a07211 */ /* 0x040fe200078a10ff */
[----:B----4-:R-:W4:Y:S03]  /*15760*/  LDL.64 R72, [R1+0x88] ;  /* 0x0000880001487983 */ /* 0x010f260000100a00 */
        /* <DEDUP_REMOVED lines=17> */
[C---:B------:R-:W-:Y:S02]  /*15880*/  LEA R196, P5, R10.reuse, R38, 0x2 ;  /* 0x000000260ac47211 */ /* 0x040fe400078a10ff */
[-C--:B------:R-:W-:Y:S02]  /*15890*/  LEA.HI.X.SX32 R199, R11, R2.reuse, 0x2, P4 ;  /* 0x000000020bc77211 */ /* 0x080fe400020f16ff */
[----:B------:R-:W-:Y:S02]  /*158a0*/  LEA.HI.X.SX32 R197, R10, R2, 0x2, P5 ;  /* 0x000000020ac57211 */ /* 0x000fe400028f16ff */
[-C--:B------:R-:W-:Y:S02]  /*158b0*/  LEA R200, P5, R12, R38.reuse, 0x2 ;  /* 0x000000260cc87211 */ /* 0x080fe400078a10ff */
        /* <DEDUP_REMOVED lines=12> */
[----:B------:R-:W-:Y:S01]  /*15980*/  LEA R214, P4, R19, R38, 0x2 ;  /* 0x0000002613d67211 */ /* 0x000fe200078810ff */
[----:B------:R-:W-:Y:S01]  /*15990*/  IMAD R3, R218, UR35, RZ ;  /* 0x00000023da037c24 */ /* 0x000fe2000f8e02ff */
[----:B------:R-:W-:-:S02]  /*159a0*/  LEA.HI.X.SX32 R213, R18, R2, 0x2, P5 ;  /* 0x0000000212d57211 */ /* 0x000fc400028f16ff */
[C---:B------:R-:W-:Y:S02]  /*159b0*/  LEA R216, P5, R20.reuse, R38, 0x2 ;  /* 0x0000002614d87211 */ /* 0x040fe400078a10ff */
[----:B------:R-:W-:Y:S02]  /*159c0*/  LEA.HI.X.SX32 R215, R19, R2, 0x2, P4 ;  /* 0x0000000213d77211 */ /* 0x000fe400020f16ff */
[C---:B------:R-:W-:Y:S02]  /*159d0*/  LEA R218, P4, R21.reuse, R38, 0x2 ;  /* 0x0000002615da7211 */ /* 0x040fe400078810ff */
[----:B------:R-:W-:Y:S02]  /*159e0*/  LEA.HI.X.SX32 R217, R20, R2, 0x2, P5 ;  /* 0x0000000214d97211 */ /* 0x000fe400028f16ff */
[----:B------:R-:W-:Y:S02]  /*159f0*/  LEA R220, P5, R22, R38, 0x2 ;  /* 0x0000002616dc7211 */ /* 0x000fe400078a10ff */
[----:B------:R-:W-:-:S02]  /*15a00*/  LEA.HI.X.SX32 R219, R21, R2, 0x2, P4 ;  /* 0x0000000215db7211 */ /* 0x000fc400020f16ff */
[C---:B------:R-:W-:Y:S02]  /*15a10*/  LEA R222, P4, R23.reuse, R38, 0x2 ;  /* 0x0000002617de7211 */ /* 0x040fe400078810ff */
[----:B------:R-:W-:Y:S02]  /*15a20*/  LEA.HI.X.SX32 R221, R22, R2, 0x2, P5 ;  /* 0x0000000216dd7211 */ /* 0x000fe400028f16ff */
[C---:B------:R-:W-:Y:S02]  /*15a30*/  LEA R224, P5, R24.reuse, R38, 0x2 ;  /* 0x0000002618e07211 */ /* 0x040fe400078a10ff */
[----:B------:R-:W-:Y:S02]  /*15a40*/  LEA.HI.X.SX32 R223, R23, R2, 0x2, P4 ;  /* 0x0000000217df7211 */ /* 0x000fe400020f16ff */
[----:B------:R-:W-:Y:S02]  /*15a50*/  LEA R226, P4, R25, R38, 0x2 ;  /* 0x0000002619e27211 */ /* 0x000fe400078810ff */
[----:B------:R-:W-:-:S02]  /*15a60*/  LEA.HI.X.SX32 R225, R24, R2, 0x2, P5 ;  /* 0x0000000218e17211 */ /* 0x000fc400028f16ff */
[----:B------:R-:W-:Y:S02]  /*15a70*/  LEA R228, P5, R26, R38, 0x2 ;  /* 0x000000261ae47211 */ /* 0x000fe400078a10ff */
[----:B------:R-:W-:Y:S02]  /*15a80*/  LEA.HI.X.SX32 R227, R25, R2, 0x2, P4 ;  /* 0x0000000219e37211 */ /* 0x000fe400020f16ff */
[C---:B------:R-:W-:Y:S01]  /*15a90*/  LEA R230, P4, R27.reuse, R38, 0x2 ;  /* 0x000000261be67211 */ /* 0x040fe200078810ff */
[----:B------:R-:W-:Y:S01]  /*15aa0*/  IMAD R7, R234, UR34, RZ ;  /* 0x00000022ea077c24 */ /* 0x000fe2000f8e02ff */
[----:B------:R-:W-:Y:S02]  /*15ab0*/  LEA.HI.X.SX32 R229, R26, R2, 0x2, P5 ;  /* 0x000000021ae57211 */ /* 0x000fe400028f16ff */
[----:B------:R-:W-:Y:S02]  /*15ac0*/  LEA R232, P5, R28, R38, 0x2 ;  /* 0x000000261ce87211 */ /* 0x000fe400078a10ff */
[----:B------:R-:W-:-:S02]  /*15ad0*/  LEA.HI.X.SX32 R231, R27, R2, 0x2, P4 ;  /* 0x000000021be77211 */ /* 0x000fc400020f16ff */
[----:B------:R-:W-:Y:S01]  /*15ae0*/  LEA R234, P4, R29, R38, 0x2 ;  /* 0x000000261dea7211 */ /* 0x000fe200078810ff */
[----:B------:R-:W-:Y:S01]  /*15af0*/  IMAD R11, R235, UR37, RZ ;  /* 0x00000025eb0b7c24 */ /* 0x000fe2000f8e02ff */
[----:B------:R-:W-:Y:S01]  /*15b00*/  LEA.HI.X.SX32 R233, R28, R2, 0x2, P5 ;  /* 0x000000021ce97211 */ /* 0x000fe200028f16ff */
[----:B------:R-:W-:Y:S01]  /*15b10*/  IMAD R13, R236, UR38, RZ ;  /* 0x00000026ec0d7c24 */ /* 0x000fe2000f8e02ff */
[----:B------:R-:W-:Y:S01]  /*15b20*/  LEA R236, P5, R30, R38, 0x2 ;  /* 0x000000261eec7211 */ /* 0x000fe200078a10ff */
[----:B------:R-:W-:Y:S01]  /*15b30*/  IMAD R21, R238, UR42, RZ ;  /* 0x0000002aee157c24 */ /* 0x000fe2000f8e02ff */
[----:B------:R-:W-:Y:S02]  /*15b40*/  LEA.HI.X.SX32 R235, R29, R2, 0x2, P4 ;  /* 0x000000021deb7211 */ /* 0x000fe400020f16ff */
[----:B------:R-:W-:Y:S01]  /*15b50*/  LEA R238, P4, R31, R38, 0x2 ;  /* 0x000000261fee7211 */ /* 0x000fe200078810ff */
[----:B------:R-:W-:Y:S01]  /*15b60*/  IMAD R19, R237, UR41, RZ ;  /* 0x00000029ed137c24 */ /* 0x000fe2000f8e02ff */
[-C--:B------:R-:W-:Y:S01]  /*15b70*/  LEA.HI.X.SX32 R237, R30, R2.reuse, 0x2, P5 ;  /* 0x000000021eed7211 */ /* 0x080fe200028f16ff */
[----:B------:R-:W-:Y:S01]  /*15b80*/  IMAD R25, R239, UR43, RZ ;  /* 0x0000002bef197c24 */ /* 0x000fe2000f8e02ff */
[----:B------:R-:W-:Y:S01]  /*15b90*/  LEA.HI.X.SX32 R239, R31, R2, 0x2, P4 ;  /* 0x000000021fef7211 */ /* 0x000fe200020f16ff */
[----:B------:R-:W-:Y:S01]  /*15ba0*/  IMAD R22, R240, UR44, RZ ;  /* 0x0000002cf0167c24 */ /* 0x000fe2000f8e02ff */
[-C--:B------:R-:W-:Y:S01]  /*15bb0*/  LEA R240, P5, R32, R38.reuse, 0x2 ;  /* 0x0000002620f07211 */ /* 0x080fe200078a10ff */
[----:B------:R-:W-:Y:S01]  /*15bc0*/  IMAD R15, R242, UR39, RZ ;  /* 0x00000027f20f7c24 */ /* 0x000fe2000f8e02ff */
[----:B------:R-:W-:Y:S01]  /*15bd0*/  LEA R242, P4, R8, R38, 0x2 ;  /* 0x0000002608f27211 */ /* 0x000fe200078810ff */
[----:B------:R-:W-:Y:S01]  /*15be0*/  IMAD R24, R241, UR45, RZ ;  /* 0x0000002df1187c24 */ /* 0x000fe2000f8e02ff */
[----:B------:R-:W-:Y:S01]  /*15bf0*/  LEA.HI.X.SX32 R241, R32, R2, 0x2, P5 ;  /* 0x0000000220f17211 */ /* 0x000fe200028f16ff */
[----:B------:R-:W-:Y:S01]  /*15c00*/  IMAD R17, R243, UR40, RZ ;  /* 0x00000028f3117c24 */ /* 0x000fe2000f8e02ff */
[----:B------:R-:W-:-:S02]  /*15c10*/  LEA R44, P5, R7, R38, 0x2 ;  /* 0x00000026072c7211 */ /* 0x000fc400078a10ff */
[----:B------:R-:W-:Y:S02]  /*15c20*/  LEA.HI.X.SX32 R243, R8, R2, 0x2, P4 ;  /* 0x0000000208f37211 */ /* 0x000fe400020f16ff */
[----:B------:R-:W-:Y:S02]  /*15c30*/  LEA R52, P4, R3, R38, 0x2 ;  /* 0x0000002603347211 */ /* 0x000fe400078810ff */
[----:B------:R-:W-:Y:S02]  /*15c40*/  LEA.HI.X.SX32 R45, R7, R2, 0x2, P5 ;  /* 0x00000002072d7211 */ /* 0x000fe400028f16ff */
[----:B------:R-:W-:Y:S02]  /*15c50*/  LEA R8, P5, R9, R38, 0x2 ;  /* 0x0000002609087211 */ /* 0x000fe400078a10ff */
[----:B------:R-:W-:Y:S02]  /*15c60*/  LEA.HI.X.SX32 R53, R3, R2, 0x2, P4 ;  /* 0x0000000203357211 */ /* 0x000fe400020f16ff */
        /* <DEDUP_REMOVED lines=16> */
[----:B------:R-:W-:Y:S01]  /*15d70*/  LEA R48, P4, R24, R38, 0x2 ;  /* 0x0000002618307211 */ /* 0x000fe200078810ff */
[----:B------:R-:W-:Y:S01]  /*15d80*/  IMAD R27, R244, UR48, RZ ;  /* 0x00000030f41b7c24 */ /* 0x000fe2000f8e02ff */
[-C--:B------:R-:W-:Y:S01]  /*15d90*/  LEA.HI.X.SX32 R47, R22, R2.reuse, 0x2, P5 ;  /* 0x00000002162f7211 */ /* 0x080fe200028f16ff */
[----:B------:R-:W-:Y:S01]  /*15da0*/  IMAD R29, R245, UR49, RZ ;  /* 0x00000031f51d7c24 */ /* 0x000fe2000f8e02ff */
[----:B------:R-:W-:Y:S01]  /*15db0*/  LEA.HI.X.SX32 R49, R24, R2, 0x2, P4 ;  /* 0x0000000218317211 */ /* 0x000fe200020f16ff */
[----:B------:R-:W-:-:S02]  /*15dc0*/  IMAD R31, R246, UR50, RZ ;  /* 0x00000032f61f7c24 */ /* 0x000fc4000f8e02ff */
[----:B------:R-:W-:Y:S01]  /*15dd0*/  IMAD R7, R247, UR51, RZ ;  /* 0x00000033f7077c24 */ /* 0x000fe2000f8e02ff */
[----:B-1----:R-:W-:Y:S01]  /*15de0*/  ULEA UR54, UR5, UR54, 0x18 ;  /* 0x0000003605367291 */ /* 0x002fe2000f8ec03f */
[C---:B------:R-:W-:Y:S02]  /*15df0*/  LOP3.LUT R62, R5.reuse, 0x22, RZ, 0xfc, !PT ;  /* 0x00000022053e7812 */ /* 0x040fe400078efcff */
[----:B------:R-:W-:Y:S01]  /*15e00*/  ULDC UR5, c[0x0][0x230] ;  /* 0x00008c0000057ab9 */ /* 0x000fe20000000800 */
[C---:B------:R-:W-:Y:S02]  /*15e10*/  LOP3.LUT R55, R5.reuse, 0x40, RZ, 0xfc, !PT ;  /* 0x0000004005377812 */ /* 0x040fe400078efcff */
[----:B------:R-:W-:Y:S01]  /*15e20*/  LOP3.LUT R54, R5, 0x42, RZ, 0xfc, !PT ;  /* 0x0000004205367812 */ /* 0x000fe200078efcff */
[----:B--2---:R-:W-:Y:S02]  /*15e30*/  IMAD R23, R33, UR46, RZ ;  /* 0x0000002e21177c24 */ /* 0x004fe4000f8e02ff */
[----:B------:R-:W-:-:S03]  /*15e40*/  IMAD R3, R251, UR47, RZ ;  /* 0x0000002ffb037c24 */ /* 0x000fc6000f8e02ff */
[-C--:B------:R-:W-:Y:S02]  /*15e50*/  LEA R22, P5, R23, R38.reuse, 0x2 ;  /* 0x0000002617167211 */ /* 0x080fe400078a10ff */
[----:B------:R-:W-:Y:S02]  /*15e60*/  LEA R24, P4, R3, R38, 0x2 ;  /* 0x0000002603187211 */ /* 0x000fe400078810ff */
[----:B------:R-:W-:Y:S02]  /*15e70*/  LEA.HI.X.SX32 R23, R23, R2, 0x2, P5 ;  /* 0x0000000217177211 */ /* 0x000fe400028f16ff */
[----:B------:R-:W-:Y:S02]  /*15e80*/  LEA R26, P5, R27, R38, 0x2 ;  /* 0x000000261b1a7211 */ /* 0x000fe400078a10ff */
[----:B------:R-:W-:Y:S02]  /*15e90*/  LEA.HI.X.SX32 R25, R3, R2, 0x2, P4 ;  /* 0x0000000203197211 */ /* 0x000fe400020f16ff */
[----:B------:R-:W-:Y:S01]  /*15ea0*/  LEA R28, P4, R29, R38, 0x2 ;  /* 0x000000261d1c7211 */ /* 0x000fe200078810ff */
[----:B------:R-:W-:Y:S01]  /*15eb0*/  IMAD R3, R250, UR53, RZ ;  /* 0x00000035fa037c24 */ /* 0x000fe2000f8e02ff */
[----:B------:R-:W-:-:S02]  /*15ec0*/  LEA.HI.X.SX32 R27, R27, R2, 0x2, P5 ;  /* 0x000000021b1b7211 */ /* 0x000fc400028f16ff */
[----:B------:R-:W-:Y:S02]  /*15ed0*/  LEA R30, P5, R31, R38, 0x2 ;  /* 0x000000261f1e7211 */ /* 0x000fe400078a10ff */
[----:B------:R-:W-:Y:S02]  /*15ee0*/  LEA.HI.X.SX32 R29, R29, R2, 0x2, P4 ;  /* 0x000000021d1d7211 */ /* 0x000fe400020f16ff */
[----:B------:R-:W-:Y:S02]  /*15ef0*/  LEA R32, P4, R7, R38, 0x2 ;  /* 0x0000002607207211 */ /* 0x000fe400078810ff */
[----:B------:R-:W-:Y:S02]  /*15f00*/  LEA.HI.X.SX32 R31, R31, R2, 0x2, P5 ;  /* 0x000000021f1f7211 */ /* 0x000fe400028f16ff */
[-C--:B------:R-:W-:Y:S02]  /*15f10*/  LEA R42, P6, R3, R38.reuse, 0x2 ;  /* 0x00000026032a7211 */ /* 0x080fe400078c10ff */
[----:B------:R-:W-:-:S02]  /*15f20*/  LEA R34, P5, R35, R38, 0x2 ;  /* 0x0000002623227211 */ /* 0x000fc400078a10ff */
[-C--:B------:R-:W-:Y:S02]  /*15f30*/  LEA.HI.X.SX32 R33, R7, R2.reuse, 0x2, P4 ;  /* 0x0000000207217211 */ /* 0x080fe400020f16ff */
[----:B------:R-:W-:Y:S02]  /*15f40*/  ISETP.GE.AND P4, PT, R5, UR57, PT ;  /* 0x0000003905007c0c */ /* 0x000fe4000bf86270 */
[-C--:B------:R-:W-:Y:S02]  /*15f50*/  LEA.HI.X.SX32 R43, R3, R2.reuse, 0x2, P6 ;  /* 0x00000002032b7211 */ /* 0x080fe400030f16ff */
[----:B------:R-:W-:Y:S02]  /*15f60*/  LEA.HI.X.SX32 R35, R35, R2, 0x2, P5 ;  /* 0x0000000223237211 */ /* 0x000fe400028f16ff */
[-C--:B------:R-:W-:Y:S02]  /*15f70*/  LEA R36, P6, R37, R38.reuse, 0x2 ;  /* 0x0000002625247211 */ /* 0x080fe400078c10ff */
[----:B------:R-:W-:-:S02]  /*15f80*/  LEA R38, P5, R39, R38, 0x2 ;  /* 0x0000002627267211 */ /* 0x000fc400078a10ff */
[C---:B------:R-:W-:Y:S02]  /*15f90*/  SEL R7, R0.reuse, RZ, !P4 ;  /* 0x000000ff00077207 */ /* 0x040fe40006000000 */
[----:B------:R-:W-:Y:S01]  /*15fa0*/  ISETP.GE.AND P4, PT, R65, UR6, PT ;  /* 0x0000000641007c0c */ /* 0x000fe2000bf86270 */
[----:B------:R-:W-:Y:S01]  /*15fb0*/  IMAD.U32 R251, RZ, RZ, UR54 ;  /* 0x00000036fffb7e24 */ /* 0x000fe2000f8e00ff */
[----:B------:R-:W-:Y:S01]  /*15fc0*/  SEL R3, R0, RZ, !P2 ;  /* 0x000000ff00037207 */ /* 0x000fe20005000000 */
[----:B------:R-:W-:Y:S01]  /*15fd0*/  ULDC.64 UR52, c[0x0][0x208] ;  /* 0x0000820000347ab9 */ /* 0x000fe20000000a00 */
[-C--:B------:R-:W-:Y:S01]  /*15fe0*/  LEA.HI.X.SX32 R37, R37, R2.reuse, 0x2, P6 ;  /* 0x0000000225257211 */ /* 0x080fe200030f16ff */
[----:B------:R-:W-:Y:S01]  /*15ff0*/  ULDC UR6, c[0x0][0x230] ;  /* 0x00008c0000067ab9 */ /* 0x000fe20000000800 */
[----:B------:R-:W-:Y:S02]  /*16000*/  LEA.HI.X.SX32 R39, R39, R2, 0x2, P5 ;  /* 0x0000000227277211 */ /* 0x000fe400028f16ff */
[----:B------:R-:W-:-:S02]  /*16010*/  ISETP.NE.U32.AND P5, PT, R7, RZ, PT ;  /* 0x000000ff0700720c */ /* 0x000fc40003fa5070 */
[----:B------:R-:W-:Y:S02]  /*16020*/  SEL R2, R0, RZ, !P4 ;  /* 0x000000ff00027207 */ /* 0x000fe40006000000 */
[----:B------:R-:W-:Y:S02]  /*16030*/  ISETP.NE.U32.AND P4, PT, R3, RZ, PT ;  /* 0x000000ff0300720c */ /* 0x000fe40003f85070 */
[----:B------:R-:W-:Y:S02]  /*16040*/  ISETP.NE.U32.AND P2, PT, R2, RZ, PT ;  /* 0x000000ff0200720c */ /* 0x000fe40003f45070 */
[----:B------:R-:W-:Y:S01]  /*16050*/  ISETP.GE.AND P6, PT, R62, UR5, PT ;  /* 0x000000053e007c0c */ /* 0x000fe2000bfc6270 */
[----:B------:R-:W-:Y:S01]  /*16060*/  ULDC UR5, c[0x0][0x230] ;  /* 0x00008c0000057ab9 */ /* 0x000fe20000000800 */
[----:B------:R-:W-:Y:S02]  /*16070*/  IADD3 R2, R6, 0x100000, R251 ;  /* 0x0010000006027810 */ /* 0x000fe40007ffe0fb */
[----:B------:R-:W-:-:S03]  /*16080*/  SEL R3, R0, RZ, !P6 ;  /* 0x000000ff00037207 */ /* 0x000fc60007000000 */
[----:B------:R-:W-:Y:S01]  /*16090*/  @!PT LDS RZ, [RZ] ;  /* 0x00000000fffff984 */ /* 0x000fe20000000800 */
[----:B------:R-:W-:Y:S01]  /*160a0*/  @!PT LDS RZ, [RZ] ;  /* 0x00000000fffff984 */ /* 0x000fe20000000800 */
[----:B------:R-:W-:Y:S01]  /*160b0*/  @!PT LDS RZ, [RZ] ;  /* 0x00000000fffff984 */ /* 0x000fe20000000800 */
[----:B---3--:R-:W-:Y:S04]  /*160c0*/  LDGSTS.E [R2+-0x40000], desc[UR52][R70.64], P5 ;  /* 0xc000000046027fae */ /* 0x008fe8000a921874 */
[----:B------:R-:W-:Y:S01]  /*160d0*/  LDGSTS.E [R2+-0x3fff8], desc[UR52][R68.64], P4 ;  /* 0xc000800044027fae */ /* 0x000fe2000a121874 */
[----:B------:R-:W-:Y:S02]  /*160e0*/  ISETP.NE.U32.AND P4, PT, R3, RZ, PT ;  /* 0x000000ff0300720c */ /* 0x000fe40003f85070 */
[----:B------:R-:W-:Y:S01]  /*160f0*/  ISETP.GE.AND P5, PT, R55, UR6, PT ;  /* 0x0000000637007c0c */ /* 0x000fe2000bfa6270 */
[----:B------:R1:W-:Y:S01]  /*16100*/  LDGSTS.E [R2+-0x3c000], desc[UR52][R56.64], P2 ;  /* 0xc400000038027fae */ /* 0x0003e20009121874 */
[----:B------:R-:W-:Y:S01]  /*16110*/  ISETP.GE.AND P6, PT, R54, UR7, PT ;  /* 0x0000000736007c0c */ /* 0x000fe2000bfc6270 */
[----:B------:R-:W-:Y:S01]  /*16120*/  ULDC UR6, c[0x0][0x230] ;  /* 0x00008c0000067ab9 */ /* 0x000fe20000000800 */
[----:B------:R-:W-:Y:S01]  /*16130*/  LOP3.LUT R58, R5, 0x60, RZ, 0xfc, !PT ;  /* 0x00000060053a7812 */ /* 0x000fe200078efcff */
[----:B------:R-:W2:Y:S04]  /*16140*/  LDL.64 R54, [R1+0x108] ;  /* 0x0001080001367983 */ /* 0x000ea80000100a00 */
[----:B------:R-:W3:Y:S04]  /*16150*/  LDL.64 R70, [R1+0x638] ;  /* 0x0006380001467983 */ /* 0x000ee80000100a00 */
[----:B------:R-:W-:Y:S01]  /*16160*/  LDGSTS.E [R2+-0x3bff8], desc[UR52][R60.64], P4 ;  /* 0xc40080003c027fae */ /* 0x000fe2000a121874 */
[----:B------:R-:W-:Y:S01]  /*16170*/  SEL R244, R0, RZ, !P5 ;  /* 0x000000ff00f47207 */ /* 0x000fe20006800000 */
[----:B------:R-:W-:-:S02]  /*16180*/  ULDC UR7, c[0x0][0x230] ;  /* 0x00008c0000077ab9 */ /* 0x000fc40000000800 */
[----:B------:R-:W3:Y:S04]  /*16190*/  LDL.64 R68, [R1+0x630] ;  /* 0x0006300001447983 */ /* 0x000ee80000100a00 */
[----:B------:R-:W4:Y:S01]  /*161a0*/  LDL.64 R60, [R1+0x90] ;  /* 0x00009000013c7983 */ /* 0x000f220000100a00 */
[----:B------:R-:W-:Y:S01]  /*161b0*/  ISETP.GE.AND P5, PT, R58, UR5, PT ;  /* 0x000000053a007c0c */ /* 0x000fe2000bfa6270 */
[----:B------:R-:W-:Y:S01]  /*161c0*/  ULDC UR5, c[0x0][0x230] ;  /* 0x00008c0000057ab9 */ /* 0x000fe20000000800 */
[C---:B------:R-:W-:Y:S02]  /*161d0*/  SEL R7, R0.reuse, RZ, !P6 ;  /* 0x000000ff00077207 */ /* 0x040fe40007000000 */
[----:B------:R-:W-:Y:S02]  /*161e0*/  SEL R3, R0, RZ, !P5 ;  /* 0x000000ff00037207 */ /* 0x000fe40006800000 */
[----:B------:R-:W-:-:S02]  /*161f0*/  ISETP.NE.U32.AND P6, PT, R244, RZ, PT ;  /* 0x000000fff400720c */ /* 0x000fc40003fc5070 */
[----:B------:R-:W-:Y:S02]  /*16200*/  ISETP.NE.U32.AND P2, PT, R7, RZ, PT ;  /* 0x000000ff0700720c */ /* 0x000fe40003f45070 */
[----:B------:R-:W-:Y:S02]  /*16210*/  ISETP.NE.U32.AND P5, PT, R3, RZ, PT ;  /* 0x000000ff0300720c */ /* 0x000fe40003fa5070 */
[----:B-1----:R-:W-:-:S04]  /*16220*/  LOP3.LUT R57, R5, 0x62, RZ, 0xfc, !PT ;  /* 0x0000006205397812 */ /* 0x002fc800078efcff */
[----:B------:R-:W-:Y:S01]  /*16230*/  ISETP.GE.AND P4, PT, R57, UR5, PT ;  /* 0x0000000539007c0c */ /* 0x000fe2000bf86270 */
[----:B------:R-:W-:Y:S02]  /*16240*/  ULDC UR5, c[0x0][0x230] ;  /* 0x00008c0000057ab9 */ /* 0x000fe40000000800 */
[----:B------:R-:W-:Y:S01]  /*16250*/  LDGSTS.E [R2+-0x38000], desc[UR52][R66.64], P6 ;  /* 0xc800000042027fae */ /* 0x000fe2000b121874 */
[C---:B------:R-:W-:Y:S02]  /*16260*/  SEL R3, R0.reuse, RZ, !P4 ;  /* 0x000000ff00037207 */ /* 0x040fe40006000000 */
[----:B------:R-:W-:Y:S02]  /*16270*/  LOP3.LUT R56, R5, 0x24, RZ, 0xfc, !PT ;  /* 0x0000002405387812 */ /* 0x000fe400078efcff */
[----:B------:R-:W-:Y:S02]  /*16280*/  ISETP.NE.U32.AND P6, PT, R3, RZ, PT ;  /* 0x000000ff0300720c */ /* 0x000fe40003fc5070 */
[----:B------:R-:W-:Y:S01]  /*16290*/  SEL R244, R0, RZ, !P3 ;  /* 0x000000ff00f47207 */ /* 0x000fe20005800000 */
[----:B------:R-:W3:Y:S01]  /*162a0*/  LDL.64 R66, [R1+0x180] ;  /* 0x0001800001427983 */ /* 0x000ee20000100a00 */
[----:B------:R-:W-:Y:S01]  /*162b0*/  ISETP.GE.AND P3, PT, R56, UR6, PT ;  /* 0x0000000638007c0c */ /* 0x000fe2000bf66270 */
[----:B------:R-:W-:-:S03]  /*162c0*/  ULDC UR6, c[0x0][0x230] ;  /* 0x00008c0000067ab9 */ /* 0x000fc60000000800 */
[----:B------:R-:W-:-:S04]  /*162d0*/  SEL R3, R0, RZ, !P3 ;  /* 0x000000ff00037207 */ /* 0x000fc80005800000 */
[----:B------:R-:W-:Y:S01]  /*162e0*/  ISETP.NE.U32.AND P3, PT, R3, RZ, PT ;  /* 0x000000ff0300720c */ /* 0x000fe20003f65070 */
[----:B--2---:R1:W-:Y:S04]  /*162f0*/  LDGSTS.E [R2+-0x37ff8], desc[UR52][R54.64], P2 ;  /* 0xc800800036027fae */ /* 0x0043e80009121874 */
[----:B----4-:R-:W-:Y:S01]  /*16300*/  LDGSTS.E [R2+-0x34000], desc[UR52][R60.64], P5 ;  /* 0xcc0000003c027fae */ /* 0x010fe2000a921874 */
[----:B-1----:R-:W-:Y:S02]  /*16310*/  LOP3.LUT R55, R5, 0x44, RZ, 0xfc, !PT ;  /* 0x0000004405377812 */ /* 0x002fe400078efcff */
[----:B------:R-:W-:Y:S01]  /*16320*/  LOP3.LUT R54, R6, 0x10, RZ, 0x3c, !PT ;  /* 0x0000001006367812 */ /* 0x000fe200078e3cff */
[----:B------:R1:W-:Y:S04]  /*16330*/  LDGSTS.E [R2+-0x33ff8], desc[UR52][R72.64], P6 ;  /* 0xcc00800048027fae */ /* 0x0003e8000b121874 */
[----:B------:R-:W2:Y:S01]  /*16340*/  LDL.64 R60, [R1+0x178] ;  /* 0x00017800013c7983 */ /* 0x000ea20000100a00 */
[----:B------:R-:W-:Y:S01]  /*16350*/  ISETP.GE.AND P6, PT, R55, UR6, PT ;  /* 0x0000000637007c0c */ /* 0x000fe2000bfc6270 */
[----:B------:R-:W-:Y:S01]  /*16360*/  ULDC UR6, c[0x0][0x230] ;  /* 0x00008c0000067ab9 */ /* 0x000fe20000000800 */
[----:B------:R-:W-:Y:S01]  /*16370*/  IADD3 R3, R251, 0x100000, R54 ;  /* 0x00100000fb037810 */ /* 0x000fe20007ffe036 */
[----:B------:R1:W-:Y:S04]  /*16380*/  STL [R1+0x15e8], R2 ;  /* 0x0015e80201007387 */ /* 0x0003e80000100800 */
[----:B------:R-:W4:Y:S01]  /*16390*/  LDL.64 R54, [R1+0x100] ;  /* 0x0001000001367983 */ /* 0x000f220000100a00 */
[----:B------:R-:W-:-:S02]  /*163a0*/  LOP3.LUT R58, R5, 0x6, RZ, 0xfc, !PT ;  /* 0x00000006053a7812 */ /* 0x000fc400078efcff */
[----:B------:R-:W-:Y:S02]  /*163b0*/  LOP3.LUT R59, R5, 0x26, RZ, 0xfc, !PT ;  /* 0x00000026053b7812 */ /* 0x000fe400078efcff */
[----:B------:R-:W-:Y:S01]  /*163c0*/  ISETP.GE.AND P4, PT, R58, UR5, PT ;  /* 0x000000053a007c0c */ /* 0x000fe2000bf86270 */
[----:B------:R-:W-:Y:S02]  /*163d0*/  ULDC UR5, c[0x0][0x230] ;  /* 0x00008c0000057ab9 */ /* 0x000fe40000000800 */
[----:B------:R-:W-:Y:S01]  /*163e0*/  ISETP.GE.AND P5, PT, R59, UR5, PT ;  /* 0x000000053b007c0c */ /* 0x000fe2000bfa6270 */
[----:B------:R-:W-:Y:S01]  /*163f0*/  ULDC UR5, c[0x0][0x230] ;  /* 0x00008c0000057ab9 */ /* 0x000fe20000000800 */
[----:B------:R-:W-:Y:S02]  /*16400*/  SEL R7, R0, RZ, !P4 ;  /* 0x000000ff00077207 */ /* 0x000fe40006000000 */
[----:B------:R-:W-:Y:S02]  /*16410*/  ISETP.NE.U32.AND P4, PT, R244, RZ, PT ;  /* 0x000000fff400720c */ /* 0x000fe40003f85070 */
[----:B------:R-:W-:-:S02]  /*16420*/  ISETP.NE.U32.AND P2, PT, R7, RZ, PT ;  /* 0x000000ff0700720c */ /* 0x000fc40003f45070 */
[C---:B------:R-:W-:Y:S02]  /*16430*/  SEL R7, R0.reuse, RZ, !P5 ;  /* 0x000000ff00077207 */ /* 0x040fe40006800000 */
[----:B------:R-:W-:Y:S02]  /*16440*/  SEL R245, R0, RZ, !P6 ;  /* 0x000000ff00f57207 */ /* 0x000fe40007000000 */
[----:B------:R-:W-:Y:S02]  /*16450*/  ISETP.NE.U32.AND P6, PT, R7, RZ, PT ;  /* 0x000000ff0700720c */ /* 0x000fe40003fc5070 */
[C---:B------:R-:W-:Y:S02]  /*16460*/  LOP3.LUT R57, R5.reuse, 0x46, RZ, 0xfc, !PT ;  /* 0x0000004605397812 */ /* 0x040fe400078efcff */
[----:B------:R-:W-:Y:S01]  /*16470*/  LOP3.LUT R56, R5, 0x64, RZ, 0xfc, !PT ;  /* 0x0000006405387812 */ /* 0x000fe200078efcff */
[----:B---3--:R-:W-:Y:S01]  /*16480*/  LDGSTS.E [R3+-0x40000], desc[UR52][R70.64], P4 ;  /* 0xc000000046037fae */ /* 0x008fe2000a121874 */
[----:B------:R-:W-:Y:S01]  /*16490*/  ISETP.GE.AND P5, PT, R57, UR7, PT ;  /* 0x0000000739007c0c */ /* 0x000fe2000bfa6270 */
[----:B------:R-:W-:Y:S01]  /*164a0*/  ULDC UR7, c[0x0][0x230] ;  /* 0x00008c0000077ab9 */ /* 0x000fe20000000800 */
[----:B------:R-:W-:Y:S01]  /*164b0*/  ISETP.GE.AND P4, PT, R56, UR5, PT ;  /* 0x0000000538007c0c */ /* 0x000fe2000bf86270 */
[----:B------:R-:W-:Y:S01]  /*164c0*/  LDGSTS.E [R3+-0x3fff8], desc[UR52][R68.64], P2 ;  /* 0xc000800044037fae */ /* 0x000fe20009121874 */
[----:B------:R-:W-:Y:S01]  /*164d0*/  SEL R244, R0, RZ, !P5 ;  /* 0x000000ff00f47207 */ /* 0x000fe20006800000 */
[----:B------:R-:W-:-:S02]  /*164e0*/  ULDC UR5, c[0x0][0x230] ;  /* 0x00008c0000057ab9 */ /* 0x000fc40000000800 */
[----:B------:R-:W-:Y:S01]  /*164f0*/  LDGSTS.E [R3+-0x3c000], desc[UR52][R66.64], P3 ;  /* 0xc400000042037fae */ /* 0x000fe20009921874 */
[----:B------:R-:W-:-:S03]  /*16500*/  ISETP.NE.U32.AND P5, PT, R245, RZ, PT ;  /* 0x000000fff500720c */ /* 0x000fc60003fa5070 */
[----:B------:R-:W3:Y:S04]  /*16510*/  LDL.64 R56, [R1+0xf8] ;  /* 0x0000f80001387983 */ /* 0x000ee80000100a00 */
[----:B------:R-:W3:Y:S01]  /*16520*/  LDL.64 R70, [R1+0x78] ;  /* 0x0000780001467983 */ /* 0x000ee20000100a00 */
[C---:B------:R-:W-:Y:S02]  /*16530*/  LOP3.LUT R63, R5.reuse, 0x66, RZ, 0xfc, !PT ;  /* 0x00000066053f7812 */ /* 0x040fe400078efcff */
[----:B------:R-:W-:Y:S01]  /*16540*/  SEL R7, R0, RZ, !P4 ;  /* 0x000000ff00077207 */ /* 0x000fe20006000000 */
[----:B------:R-:W3:Y:S01]  /*16550*/  LDL.64 R68, [R1+0x620] ;  /* 0x0006200001447983 */ /* 0x000ee20000100a00 */
[----:B------:R-:W-:Y:S02]  /*16560*/  LOP3.LUT R252, R5, 0x8, RZ, 0xfc, !PT ;  /* 0x0000000805fc7812 */ /* 0x000fe400078efcff */
[----:B------:R-:W-:Y:S01]  /*16570*/  ISETP.NE.U32.AND P2, PT, R244, RZ, PT ;  /* 0x000000fff400720c */ /* 0x000fe20003f45070 */
[----:B------:R-:W3:Y:S04]  /*16580*/  LDL.64 R66, [R1+0x170] ;  /* 0x0001700001427983 */ /* 0x000ee80000100a00 */
[----:B--2---:R-:W-:Y:S04]  /*16590*/  LDGSTS.E [R3+-0x3bff8], desc[UR52][R60.64], P6 ;  /* 0xc40080003c037fae */ /* 0x004fe8000b121874 */
[----:B----4-:R-:W-:Y:S04]  /*165a0*/  LDGSTS.E [R3+-0x38000], desc[UR52][R54.64], P5 ;  /* 0xc800000036037fae */ /* 0x010fe8000a921874 */
[----:B------:R-:W2:Y:S04]  /*165b0*/  LDL.64 R60, [R1+0x80] ;  /* 0x00008000013c7983 */ /* 0x000ea80000100a00 */
[----:B------:R-:W4:Y:S01]  /*165c0*/  LDL.64 R54, [R1+0x628] ;  /* 0x0006280001367983 */ /* 0x000f220000100a00 */
[----:B------:R-:W-:Y:S01]  /*165d0*/  ISETP.GE.AND P3, PT, R63, UR7, PT ;  /* 0x000000073f007c0c */ /* 0x000fe2000bf66270 */
[----:B------:R-:W-:Y:S01]  /*165e0*/  ULDC UR7, c[0x0][0x230] ;  /* 0x00008c0000077ab9 */ /* 0x000fe20000000800 */
[----:B------:R-:W-:-:S02]  /*165f0*/  ISETP.NE.U32.AND P4, PT, R7, RZ, PT ;  /* 0x000000ff0700720c */ /* 0x000fc40003f85070 */
[----:B------:R-:W-:Y:S01]  /*16600*/  ISETP.GE.AND P6, PT, R252, UR5, PT ;  /* 0x00000005fc007c0c */ /* 0x000fe2000bfc6270 */
[----:B------:R-:W-:Y:S01]  /*16610*/  ULDC UR5, c[0x0][0x230] ;  /* 0x00008c0000057ab9 */ /* 0x000fe20000000800 */
[C---:B------:R-:W-:Y:S02]  /*16620*/  SEL R7, R0.reuse, RZ, !P3 ;  /* 0x000000ff00077207 */ /* 0x040fe40005800000 */
[----:B------:R-:W-:Y:S02]  /*16630*/  LOP3.LUT R59, R5, 0xa, RZ, 0xfc, !PT ;  /* 0x0000000a053b7812 */ /* 0x000fe400078efcff */
[----:B------:R-:W-:Y:S02]  /*16640*/  SEL R245, R0, RZ, !P6 ;  /* 0x000000ff00f57207 */ /* 0x000fe40007000000 */
[----:B------:R-:W-:Y:S02]  /*16650*/  ISETP.NE.U32.AND P6, PT, R7, RZ, PT ;  /* 0x000000ff0700720c */ /* 0x000fe40003fc5070 */
[----:B-1----:R-:W-:-:S02]  /*16660*/  LOP3.LUT R2, R5, 0x28, RZ, 0xfc, !PT ;  /* 0x0000002805027812 */ /* 0x002fc400078efcff */
[----:B------:R-:W-:Y:S01]  /*16670*/  ISETP.GE.AND P3, PT, R59, UR6, PT ;  /* 0x000000063b007c0c */ /* 0x000fe2000bf66270 */
[----:B------:R-:W-:Y:S01]  /*16680*/  ULDC UR6, c[0x0][0x230] ;  /* 0x00008c0000067ab9 */ /* 0x000fe20000000800 */
[----:B------:R-:W-:Y:S01]  /*16690*/  ISETP.GE.AND P5, PT, R2, UR5, PT ;  /* 0x0000000502007c0c */ /* 0x000fe2000bfa6270 */
[----:B------:R-:W-:Y:S01]  /*166a0*/  ULDC UR5, c[0x0][0x230] ;  /* 0x00008c0000057ab9 */ /* 0x000fe20000000800 */
[C---:B------:R-:W-:Y:S02]  /*166b0*/  SEL R244, R0.reuse, RZ, !P3 ;  /* 0x000000ff00f47207 */ /* 0x040fe40005800000 */
[----:B------:R-:W-:Y:S01]  /*166c0*/  ISETP.NE.U32.AND P3, PT, R245, RZ, PT ;  /* 0x000000fff500720c */ /* 0x000fe20003f65070 */
[----:B---3--:R1:W-:Y:S01]  /*166d0*/  LDGSTS.E [R3+-0x37ff8], desc[UR52][R56.64], P2 ;  /* 0xc800800038037fae */ /* 0x0083e20009121874 */
[----:B------:R-:W-:-:S04]  /*166e0*/  SEL R7, R0, RZ, !P5 ;  /* 0x000000ff00077207 */ /* 0x000fc80006800000 */
[----:B------:R-:W-:Y:S02]  /*166f0*/  ISETP.NE.U32.AND P5, PT, R7, RZ, PT ;  /* 0x000000ff0700720c */ /* 0x000fe40003fa5070 */
[----:B-1----:R-:W-:Y:S02]  /*16700*/  LOP3.LUT R57, R5, 0x48, RZ, 0xfc, !PT ;  /* 0x0000004805397812 */ /* 0x002fe400078efcff */
[----:B------:R-:W-:-:S04]  /*16710*/  LOP3.LUT R56, R6, 0x20, RZ, 0x3c, !PT ;  /* 0x0000002006387812 */ /* 0x000fc800078e3cff */
[----:B------:R-:W-:Y:S01]  /*16720*/  IADD3 R7, R251, 0x100000, R56 ;  /* 0x00100000fb077810 */ /* 0x000fe20007ffe038 */
[----:B--2---:R-:W-:Y:S04]  /*16730*/  LDGSTS.E [R3+-0x34000], desc[UR52][R60.64], P4 ;  /* 0xcc0000003c037fae */ /* 0x004fe8000a121874 */
[----:B------:R1:W-:Y:S01]  /*16740*/  LDGSTS.E [R3+-0x33ff8], desc[UR52][R70.64], P6 ;  /* 0xcc00800046037fae */ /* 0x0003e2000b121874 */
[----:B------:R-:W-:Y:S01]  /*16750*/  ISETP.GE.AND P6, PT, R57, UR6, PT ;  /* 0x0000000639007c0c */ /* 0x000fe2000bfc6270 */
[----:B------:R-:W-:Y:S02]  /*16760*/  ULDC UR6, c[0x0][0x230] ;  /* 0x00008c0000067ab9 */ /* 0x000fe40000000800 */
[----:B----4-:R-:W-:Y:S04]  /*16770*/  LDGSTS.E [R7+-0x40000], desc[UR52][R54.64], P3 ;  /* 0xc000000036077fae */ /* 0x010fe80009921874 */
[----:B------:R-:W2:Y:S04]  /*16780*/  LDL.64 R60, [R1+0x168] ;  /* 0x00016800013c7983 */ /* 0x000ea80000100a00 */
[----:B------:R1:W-:Y:S04]  /*16790*/  STL [R1+0x15ec], R3 ;  /* 0x0015ec0301007387 */ /* 0x0003e80000100800 */
[----:B------:R-:W3:Y:S04]  /*167a0*/  LDL.64 R56, [R1+0xf0] ;  /* 0x0000f00001387983 */ /* 0x000ee80000100a00 */
[----:B------:R-:W4:Y:S04]  /*167b0*/  LDL.64 R54, [R1+0xe8] ;  /* 0x0000e80001367983 */ /* 0x000f280000100a00 */
[----:B------:R-:W4:Y:S04]  /*167c0*/  LDL.64 R72, [R1+0x70] ;  /* 0x0000700001487983 */ /* 0x000f280000100a00 */
[----:B------:R-:W4:Y:S01]  /*167d0*/  LDL.64 R70, [R1+0x68] ;  /* 0x0000680001467983 */ /* 0x000f220000100a00 */
[----:B------:R-:W-:-:S02]  /*167e0*/  LOP3.LUT R63, R5, 0x2a, RZ, 0xfc, !PT ;  /* 0x0000002a053f7812 */ /* 0x000fc400078efcff */
[----:B------:R-:W-:Y:S01]  /*167f0*/  ISETP.NE.U32.AND P2, PT, R244, RZ, PT ;  /* 0x000000fff400720c */ /* 0x000fe20003f45070 */
[----:B------:R-:W4:Y:S01]  /*16800*/  LDL.64 R74, [R1+0x28] ;  /* 0x00002800014a7983 */ /* 0x000f220000100a00 */
[----:B------:R-:W-:Y:S01]  /*16810*/  ISETP.GE.AND P4, PT, R63, UR5, PT ;  /* 0x000000053f007c0c */ /* 0x000fe2000bf86270 */
[----:B------:R-:W-:Y:S01]  /*16820*/  ULDC UR5, c[0x0][0x230] ;  /* 0x00008c0000057ab9 */ /* 0x000fe20000000800 */
[----:B------:R-:W-:Y:S02]  /*16830*/  LOP3.LUT R59, R5, 0x4a, RZ, 0xfc, !PT ;  /* 0x0000004a053b7812 */ /* 0x000fe400078efcff */
[C---:B------:R-:W-:Y:S02]  /*16840*/  SEL R244, R0.reuse, RZ, !P4 ;  /* 0x000000ff00f47207 */ /* 0x040fe40006000000 */
[----:B------:R-:W-:Y:S02]  /*16850*/  SEL R246, R0, RZ, !P6 ;  /* 0x000000ff00f67207 */ /* 0x000fe40007000000 */
[----:B------:R-:W-:-:S02]  /*16860*/  ISETP.NE.U32.AND P6, PT, R244, RZ, PT ;  /* 0x000000fff400720c */ /* 0x000fc40003fc5070 */
[----:B------:R-:W-:Y:S01]  /*16870*/  LOP3.LUT R2, R5, 0x68, RZ, 0xfc, !PT ;  /* 0x0000006805027812 */ /* 0x000fe200078efcff */
[----:B------:R-:W-:Y:S01]  /*16880*/  LDGSTS.E [R7+-0x3fff8], desc[UR52][R68.64], P2 ;  /* 0xc000800044077fae */ /* 0x000fe20009121874 */
[----:B------:R-:W-:Y:S01]  /*16890*/  ISETP.GE.AND P4, PT, R59, UR7, PT ;  /* 0x000000073b007c0c */ /* 0x000fe2000bf86270 */
[----:B------:R-:W-:Y:S01]  /*168a0*/  ULDC UR7, c[0x0][0x230] ;  /* 0x00008c0000077ab9 */ /* 0x000fe20000000800 */
[----:B------:R-:W-:Y:S01]  /*168b0*/  ISETP.GE.AND P3, PT, R2, UR5, PT ;  /* 0x0000000502007c0c */ /* 0x000fe2000bf66270 */
[----:B------:R-:W-:Y:S01]  /*168c0*/  LDGSTS.E [R7+-0x3c000], desc[UR52][R66.64], P5 ;  /* 0xc400000042077fae */ /* 0x000fe2000a921874 */
[----:B------:R-:W-:Y:S01]  /*168d0*/  SEL R245, R0, RZ, !P4 ;  /* 0x000000ff00f57207 */ /* 0x000fe20006000000 */
[----:B------:R-:W-:Y:S01]  /*168e0*/  ULDC UR5, c[0x0][0x230] ;  /* 0x00008c0000057ab9 */ /* 0x000fe20000000800 */
[----:B------:R-:W-:Y:S02]  /*168f0*/  ISETP.NE.U32.AND P4, PT, R246, RZ, PT ;  /* 0x000000fff600720c */ /* 0x000fe40003f85070 */
[----:B------:R-:W-:-:S02]  /*16900*/  LOP3.LUT R63, R5, 0x6a, RZ, 0xfc, !PT ;  /* 0x0000006a053f7812 */ /* 0x000fc400078efcff */
[----:B------:R-:W-:Y:S01]  /*16910*/  SEL R244, R0, RZ, !P3 ;  /* 0x000000ff00f47207 */ /* 0x000fe20005800000 */
[----:B------:R-:W4:Y:S01]  /*16920*/  LDL.64 R68, [R1+0x1d8] ;  /* 0x0001d80001447983 */ /* 0x000f220000100a00 */
[----:B------:R-:W-:Y:S02]  /*16930*/  LOP3.LUT R59, R5, 0xc, RZ, 0xfc, !PT ;  /* 0x0000000c053b7812 */ /* 0x000fe400078efcff */
[----:B------:R-:W-:Y:S01]  /*16940*/  ISETP.GE.AND P5, PT, R63, UR7, PT ;  /* 0x000000073f007c0c */ /* 0x000fe2000bfa6270 */
[----:B------:R-:W4:Y:S01]  /*16950*/  LDL.64 R66, [R1+0x160] ;  /* 0x0001600001427983 */ /* 0x000f220000100a00 */
[----:B------:R-:W-:Y:S01]  /*16960*/  ISETP.NE.U32.AND P2, PT, R245, RZ, PT ;  /* 0x000000fff500720c */ /* 0x000fe20003f45070 */
[----:B------:R-:W-:Y:S01]  /*16970*/  ULDC UR7, c[0x0][0x230] ;  /* 0x00008c0000077ab9 */ /* 0x000fe20000000800 */
[----:B------:R-:W-:Y:S02]  /*16980*/  ISETP.NE.U32.AND P3, PT, R244, RZ, PT ;  /* 0x000000fff400720c */ /* 0x000fe40003f65070 */
[----:B------:R-:W-:-:S02]  /*16990*/  SEL R244, R0, RZ, !P5 ;  /* 0x000000ff00f47207 */ /* 0x000fc40006800000 */
[C---:B------:R-:W-:Y:S02]  /*169a0*/  LOP3.LUT R2, R5.reuse, 0x2c, RZ, 0xfc, !PT ;  /* 0x0000002c05027812 */ /* 0x040fe400078efcff */
[----:B-1----:R-:W-:-:S04]  /*169b0*/  LOP3.LUT R3, R5, 0xe, RZ, 0xfc, !PT ;  /* 0x0000000e05037812 */ /* 0x002fc800078efcff */
[----:B------:R-:W-:Y:S01]  /*169c0*/  ISETP.GE.AND P5, PT, R3, UR6, PT ;  /* 0x0000000603007c0c */ /* 0x000fe2000bfa6270 */
[----:B------:R-:W-:Y:S01]  /*169d0*/  ULDC UR6, c[0x0][0x230] ;  /* 0x00008c0000067ab9 */ /* 0x000fe20000000800 */
[----:B--2---:R-:W-:Y:S01]  /*169e0*/  LDGSTS.E [R7+-0x3bff8], desc[UR52][R60.64], P6 ;  /* 0xc40080003c077fae */ /* 0x004fe2000b121874 */
[----:B------:R-:W-:Y:S01]  /*169f0*/  ISETP.GE.AND P6, PT, R59, UR5, PT ;  /* 0x000000053b007c0c */ /* 0x000fe2000bfc6270 */
[----:B------:R-:W-:-:S03]  /*16a00*/  ULDC UR5, c[0x0][0x230] ;  /* 0x00008c0000057ab9 */ /* 0x000fc60000000800 */
[----:B------:R-:W-:Y:S02]  /*16a10*/  SEL R246, R0, RZ, !P6 ;  /* 0x000000ff00f67207 */ /* 0x000fe40007000000 */
[----:B------:R-:W-:Y:S01]  /*16a20*/  ISETP.NE.U32.AND P6, PT, R244, RZ, PT ;  /* 0x000000fff400720c */ /* 0x000fe20003fc5070 */
[----:B---3--:R-:W-:Y:S01]  /*16a30*/  LDGSTS.E [R7+-0x38000], desc[UR52][R56.64], P4 ;  /* 0xc800000038077fae */ /* 0x008fe2000a121874 */
[----:B------:R-:W-:Y:S01]  /*16a40*/  ISETP.GE.AND P4, PT, R2, UR5, PT ;  /* 0x0000000502007c0c */ /* 0x000fe2000bf86270 */
[----:B------:R-:W-:Y:S02]  /*16a50*/  ULDC UR5, c[0x0][0x230] ;  /* 0x00008c0000057ab9 */ /* 0x000fe40000000800 */
[----:B----4-:R1:W-:Y:S01]  /*16a60*/  LDGSTS.E [R7+-0x37ff8], desc[UR52][R54.64], P2 ;  /* 0xc800800036077fae */ /* 0x0103e20009121874 */
[----:B------:R-:W-:-:S03]  /*16a70*/  SEL R244, R0, RZ, !P4 ;  /* 0x000000ff00f47207 */ /* 0x000fc60006000000 */
[----:B------:R-:W-:Y:S04]  /*16a80*/  LDGSTS.E [R7+-0x34000], desc[UR52][R72.64], P3 ;  /* 0xcc00000048077fae */ /* 0x000fe80009921874 */
[----:B------:R-:W2:Y:S01]  /*16a90*/  LDL.64 R56, [R1+0x1e0] ;  /* 0x0001e00001387983 */ /* 0x000ea20000100a00 */
[----:B-1----:R-:W-:-:S03]  /*16aa0*/  LOP3.LUT R55, R5, 0x4c, RZ, 0xfc, !PT ;  /* 0x0000004c05377812 */ /* 0x002fc600078efcff */
[----:B------:R-:W-:Y:S01]  /*16ab0*/  LDGSTS.E [R7+-0x33ff8], desc[UR52][R70.64], P6 ;  /* 0xcc00800046077fae */ /* 0x000fe2000b121874 */
[----:B------:R-:W-:Y:S02]  /*16ac0*/  LOP3.LUT R54, R6, 0x30, RZ, 0x3c, !PT ;  /* 0x0000003006367812 */ /* 0x000fe400078e3cff */
[----:B------:R-:W-:Y:S01]  /*16ad0*/  ISETP.NE.U32.AND P4, PT, R244, RZ, PT ;  /* 0x000000fff400720c */ /* 0x000fe20003f85070 */
[----:B------:R-:W3:Y:S01]  /*16ae0*/  LDL.64 R60, [R1+0x158] ;  /* 0x00015800013c7983 */ /* 0x000ee20000100a00 */
[----:B------:R-:W-:Y:S01]  /*16af0*/  ISETP.GE.AND P6, PT, R55, UR6, PT ;  /* 0x0000000637007c0c */ /* 0x000fe2000bfc6270 */
[----:B------:R-:W-:Y:S01]  /*16b00*/  ULDC UR6, c[0x0][0x230] ;  /* 0x00008c0000067ab9 */ /* 0x000fe20000000800 */
[----:B------:R-:W-:Y:S01]  /*16b10*/  IADD3 R244, R251, 0x100000, R54 ;  /* 0x00100000fbf47810 */ /* 0x000fe20007ffe036 */
[----:B------:R-:W4:Y:S04]  /*16b20*/  LDL.64 R72, [R1+0x60] ;  /* 0x0000600001487983 */ /* 0x000f280000100a00 */
[----:B------:R-:W4:Y:S01]  /*16b30*/  LDL.64 R54, [R1+0xe0] ;  /* 0x0000e00001367983 */ /* 0x000f220000100a00 */
[----:B------:R-:W-:-:S02]  /*16b40*/  SEL R245, R0, RZ, !P5 ;  /* 0x000000ff00f57207 */ /* 0x000fc40006800000 */
[----:B------:R-:W-:Y:S01]  /*16b50*/  LOP3.LUT R59, R5, 0x2e, RZ, 0xfc, !PT ;  /* 0x0000002e053b7812 */ /* 0x000fe200078efcff */
[----:B------:R-:W4:Y:S01]  /*16b60*/  LDL.64 R70, [R1+0x58] ;  /* 0x0000580001467983 */ /* 0x000f220000100a00 */
[----:B------:R-:W-:Y:S02]  /*16b70*/  ISETP.NE.U32.AND P5, PT, R246, RZ, PT ;  /* 0x000000fff600720c */ /* 0x000fe40003fa5070 */
[----:B------:R-:W-:Y:S01]  /*16b80*/  ISETP.GE.AND P3, PT, R59, UR5, PT ;  /* 0x000000053b007c0c */ /* 0x000fe2000bf66270 */
[----:B------:R-:W-:Y:S01]  /*16b90*/  ULDC UR5, c[0x0][0x230] ;  /* 0x00008c0000057ab9 */ /* 0x000fe20000000800 */
[----:B------:R-:W-:Y:S02]  /*16ba0*/  LOP3.LUT R3, R5, 0x4e, RZ, 0xfc, !PT ;  /* 0x0000004e05037812 */ /* 0x000fe400078efcff */
[----:B------:R-:W-:Y:S02]  /*16bb0*/  ISETP.NE.U32.AND P2, PT, R245, RZ, PT ;  /* 0x000000fff500720c */ /* 0x000fe40003f45070 */
[----:B------:R-:W-:-:S02]  /*16bc0*/  SEL R245, R0, RZ, !P3 ;  /* 0x000000ff00f57207 */ /* 0x000fc40005800000 */
[----:B------:R-:W-:Y:S01]  /*16bd0*/  ISETP.GE.AND P3, PT, R3, UR7, PT ;  /* 0x0000000703007c0c */ /* 0x000fe2000bf66270 */
[----:B------:R-:W-:Y:S01]  /*16be0*/  ULDC UR7, c[0x0][0x230] ;  /* 0x00008c0000077ab9 */ /* 0x000fe20000000800 */
[C---:B------:R-:W-:Y:S02]  /*16bf0*/  SEL R247, R0.reuse, RZ, !P6 ;  /* 0x000000ff00f77207 */ /* 0x040fe40007000000 */
[----:B------:R-:W-:Y:S02]  /*16c00*/  ISETP.NE.U32.AND P6, PT, R245, RZ, PT ;  /* 0x000000fff500720c */ /* 0x000fe40003fc5070 */
[----:B------:R-:W-:Y:S02]  /*16c10*/  SEL R246, R0, RZ, !P3 ;  /* 0x000000ff00f67207 */ /* 0x000fe40005800000 */
[----:B------:R-:W-:Y:S01]  /*16c20*/  ISETP.NE.U32.AND P3, PT, R247, RZ, PT ;  /* 0x000000fff700720c */ /* 0x000fe20003f65070 */
[----:B--2---:R-:W-:Y:S04]  /*16c30*/  LDGSTS.E [R244+-0x40000], desc[UR52][R56.64], P5 ;  /* 0xc000000038f47fae */ /* 0x004fe8000a921874 */
[----:B------:R-:W-:Y:S04]  /*16c40*/  LDGSTS.E [R244+-0x3fff8], desc[UR52][R68.64], P2 ;  /* 0xc000800044f47fae */ /* 0x000fe80009121874 */
[----:B------:R-:W-:Y:S04]  /*16c50*/  LDGSTS.E [R244+-0x3c000], desc[UR52][R66.64], P4 ;  /* 0xc400000042f47fae */ /* 0x000fe8000a121874 */
[----:B------:R-:W2:Y:S04]  /*16c60*/  LDL.64 R56, [R1+0xd8] ;  /* 0x0000d80001387983 */ /* 0x000ea80000100a00 */
[----:B---3--:R-:W-:Y:S04]  /*16c70*/  LDGSTS.E [R244+-0x3bff8], desc[UR52][R60.64], P6 ;  /* 0xc40080003cf47fae */ /* 0x008fe8000b121874 */
[----:B----4-:R-:W-:Y:S04]  /*16c80*/  LDGSTS.E [R244+-0x38000], desc[UR52][R54.64], P3 ;  /* 0xc800000036f47fae */ /* 0x010fe80009921874 */
[----:B------:R-:W3:Y:S04]  /*16c90*/  LDL.64 R68, [R1+0x1c8] ;  /* 0x0001c80001447983 */ /* 0x000ee80000100a00 */
[----:B------:R-:W4:Y:S04]  /*16ca0*/  LDL.64 R66, [R1+0x150] ;  /* 0x0001500001427983 */ /* 0x000f280000100a00 */
[----:B------:R-:W3:Y:S01]  /*16cb0*/  LDL.64 R54, [R1+0x1d0] ;  /* 0x0001d00001367983 */ /* 0x000ee20000100a00 */
[----:B------:R-:W-:-:S02]  /*16cc0*/  LOP3.LUT R2, R5, 0x6c, RZ, 0xfc, !PT ;  /* 0x0000006c05027812 */ /* 0x000fc400078efcff */
[C---:B------:R-:W-:Y:S01]  /*16cd0*/  LOP3.LUT R63, R5.reuse, 0x6e, RZ, 0xfc, !PT ;  /* 0x0000006e053f7812 */ /* 0x040fe200078efcff */
[----:B------:R-:W4:Y:S01]  /*16ce0*/  LDL.64 R60, [R1+0x148] ;  /* 0x00014800013c7983 */ /* 0x000f220000100a00 */
[----:B------:R-:W-:Y:S01]  /*16cf0*/  ISETP.GE.AND P5, PT, R2, UR5, PT ;  /* 0x0000000502007c0c */ /* 0x000fe2000bfa6270 */
[----:B------:R-:W-:Y:S01]  /*16d00*/  ULDC UR5, c[0x0][0x230] ;  /* 0x00008c0000057ab9 */ /* 0x000fe20000000800 */
[----:B------:R-:W-:Y:S02]  /*16d10*/  ISETP.NE.U32.AND P2, PT, R246, RZ, PT ;  /* 0x000000fff600720c */ /* 0x000fe40003f45070 */
[----:B------:R-:W-:Y:S02]  /*16d20*/  SEL R245, R0, RZ, !P5 ;  /* 0x000000ff00f57207 */ /* 0x000fe40006800000 */
[----:B------:R-:W-:Y:S02]  /*16d30*/  LOP3.LUT R59, R5, 0x10, RZ, 0xfc, !PT ;  /* 0x00000010053b7812 */ /* 0x000fe400078efcff */
[----:B------:R-:W-:Y:S01]  /*16d40*/  ISETP.GE.AND P4, PT, R63, UR7, PT ;  /* 0x000000073f007c0c */ /* 0x000fe2000bf86270 */
[----:B------:R-:W-:Y:S01]  /*16d50*/  ULDC UR7, c[0x0][0x230] ;  /* 0x00008c0000077ab9 */ /* 0x000fe20000000800 */
[----:B------:R-:W-:-:S02]  /*16d60*/  LOP3.LUT R3, R5, 0x12, RZ, 0xfc, !PT ;  /* 0x0000001205037812 */ /* 0x000fc400078efcff */
[----:B------:R-:W-:Y:S02]  /*16d70*/  LOP3.LUT R2, R5, 0x30, RZ, 0xfc, !PT ;  /* 0x0000003005027812 */ /* 0x000fe400078efcff */
[----:B------:R-:W-:Y:S02]  /*16d80*/  ISETP.NE.U32.AND P5, PT, R245, RZ, PT ;  /* 0x000000fff500720c */ /* 0x000fe40003fa5070 */
[----:B------:R-:W-:Y:S01]  /*16d90*/  ISETP.GE.AND P6, PT, R59, UR5, PT ;  /* 0x000000053b007c0c */ /* 0x000fe2000bfc6270 */
[----:B------:R-:W-:Y:S01]  /*16da0*/  ULDC UR5, c[0x0][0x230] ;  /* 0x00008c0000057ab9 */ /* 0x000fe20000000800 */
[----:B------:R-:W-:Y:S02]  /*16db0*/  SEL R245, R0, RZ, !P4 ;  /* 0x000000ff00f57207 */ /* 0x000fe40006000000 */
[----:B------:R-:W-:Y:S01]  /*16dc0*/  ISETP.GE.AND P4, PT, R3, UR6, PT ;  /* 0x0000000603007c0c */ /* 0x000fe2000bf86270 */
[----:B------:R-:W-:Y:S01]  /*16dd0*/  ULDC UR6, c[0x0][0x230] ;  /* 0x00008c0000067ab9 */ /* 0x000fe20000000800 */
[----:B------:R-:W-:Y:S01]  /*16de0*/  ISETP.GE.AND P3, PT, R2, UR5, PT ;  /* 0x0000000502007c0c */ /* 0x000fe2000bf66270 */
[----:B------:R-:W-:Y:S01]  /*16df0*/  ULDC UR5, c[0x0][0x230] ;  /* 0x00008c0000057ab9 */ /* 0x000fe20000000800 */
[----:B------:R-:W-:-:S02]  /*16e00*/  SEL R247, R0, RZ, !P6 ;  /* 0x000000ff00f77207 */ /* 0x000fc40007000000 */
[----:B------:R-:W-:Y:S02]  /*16e10*/  ISETP.NE.U32.AND P6, PT, R245, RZ, PT ;  /* 0x000000fff500720c */ /* 0x000fe40003fc5070 */
[C---:B------:R-:W-:Y:S02]  /*16e20*/  SEL R246, R0.reuse, RZ, !P4 ;  /* 0x000000ff00f67207 */ /* 0x040fe40006000000 */
[----:B------:R-:W-:Y:S02]  /*16e30*/  SEL R245, R0, RZ, !P3 ;  /* 0x000000ff00f57207 */ /* 0x000fe40005800000 */
[----:B------:R-:W-:Y:S02]  /*16e40*/  ISETP.NE.U32.AND P4, PT, R247, RZ, PT ;  /* 0x000000fff700720c */ /* 0x000fe40003f85070 */
[----:B------:R-:W-:Y:S01]  /*16e50*/  ISETP.NE.U32.AND P3, PT, R245, RZ, PT ;  /* 0x000000fff500720c */ /* 0x000fe20003f65070 */
[----:B--2---:R1:W-:Y:S01]  /*16e60*/  LDGSTS.E [R244+-0x37ff8], desc[UR52][R56.64], P2 ;  /* 0xc800800038f47fae */ /* 0x0043e20009121874 */
[----:B------:R-:W-:-:S03]  /*16e70*/  ISETP.NE.U32.AND P2, PT, R246, RZ, PT ;  /* 0x000000fff600720c */ /* 0x000fc60003f45070 */
[----:B------:R-:W-:Y:S04]  /*16e80*/  LDGSTS.E [R244+-0x34000], desc[UR52][R72.64], P5 ;  /* 0xcc00000048f47fae */ /* 0x000fe8000a921874 */
[----:B------:R-:W-:Y:S01]  /*16e90*/  LDGSTS.E [R244+-0x33ff8], desc[UR52][R70.64], P6 ;  /* 0xcc00800046f47fae */ /* 0x000fe2000b121874 */
[----:B-1----:R-:W-:Y:S02]  /*16ea0*/  LOP3.LUT R56, R6, 0x40, RZ, 0x3c, !PT ;  /* 0x0000004006387812 */ /* 0x002fe400078e3cff */
[----:B------:R-:W-:Y:S02]  /*16eb0*/  LOP3.LUT R57, R5, 0x50, RZ, 0xfc, !PT ;  /* 0x0000005005397812 */ /* 0x000fe400078efcff */
[----:B------:R-:W-:Y:S01]  /*16ec0*/  IADD3 R245, R251, 0x100000, R56 ;  /* 0x00100000fbf57810 */ /* 0x000fe20007ffe038 */
[----:B------:R-:W2:Y:S01]  /*16ed0*/  LDL.64 R72, [R1+0x198] ;  /* 0x0001980001487983 */ /* 0x000ea20000100a00 */
[----:B------:R-:W-:Y:S01]  /*16ee0*/  ISETP.GE.AND P6, PT, R57, UR6, PT ;  /* 0x0000000639007c0c */ /* 0x000fe2000bfc6270 */
[----:B------:R-:W-:-:S02]  /*16ef0*/  ULDC UR6, c[0x0][0x230] ;  /* 0x00008c0000067ab9 */ /* 0x000fc40000000800 */
[----:B---3--:R-:W-:Y:S04]  /*16f00*/  LDGSTS.E [R245+-0x40000], desc[UR52][R54.64], P4 ;  /* 0xc000000036f57fae */ /* 0x008fe8000a121874 */
[----:B------:R-:W3:Y:S04]  /*16f10*/  LDL.64 R56, [R1+0xd0] ;  /* 0x0000d00001387983 */ /* 0x000ee80000100a00 */
[----:B------:R-:W-:Y:S04]  /*16f20*/  LDGSTS.E [R245+-0x3fff8], desc[UR52][R68.64], P2 ;  /* 0xc000800044f57fae */ /* 0x000fe80009121874 */
[----:B------:R-:W2:Y:S04]  /*16f30*/  LDL.64 R54, [R1+0xc8] ;  /* 0x0000c80001367983 */ /* 0x000ea80000100a00 */
[----:B----4-:R-:W-:Y:S01]  /*16f40*/  LDGSTS.E [R245+-0x3c000], desc[UR52][R66.64], P3 ;  /* 0xc400000042f57fae */ /* 0x010fe20009921874 */
[----:B------:R-:W-:-:S02]  /*16f50*/  LOP3.LUT R59, R5, 0x32, RZ, 0xfc, !PT ;  /* 0x00000032053b7812 */ /* 0x000fc400078efcff */
[C---:B------:R-:W-:Y:S01]  /*16f60*/  LOP3.LUT R3, R5.reuse, 0x52, RZ, 0xfc, !PT ;  /* 0x0000005205037812 */ /* 0x040fe200078efcff */
[----:B------:R-:W4:Y:S01]  /*16f70*/  LDL.64 R70, [R1+0x48] ;  /* 0x0000480001467983 */ /* 0x000f220000100a00 */
[----:B------:R-:W-:Y:S02]  /*16f80*/  LOP3.LUT R2, R5, 0x70, RZ, 0xfc, !PT ;  /* 0x0000007005027812 */ /* 0x000fe400078efcff */
[----:B------:R-:W-:Y:S01]  /*16f90*/  SEL R248, R0, RZ, !P6 ;  /* 0x000000ff00f87207 */ /* 0x000fe20007000000 */
[----:B------:R-:W4:Y:S04]  /*16fa0*/  LDL.64 R68, [R1+0x140] ;  /* 0x0001400001447983 */ /* 0x000f280000100a00 */
[----:B------:R-:W4:Y:S01]  /*16fb0*/  LDL.64 R66, [R1+0x50] ;  /* 0x0000500001427983 */ /* 0x000f220000100a00 */
[----:B------:R-:W-:Y:S01]  /*16fc0*/  ISETP.GE.AND P5, PT, R59, UR5, PT ;  /* 0x000000053b007c0c */ /* 0x000fe2000bfa6270 */
[----:B------:R-:W-:-:S03]  /*16fd0*/  ULDC UR5, c[0x0][0x230] ;  /* 0x00008c0000057ab9 */ /* 0x000fc60000000800 */
[----:B------:R-:W-:Y:S02]  /*16fe0*/  SEL R246, R0, RZ, !P5 ;  /* 0x000000ff00f67207 */ /* 0x000fe40006800000 */
[----:B------:R-:W-:Y:S01]  /*16ff0*/  ISETP.GE.AND P5, PT, R3, UR7, PT ;  /* 0x0000000703007c0c */ /* 0x000fe2000bfa6270 */
[----:B------:R-:W-:Y:S01]  /*17000*/  ULDC UR7, c[0x0][0x230] ;  /* 0x00008c0000077ab9 */ /* 0x000fe20000000800 */
[----:B------:R-:W-:Y:S01]  /*17010*/  ISETP.GE.AND P4, PT, R2, UR5, PT ;  /* 0x0000000502007c0c */ /* 0x000fe2000bf86270 */
[----:B------:R-:W-:Y:S01]  /*17020*/  ULDC UR5, c[0x0][0x230] ;  /* 0x00008c0000057ab9 */ /* 0x000fe20000000800 */
[----:B------:R-:W-:Y:S02]  /*17030*/  ISETP.NE.U32.AND P6, PT, R246, RZ, PT ;  /* 0x000000fff600720c */ /* 0x000fe40003fc5070 */
[C---:B------:R-:W-:Y:S02]  /*17040*/  SEL R247, R0.reuse, RZ, !P5 ;  /* 0x000000ff00f77207 */ /* 0x040fe40006800000 */
[----:B------:R-:W-:-:S02]  /*17050*/  SEL R246, R0, RZ, !P4 ;  /* 0x000000ff00f67207 */ /* 0x000fc40006000000 */
[----:B------:R-:W-:Y:S02]  /*17060*/  ISETP.NE.U32.AND P5, PT, R248, RZ, PT ;  /* 0x000000fff800720c */ /* 0x000fe40003fa5070 */
[----:B------:R-:W-:Y:S02]  /*17070*/  ISETP.NE.U32.AND P2, PT, R247, RZ, PT ;  /* 0x000000fff700720c */ /* 0x000fe40003f45070 */
[----:B------:R-:W-:-:S03]  /*17080*/  ISETP.NE.U32.AND P4, PT, R246, RZ, PT ;  /* 0x000000fff600720c */ /* 0x000fc60003f85070 */
[----:B------:R-:W-:Y:S04]  /*17090*/  LDGSTS.E [R245+-0x3bff8], desc[UR52][R60.64], P6 ;  /* 0xc40080003cf57fae */ /* 0x000fe8000b121874 */
[----:B------:R-:W4:Y:S04]  /*170a0*/  LDL.64 R60, [R1+0x1c0] ;  /* 0x0001c000013c7983 */ /* 0x000f280000100a00 */
[----:B---3--:R-:W-:Y:S04]  /*170b0*/  LDGSTS.E [R245+-0x38000], desc[UR52][R56.64], P5 ;  /* 0xc800000038f57fae */ /* 0x008fe8000a921874 */
[----:B--2---:R1:W-:Y:S04]  /*170c0*/  LDGSTS.E [R245+-0x37ff8], desc[UR52][R54.64], P2 ;  /* 0xc800800036f57fae */ /* 0x0043e80009121874 */
[----:B------:R-:W2:Y:S04]  /*170d0*/  LDL.64 R56, [R1+0x1b8] ;  /* 0x0001b80001387983 */ /* 0x000ea80000100a00 */
[----:B----4-:R-:W-:Y:S04]  /*170e0*/  LDGSTS.E [R245+-0x34000], desc[UR52][R66.64], P4 ;  /* 0xcc00000042f57fae */ /* 0x010fe8000a121874 */
[----:B------:R-:W3:Y:S01]  /*170f0*/  LDL.64 R66, [R1+0x138] ;  /* 0x0001380001427983 */ /* 0x000ee20000100a00 */
[----:B------:R-:W-:-:S02]  /*17100*/  LOP3.LUT R63, R5, 0x72, RZ, 0xfc, !PT ;  /* 0x00000072053f7812 */ /* 0x000fc400078efcff */
[----:B------:R-:W-:Y:S02]  /*17110*/  LOP3.LUT R59, R5, 0x14, RZ, 0xfc, !PT ;  /* 0x00000014053b7812 */ /* 0x000fe400078efcff */
[----:B------:R-:W-:Y:S01]  /*17120*/  ISETP.GE.AND P3, PT, R63, UR7, PT ;  /* 0x000000073f007c0c */ /* 0x000fe2000bf66270 */
[----:B------:R-:W-:Y:S01]  /*17130*/  ULDC UR7, c[0x0][0x230] ;  /* 0x00008c0000077ab9 */ /* 0x000fe20000000800 */
[----:B------:R-:W-:Y:S01]  /*17140*/  ISETP.GE.AND P6, PT, R59, UR5, PT ;  /* 0x000000053b007c0c */ /* 0x000fe2000bfc6270 */
[----:B------:R-:W-:Y:S01]  /*17150*/  ULDC UR5, c[0x0][0x230] ;  /* 0x00008c0000057ab9 */ /* 0x000fe20000000800 */
[C---:B------:R-:W-:Y:S01]  /*17160*/  SEL R246, R0.reuse, RZ, !P3 ;  /* 0x000000ff00f67207 */ /* 0x040fe20005800000 */
[----:B------:R-:W4:Y:S01]  /*17170*/  LDC R63, c[0x0][0x230] ;  /* 0x00008c00ff3f7b82 */ /* 0x000f220000000800 */
[----:B------:R-:W-:Y:S02]  /*17180*/  SEL R248, R0, RZ, !P6 ;  /* 0x000000ff00f87207 */ /* 0x000fe40007000000 */
[----:B------:R-:W-:-:S02]  /*17190*/  ISETP.NE.U32.AND P6, PT, R246, RZ, PT ;  /* 0x000000fff600720c */ /* 0x000fc40003fc5070 */
[C---:B------:R-:W-:Y:S02]  /*171a0*/  LOP3.LUT R3, R5.reuse, 0x16, RZ, 0xfc, !PT ;  /* 0x0000001605037812 */ /* 0x040fe400078efcff */
[----:B------:R-:W-:Y:S02]  /*171b0*/  LOP3.LUT R2, R5, 0x34, RZ, 0xfc, !PT ;  /* 0x0000003405027812 */ /* 0x000fe400078efcff */
[----:B------:R-:W-:Y:S01]  /*171c0*/  ISETP.GE.AND P3, PT, R3, UR6, PT ;  /* 0x0000000603007c0c */ /* 0x000fe2000bf66270 */
[----:B------:R-:W-:Y:S01]  /*171d0*/  ULDC UR6, c[0x0][0x230] ;  /* 0x00008c0000067ab9 */ /* 0x000fe20000000800 */
[C---:B------:R-:W-:Y:S02]  /*171e0*/  LOP3.LUT R59, R5.reuse, 0x36, RZ, 0xfc, !PT ;  /* 0x00000036053b7812 */ /* 0x040fe400078efcff */
[----:B------:R-:W-:Y:S01]  /*171f0*/  ISETP.GE.AND P5, PT, R2, UR5, PT ;  /* 0x0000000502007c0c */ /* 0x000fe2000bfa6270 */
[----:B------:R-:W-:Y:S01]  /*17200*/  ULDC UR5, c[0x0][0x230] ;  /* 0x00008c0000057ab9 */ /* 0x000fe20000000800 */
[----:B------:R-:W-:Y:S01]  /*17210*/  SEL R247, R0, RZ, !P3 ;  /* 0x000000ff00f77207 */ /* 0x000fe20005800000 */
[----:B------:R-:W-:Y:S01]  /*17220*/  LDGSTS.E [R245+-0x33ff8], desc[UR52][R70.64], P6 ;  /* 0xcc00800046f57fae */ /* 0x000fe2000b121874 */
[----:B-1----:R-:W-:-:S02]  /*17230*/  LOP3.LUT R55, R5, 0x54, RZ, 0xfc, !PT ;  /* 0x0000005405377812 */ /* 0x002fc400078efcff */
[----:B------:R-:W-:Y:S01]  /*17240*/  ISETP.GE.AND P4, PT, R59, UR5, PT ;  /* 0x000000053b007c0c */ /* 0x000fe2000bf86270 */
[----:B------:R-:W-:Y:S01]  /*17250*/  ULDC UR5, c[0x0][0x230] ;  /* 0x00008c0000057ab9 */ /* 0x000fe20000000800 */
[----:B------:R-:W-:Y:S02]  /*17260*/  SEL R246, R0, RZ, !P5 ;  /* 0x000000ff00f67207 */ /* 0x000fe40006800000 */
[----:B------:R-:W-:Y:S02]  /*17270*/  LOP3.LUT R54, R6, 0x50, RZ, 0x3c, !PT ;  /* 0x0000005006367812 */ /* 0x000fe400078e3cff */
[----:B------:R-:W-:Y:S02]  /*17280*/  ISETP.NE.U32.AND P2, PT, R247, RZ, PT ;  /* 0x000000fff700720c */ /* 0x000fe40003f45070 */
[----:B------:R-:W-:Y:S01]  /*17290*/  ISETP.GE.AND P6, PT, R55, UR6, PT ;  /* 0x0000000637007c0c */ /* 0x000fe2000bfc6270 */
[----:B------:R-:W4:Y:S01]  /*172a0*/  LDL.64 R70, [R1+0x38] ;  /* 0x0000380001467983 */ /* 0x000f220000100a00 */
[----:B------:R-:W-:Y:S01]  /*172b0*/  SEL R247, R0, RZ, !P4 ;  /* 0x000000ff00f77207 */ /* 0x000fe20006000000 */
[----:B------:R-:W-:Y:S01]  /*172c0*/  ULDC UR6, c[0x0][0x230] ;  /* 0x00008c0000067ab9 */ /* 0x000fe20000000800 */
[----:B------:R-:W-:-:S02]  /*172d0*/  ISETP.NE.U32.AND P3, PT, R248, RZ, PT ;  /* 0x000000fff800720c */ /* 0x000fc40003f65070 */
[----:B------:R-:W-:Y:S02]  /*172e0*/  ISETP.NE.U32.AND P5, PT, R246, RZ, PT ;  /* 0x000000fff600720c */ /* 0x000fe40003fa5070 */
[----:B------:R-:W-:Y:S02]  /*172f0*/  IADD3 R246, R251, 0x100000, R54 ;  /* 0x00100000fbf67810 */ /* 0x000fe40007ffe036 */
[----:B------:R-:W-:Y:S01]  /*17300*/  SEL R249, R0, RZ, !P6 ;  /* 0x000000ff00f97207 */ /* 0x000fe20007000000 */
[----:B------:R-:W4:Y:S01]  /*17310*/  LDL.64 R54, [R1+0xc0] ;  /* 0x0000c00001367983 */ /* 0x000f220000100a00 */
[----:B------:R-:W-:-:S05]  /*17320*/  ISETP.NE.U32.AND P6, PT, R247, RZ, PT ;  /* 0x000000fff700720c */ /* 0x000fca0003fc5070 */
[----:B------:R-:W-:Y:S04]  /*17330*/  LDGSTS.E [R246+-0x40000], desc[UR52][R60.64], P3 ;  /* 0xc00000003cf67fae */ /* 0x000fe80009921874 */
[----:B------:R-:W4:Y:S04]  /*17340*/  LDL.64 R60, [R1+0xb8] ;  /* 0x0000b800013c7983 */ /* 0x000f280000100a00 */
[----:B--2---:R1:W-:Y:S04]  /*17350*/  LDGSTS.E [R246+-0x3fff8], desc[UR52][R56.64], P2 ;  /* 0xc000800038f67fae */ /* 0x0043e80009121874 */
[----:B------:R-:W-:Y:S01]  /*17360*/  LDGSTS.E [R246+-0x3c000], desc[UR52][R68.64], P5 ;  /* 0xc400000044f67fae */ /* 0x000fe2000a921874 */
[----:B------:R-:W-:-:S02]  /*17370*/  LOP3.LUT R3, R5, 0x56, RZ, 0xfc, !PT ;  /* 0x0000005605037812 */ /* 0x000fc400078efcff */
[C---:B------:R-:W-:Y:S02]  /*17380*/  LOP3.LUT R2, R5.reuse, 0x74, RZ, 0xfc, !PT ;  /* 0x0000007405027812 */ /* 0x040fe400078efcff */
[C---:B-1----:R-:W-:Y:S02]  /*17390*/  LOP3.LUT R56, R5.reuse, 0x18, RZ, 0xfc, !PT ;  /* 0x0000001805387812 */ /* 0x042fe400078efcff */
[----:B------:R-:W-:Y:S01]  /*173a0*/  LOP3.LUT R57, R5, 0x76, RZ, 0xfc, !PT ;  /* 0x0000007605397812 */ /* 0x000fe200078efcff */
[----:B------:R-:W2:Y:S04]  /*173b0*/  LDL.64 R68, [R1+0x130] ;  /* 0x0001300001447983 */ /* 0x000ea80000100a00 */
[----:B---3--:R-:W-:Y:S04]  /*173c0*/  LDGSTS.E [R246+-0x3bff8], desc[UR52][R66.64], P6 ;  /* 0xc400800042f67fae */ /* 0x008fe8000b121874 */
[----:B------:R-:W3:Y:S01]  /*173d0*/  LDL.64 R66, [R1+0x40] ;  /* 0x0000400001427983 */ /* 0x000ee20000100a00 */
[----:B------:R-:W-:Y:S01]  /*173e0*/  ISETP.GE.AND P4, PT, R3, UR7, PT ;  /* 0x0000000703007c0c */ /* 0x000fe2000bf86270 */
[----:B------:R-:W-:-:S03]  /*173f0*/  ULDC UR7, c[0x0][0x230] ;  /* 0x00008c0000077ab9 */ /* 0x000fc60000000800 */
[----:B------:R-:W-:Y:S02]  /*17400*/  SEL R248, R0, RZ, !P4 ;  /* 0x000000ff00f87207 */ /* 0x000fe40006000000 */
[----:B------:R-:W-:Y:S02]  /*17410*/  ISETP.NE.U32.AND P4, PT, R249, RZ, PT ;  /* 0x000000fff900720c */ /* 0x000fe40003f85070 */
[----:B------:R-:W-:Y:S01]  /*17420*/  ISETP.GE.AND P3, PT, R2, UR5, PT ;  /* 0x0000000502007c0c */ /* 0x000fe2000bf66270 */
[----:B------:R-:W-:-:S03]  /*17430*/  ULDC UR5, c[0x0][0x230] ;  /* 0x00008c0000057ab9 */ /* 0x000fc60000000800 */
[----:B------:R-:W-:Y:S02]  /*17440*/  SEL R247, R0, RZ, !P3 ;  /* 0x000000ff00f77207 */ /* 0x000fe40005800000 */
[----:B------:R-:W-:Y:S02]  /*17450*/  ISETP.NE.U32.AND P3, PT, R248, RZ, PT ;  /* 0x000000fff800720c */ /* 0x000fe40003f65070 */
[----:B------:R-:W-:Y:S02]  /*17460*/  ISETP.NE.U32.AND P2, PT, R247, RZ, PT ;  /* 0x000000fff700720c */ /* 0x000fe40003f45070 */
[----:B------:R-:W-:Y:S01]  /*17470*/  ISETP.GE.AND P5, PT, R57, UR7, PT ;  /* 0x0000000739007c0c */ /* 0x000fe2000bfa6270 */
[----:B------:R-:W-:Y:S01]  /*17480*/  ULDC UR7, c[0x0][0x230] ;  /* 0x00008c0000077ab9 */ /* 0x000fe20000000800 */
[----:B------:R-:W-:Y:S01]  /*17490*/  ISETP.GE.AND P6, PT, R56, UR5, PT ;  /* 0x0000000538007c0c */ /* 0x000fe2000bfc6270 */
[----:B------:R-:W-:Y:S01]  /*174a0*/  ULDC UR5, c[0x0][0x230] ;  /* 0x00008c0000057ab9 */ /* 0x000fe20000000800 */
[----:B------:R-:W2:Y:S04]  /*174b0*/  LDL.64 R56, [R1+0x1a8] ;  /* 0x0001a80001387983 */ /* 0x000ea80000100a00 */
[----:B----4-:R-:W-:Y:S04]  /*174c0*/  LDGSTS.E [R246+-0x38000], desc[UR52][R54.64], P4 ;  /* 0xc800000036f67fae */ /* 0x010fe8000a121874 */
[----:B------:R-:W4:Y:S04]  /*174d0*/  LDL.64 R54, [R1+0x1b0] ;  /* 0x0001b00001367983 */ /* 0x000f280000100a00 */
[----:B------:R1:W-:Y:S01]  /*174e0*/  LDGSTS.E [R246+-0x37ff8], desc[UR52][R60.64], P3 ;  /* 0xc80080003cf67fae */ /* 0x0003e20009921874 */
[----:B------:R-:W-:-:S02]  /*174f0*/  SEL R247, R0, RZ, !P5 ;  /* 0x000000ff00f77207 */ /* 0x000fc40006800000 */
[----:B------:R-:W-:Y:S02]  /*17500*/  SEL R249, R0, RZ, !P6 ;  /* 0x000000ff00f97207 */ /* 0x000fe40007000000 */
[----:B------:R-:W-:Y:S02]  /*17510*/  ISETP.NE.U32.AND P6, PT, R247, RZ, PT ;  /* 0x000000fff700720c */ /* 0x000fe40003fc5070 */
[C---:B------:R-:W-:Y:S02]  /*17520*/  LOP3.LUT R3, R5.reuse, 0x1a, RZ, 0xfc, !PT ;  /* 0x0000001a05037812 */ /* 0x040fe400078efcff */
[C---:B------:R-:W-:Y:S02]  /*17530*/  LOP3.LUT R2, R5.reuse, 0x38, RZ, 0xfc, !PT ;  /* 0x0000003805027812 */ /* 0x040fe400078efcff */
[C---:B-1----:R-:W-:Y:S02]  /*17540*/  LOP3.LUT R61, R5.reuse, 0x3a, RZ, 0xfc, !PT ;  /* 0x0000003a053d7812 */ /* 0x042fe400078efcff */
[----:B------:R-:W-:-:S02]  /*17550*/  LOP3.LUT R60, R5, 0x58, RZ, 0xfc, !PT ;  /* 0x00000058053c7812 */ /* 0x000fc400078efcff */
[----:B------:R-:W-:Y:S01]  /*17560*/  ISETP.GE.AND P5, PT, R3, UR6, PT ;  /* 0x0000000603007c0c */ /* 0x000fe2000bfa6270 */
[----:B------:R-:W-:Y:S01]  /*17570*/  ULDC UR6, c[0x0][0x230] ;  /* 0x00008c0000067ab9 */ /* 0x000fe20000000800 */
[----:B------:R-:W-:Y:S01]  /*17580*/  ISETP.GE.AND P4, PT, R2, UR5, PT ;  /* 0x0000000502007c0c */ /* 0x000fe2000bf86270 */
[----:B------:R-:W-:Y:S01]  /*17590*/  ULDC UR5, c[0x0][0x230] ;  /* 0x00008c0000057ab9 */ /* 0x000fe20000000800 */
[----:B---3--:R-:W-:Y:S04]  /*175a0*/  LDGSTS.E [R246+-0x34000], desc[UR52][R66.64], P2 ;  /* 0xcc00000042f67fae */ /* 0x008fe80009121874 */
[----:B------:R-:W3:Y:S01]  /*175b0*/  LDL.64 R66, [R1+0x128] ;  /* 0x0001280001427983 */ /* 0x000ee20000100a00 */
[----:B------:R-:W-:Y:S01]  /*175c0*/  ISETP.GE.AND P2, PT, R61, UR5, PT ;  /* 0x000000053d007c0c */ /* 0x000fe2000bf46270 */
[----:B------:R-:W-:-:S02]  /*175d0*/  ULDC UR5, c[0x0][0x230] ;  /* 0x00008c0000057ab9 */ /* 0x000fc40000000800 */
[----:B------:R-:W-:Y:S01]  /*175e0*/  LDGSTS.E [R246+-0x33ff8], desc[UR52][R70.64], P6 ;  /* 0xcc00800046f67fae */ /* 0x000fe2000b121874 */
[----:B------:R-:W-:Y:S01]  /*175f0*/  ISETP.GE.AND P6, PT, R60, UR6, PT ;  /* 0x000000063c007c0c */ /* 0x000fe2000bfc6270 */
[----:B------:R-:W-:Y:S02]  /*17600*/  ULDC UR6, c[0x0][0x230] ;  /* 0x00008c0000067ab9 */ /* 0x000fe40000000800 */
[----:B------:R-:W3:Y:S01]  /*17610*/  LDL.64 R60, [R1+0xb0] ;  /* 0x0000b000013c7983 */ /* 0x000ee20000100a00 */
[C---:B------:R-:W-:Y:S02]  /*17620*/  SEL R248, R0.reuse, RZ, !P5 ;  /* 0x000000ff00f87207 */ /* 0x040fe40006800000 */
[----:B------:R-:W-:Y:S02]  /*17630*/  ISETP.NE.U32.AND P5, PT, R249, RZ, PT ;  /* 0x000000fff900720c */ /* 0x000fe40003fa5070 */
[----:B------:R-:W-:Y:S02]  /*17640*/  SEL R247, R0, RZ, !P4 ;  /* 0x000000ff00f77207 */ /* 0x000fe40006000000 */
[----:B------:R-:W-:Y:S01]  /*17650*/  LOP3.LUT R59, R6, 0x60, RZ, 0x3c, !PT ;  /* 0x00000060063b7812 */ /* 0x000fe200078e3cff */
[----:B------:R-:W3:Y:S01]  /*17660*/  LDL.64 R70, [R1+0x120] ;  /* 0x0001200001467983 */ /* 0x000ee20000100a00 */
[----:B------:R-:W-:-:S02]  /*17670*/  ISETP.NE.U32.AND P3, PT, R247, RZ, PT ;  /* 0x000000fff700720c */ /* 0x000fc40003f65070 */
[----:B------:R-:W-:Y:S02]  /*17680*/  IADD3 R247, R251, 0x100000, R59 ;  /* 0x00100000fbf77810 */ /* 0x000fe40007ffe03b */
[----:B------:R-:W-:Y:S02]  /*17690*/  ISETP.NE.U32.AND P4, PT, R248, RZ, PT ;  /* 0x000000fff800720c */ /* 0x000fe40003f85070 */
[----:B------:R-:W-:Y:S02]  /*176a0*/  SEL R248, R0, RZ, !P2 ;  /* 0x000000ff00f87207 */ /* 0x000fe40005000000 */
[C---:B------:R-:W-:Y:S02]  /*176b0*/  LOP3.LUT R3, R5.reuse, 0x5a, RZ, 0xfc, !PT ;  /* 0x0000005a05037812 */ /* 0x040fe400078efcff */
[----:B------:R-:W-:Y:S01]  /*176c0*/  LOP3.LUT R2, R5, 0x78, RZ, 0xfc, !PT ;  /* 0x0000007805027812 */ /* 0x000fe200078efcff */
[----:B----4-:R-:W-:Y:S01]  /*176d0*/  LDGSTS.E [R247+-0x40000], desc[UR52][R54.64], P5 ;  /* 0xc000000036f77fae */ /* 0x010fe2000a921874 */
[----:B------:R-:W-:-:S05]  /*176e0*/  ISETP.NE.U32.AND P5, PT, R248, RZ, PT ;  /* 0x000000fff800720c */ /* 0x000fca0003fa5070 */
[----:B--2---:R1:W-:Y:S01]  /*176f0*/  LDGSTS.E [R247+-0x3fff8], desc[UR52][R56.64], P4 ;  /* 0xc000800038f77fae */ /* 0x0043e2000a121874 */
[----:B------:R-:W-:Y:S02]  /*17700*/  SEL R250, R0, RZ, !P6 ;  /* 0x000000ff00fa7207 */ /* 0x000fe40007000000 */
[----:B------:R-:W-:Y:S01]  /*17710*/  ISETP.GE.AND P2, PT, R3, UR7, PT ;  /* 0x0000000703007c0c */ /* 0x000fe2000bf46270 */
[----:B------:R-:W-:Y:S01]  /*17720*/  ULDC UR7, c[0x0][0x230] ;  /* 0x00008c0000077ab9 */ /* 0x000fe20000000800 */
[----:B------:R-:W-:Y:S01]  /*17730*/  ISETP.GE.AND P6, PT, R2, UR5, PT ;  /* 0x0000000502007c0c */ /* 0x000fe2000bfc6270 */
[----:B------:R-:W-:Y:S01]  /*17740*/  ULDC UR5, c[0x0][0x230] ;  /* 0x00008c0000057ab9 */ /* 0x000fe20000000800 */
[----:B------:R-:W-:Y:S04]  /*17750*/  LDGSTS.E [R247+-0x3c000], desc[UR52][R68.64], P3 ;  /* 0xc400000044f77fae */ /* 0x000fe80009921874 */
[----:B------:R-:W2:Y:S01]  /*17760*/  LDL.64 R54, [R1+0xa8] ;  /* 0x0000a80001367983 */ /* 0x000ea20000100a00 */
[----:B-1----:R-:W-:-:S02]  /*17770*/  LOP3.LUT R56, R5, 0x1c, RZ, 0xfc, !PT ;  /* 0x0000001c05387812 */ /* 0x002fc400078efcff */
[----:B------:R-:W-:-:S04]  /*17780*/  LOP3.LUT R57, R5, 0x7a, RZ, 0xfc, !PT ;  /* 0x0000007a05397812 */ /* 0x000fc800078efcff */
[----:B------:R-:W-:Y:S01]  /*17790*/  ISETP.GE.AND P3, PT, R57, UR7, PT ;  /* 0x0000000739007c0c */ /* 0x000fe2000bf66270 */
[----:B------:R-:W4:Y:S01]  /*177a0*/  LDL.64 R68, [R1+0x118] ;  /* 0x0001180001447983 */ /* 0x000f220000100a00 */
[----:B------:R-:W-:Y:S01]  /*177b0*/  SEL R249, R0, RZ, !P2 ;  /* 0x000000ff00f97207 */ /* 0x000fe20005000000 */
[----:B------:R-:W-:Y:S01]  /*177c0*/  ULDC UR7, c[0x0][0x230] ;  /* 0x00008c0000077ab9 */ /* 0x000fe20000000800 */
[----:B------:R-:W-:Y:S01]  /*177d0*/  ISETP.NE.U32.AND P2, PT, R250, RZ, PT ;  /* 0x000000fffa00720c */ /* 0x000fe20003f45070 */
[----:B---3--:R-:W-:Y:S01]  /*177e0*/  LDGSTS.E [R247+-0x3bff8], desc[UR52][R66.64], P5 ;  /* 0xc400800042f77fae */ /* 0x008fe2000a921874 */
[----:B------:R-:W-:Y:S01]  /*177f0*/  ISETP.GE.AND P5, PT, R56, UR5, PT ;  /* 0x0000000538007c0c */ /* 0x000fe2000bfa6270 */
[----:B------:R-:W-:Y:S02]  /*17800*/  ULDC UR5, c[0x0][0x230] ;  /* 0x00008c0000057ab9 */ /* 0x000fe40000000800 */
[----:B------:R-:W3:Y:S08]  /*17810*/  LDL.64 R56, [R1+0x30] ;  /* 0x0000300001387983 */ /* 0x000ef00000100a00 */
[----:B------:R-:W-:Y:S04]  /*17820*/  LDGSTS.E [R247+-0x38000], desc[UR52][R60.64], P2 ;  /* 0xc80000003cf77fae */ /* 0x000fe80009121874 */
[----:B------:R-:W4:Y:S04]  /*17830*/  LDL.64 R66, [R1+0x1a0] ;  /* 0x0001a00001427983 */ /* 0x000f280000100a00 */
[----:B------:R-:W4:Y:S01]  /*17840*/  LDL.64 R60, [R1+0xa0] ;  /* 0x0000a000013c7983 */ /* 0x000f220000100a00 */
[----:B------:R-:W-:-:S02]  /*17850*/  SEL R248, R0, RZ, !P6 ;  /* 0x000000ff00f87207 */ /* 0x000fc40007000000 */
[----:B------:R-:W-:Y:S02]  /*17860*/  LOP3.LUT R3, R5, 0x1e, RZ, 0xfc, !PT ;  /* 0x0000001e05037812 */ /* 0x000fe400078efcff */
[----:B------:R-:W-:Y:S02]  /*17870*/  ISETP.NE.U32.AND P4, PT, R249, RZ, PT ;  /* 0x000000fff900720c */ /* 0x000fe40003f85070 */
[----:B------:R-:W-:Y:S02]  /*17880*/  ISETP.NE.U32.AND P6, PT, R248, RZ, PT ;  /* 0x000000fff800720c */ /* 0x000fe40003fc5070 */
[C---:B------:R-:W-:Y:S02]  /*17890*/  SEL R248, R0.reuse, RZ, !P3 ;  /* 0x000000ff00f87207 */ /* 0x040fe40005800000 */
[----:B------:R-:W-:Y:S02]  /*178a0*/  LOP3.LUT R2, R5, 0x3c, RZ, 0xfc, !PT ;  /* 0x0000003c05027812 */ /* 0x000fe400078efcff */
[----:B------:R-:W-:Y:S01]  /*178b0*/  ISETP.GE.AND P3, PT, R3, UR6, PT ;  /* 0x0000000603007c0c */ /* 0x000fe2000bf66270 */
[----:B------:R-:W-:Y:S01]  /*178c0*/  ULDC UR6, c[0x0][0x230] ;  /* 0x00008c0000067ab9 */ /* 0x000fe20000000800 */
[----:B------:R-:W-:-:S02]  /*178d0*/  SEL R250, R0, RZ, !P5 ;  /* 0x000000ff00fa7207 */ /* 0x000fc40006800000 */
[----:B------:R-:W-:Y:S02]  /*178e0*/  ISETP.NE.U32.AND P2, PT, R248, RZ, PT ;  /* 0x000000fff800720c */ /* 0x000fe40003f45070 */
[----:B------:R-:W-:Y:S01]  /*178f0*/  ISETP.GE.AND P5, PT, R2, UR5, PT ;  /* 0x0000000502007c0c */ /* 0x000fe2000bfa6270 */
[----:B------:R-:W-:Y:S01]  /*17900*/  ULDC UR5, c[0x0][0x230] ;  /* 0x00008c0000057ab9 */ /* 0x000fe20000000800 */
[----:B------:R-:W-:Y:S02]  /*17910*/  SEL R249, R0, RZ, !P3 ;  /* 0x000000ff00f97207 */ /* 0x000fe40005800000 */
[----:B------:R-:W-:Y:S02]  /*17920*/  ISETP.NE.U32.AND P3, PT, R250, RZ, PT ;  /* 0x000000fffa00720c */ /* 0x000fe40003f65070 */
[----:B------:R-:W-:Y:S02]  /*17930*/  SEL R248, R0, RZ, !P5 ;  /* 0x000000ff00f87207 */ /* 0x000fe40006800000 */
[----:B------:R-:W-:-:S02]  /*17940*/  LOP3.LUT R59, R6, 0x70, RZ, 0x3c, !PT ;  /* 0x00000070063b7812 */ /* 0x000fc400078e3cff */
[----:B------:R-:W-:Y:S01]  /*17950*/  ISETP.NE.U32.AND P5, PT, R248, RZ, PT ;  /* 0x000000fff800720c */ /* 0x000fe20003fa5070 */
[----:B--2---:R1:W-:Y:S01]  /*17960*/  LDGSTS.E [R247+-0x37ff8], desc[UR52][R54.64], P4 ;  /* 0xc800800036f77fae */ /* 0x0043e2000a121874 */
[----:B------:R-:W-:Y:S02]  /*17970*/  IADD3 R248, R251, 0x100000, R59 ;  /* 0x00100000fbf87810 */ /* 0x000fe40007ffe03b */
[C---:B-1----:R-:W-:Y:S02]  /*17980*/  LOP3.LUT R55, R5.reuse, 0x3e, RZ, 0xfc, !PT ;  /* 0x0000003e05377812 */ /* 0x042fe400078efcff */
[C---:B------:R-:W-:Y:S01]  /*17990*/  LOP3.LUT R54, R5.reuse, 0x5c, RZ, 0xfc, !PT ;  /* 0x0000005c05367812 */ /* 0x040fe200078efcff */
[----:B------:R-:W1:Y:S01]  /*179a0*/  S2R R59, SR_TID.X ;  /* 0x00000000003b7919 */ /* 0x000e620000002100 */
[----:B------:R-:W-:Y:S02]  /*179b0*/  LOP3.LUT R3, R5, 0x5e, RZ, 0xfc, !PT ;  /* 0x0000005e05037812 */ /* 0x000fe400078efcff */
[----:B------:R-:W-:-:S02]  /*179c0*/  ISETP.NE.U32.AND P4, PT, R249, RZ, PT ;  /* 0x000000fff900720c */ /* 0x000fc40003f85070 */
[----:B------:R-:W-:Y:S02]  /*179d0*/  LOP3.LUT R2, R5, 0x7c, RZ, 0xfc, !PT ;  /* 0x0000007c05027812 */ /* 0x000fe400078efcff */
[----:B-1----:R-:W-:Y:S01]  /*179e0*/  LOP3.LUT R59, R59, 0x7f, RZ, 0xc0, !PT ;  /* 0x0000007f3b3b7812 */ /* 0x002fe200078ec0ff */
[----:B---3--:R-:W-:Y:S01]  /*179f0*/  LDGSTS.E [R247+-0x34000], desc[UR52][R56.64], P6 ;  /* 0xcc00000038f77fae */ /* 0x008fe2000b121874 */
[----:B------:R-:W-:Y:S01]  /*17a00*/  ISETP.GE.AND P6, PT, R55, UR5, PT ;  /* 0x0000000537007c0c */ /* 0x000fe2000bfc6270 */
[----:B------:R-:W-:Y:S02]  /*17a10*/  ULDC UR5, c[0x0][0x230] ;  /* 0x00008c0000057ab9 */ /* 0x000fe40000000800 */
[----:B------:R-:W-:Y:S01]  /*17a20*/  LDGSTS.E [R247+-0x33ff8], desc[UR52][R74.64], P2 ;  /* 0xcc0080004af77fae */ /* 0x000fe20009121874 */
[----:B------:R-:W-:-:S03]  /*17a30*/  ISETP.GE.AND P2, PT, R54, UR6, PT ;  /* 0x0000000636007c0c */ /* 0x000fc6000bf46270 */
[----:B------:R-:W2:Y:S04]  /*17a40*/  LDL.64 R54, [R1+0x20] ;  /* 0x0000200001367983 */ /* 0x000ea80000100a00 */
[----:B------:R-:W3:Y:S04]  /*17a50*/  LDL.64 R56, [R1+0x98] ;  /* 0x0000980001387983 */ /* 0x000ee80000100a00 */
[----:B----4-:R-:W-:Y:S04]  /*17a60*/  LDGSTS.E [R248+-0x40000], desc[UR52][R66.64], P3 ;  /* 0xc000000042f87fae */ /* 0x010fe80009921874 */
[----:B------:R-:W4:Y:S01]  /*17a70*/  LDL.64 R66, [R1+0x18] ;  /* 0x0000180001427983 */ /* 0x000f220000100a00 */
[----:B------:R-:W-:-:S02]  /*17a80*/  SEL R249, R0, RZ, !P6 ;  /* 0x000000ff00f97207 */ /* 0x000fc40007000000 */
[----:B------:R-:W-:Y:S01]  /*17a90*/  ISETP.GE.AND P6, PT, R3, UR7, PT ;  /* 0x0000000703007c0c */ /* 0x000fe2000bfc6270 */
[----:B------:R-:W-:Y:S01]  /*17aa0*/  LDGSTS.E [R248+-0x3fff8], desc[UR52][R72.64], P4 ;  /* 0xc000800048f87fae */ /* 0x000fe2000a121874 */
[C---:B------:R-:W-:Y:S01]  /*17ab0*/  SEL R251, R0.reuse, RZ, !P2 ;  /* 0x000000ff00fb7207 */ /* 0x040fe20005000000 */
[----:B------:R-:W-:Y:S01]  /*17ac0*/  VIADD R63, R63, 0x7f ;  /* 0x0000007f3f3f7836 */ /* 0x000fe20000000000 */
[----:B------:R-:W-:Y:S01]  /*17ad0*/  ISETP.NE.U32.AND P2, PT, R249, RZ, PT ;  /* 0x000000fff900720c */ /* 0x000fe20003f45070 */
[----:B------:R-:W-:Y:S01]  /*17ae0*/  LDGSTS.E [R248+-0x3c000], desc[UR52][R70.64], P5 ;  /* 0xc400000046f87fae */ /* 0x000fe2000a921874 */
[----:B------:R-:W-:Y:S01]  /*17af0*/  SEL R250, R0, RZ, !P6 ;  /* 0x000000ff00fa7207 */ /* 0x000fe20007000000 */
[----:B------:R-:W-:Y:S01]  /*17b00*/  ULDC.64 UR6, c[0x0][0x238] ;  /* 0x00008e0000067ab9 */ /* 0x000fe20000000a00 */
[----:B------:R-:W-:Y:S02]  /*17b10*/  ISETP.NE.U32.AND P6, PT, R251, RZ, PT ;  /* 0x000000fffb00720c */ /* 0x000fe40003fc5070 */
[----:B------:R-:W-:Y:S01]  /*17b20*/  ISETP.GE.AND P3, PT, R2, UR5, PT ;  /* 0x0000000502007c0c */ /* 0x000fe2000bf66270 */
[----:B------:R-:W-:Y:S01]  /*17b30*/  ULDC UR5, c[0x0][0x230] ;  /* 0x00008c0000057ab9 */ /* 0x000fe20000000800 */
[----:B------:R-:W-:-:S02]  /*17b40*/  LOP3.LUT R2, R5, 0x7e, RZ, 0xfc, !PT ;  /* 0x0000007e05027812 */ /* 0x000fc400078efcff */
[----:B------:R-:W-:Y:S02]  /*17b50*/  SEL R249, R0, RZ, !P3 ;  /* 0x000000ff00f97207 */ /* 0x000fe40005800000 */
[----:B------:R-:W-:Y:S01]  /*17b60*/  ISETP.GE.AND P5, PT, R2, UR5, PT ;  /* 0x0000000502007c0c */ /* 0x000fe2000bfa6270 */
[----:B------:R-:W-:Y:S01]  /*17b70*/  ULDC UR5, c[0x0][0x230] ;  /* 0x00008c0000057ab9 */ /* 0x000fe20000000800 */
[----:B------:R-:W-:Y:S01]  /*17b80*/  ISETP.NE.U32.AND P4, PT, R249, RZ, PT ;  /* 0x000000fff900720c */ /* 0x000fe20003f85070 */
[----:B------:R-:W-:Y:S01]  /*17b90*/  LDGSTS.E [R248+-0x3bff8], desc[UR52][R68.64], P2 ;  /* 0xc400800044f87fae */ /* 0x000fe20009121874 */
[----:B------:R-:W-:Y:S02]  /*17ba0*/  SEL R249, R0, RZ, !P5 ;  /* 0x000000ff00f97207 */ /* 0x000fe40006800000 */
[----:B------:R-:W-:Y:S01]  /*17bb0*/  ISETP.GE.AND P2, PT, R59, UR5, PT ;  /* 0x000000053b007c0c */ /* 0x000fe2000bf46270 */
[----:B------:R-:W-:Y:S01]  /*17bc0*/  LDGSTS.E [R248+-0x38000], desc[UR52][R60.64], P6 ;  /* 0xc80000003cf87fae */ /* 0x000fe2000b121874 */
[----:B------:R-:W-:-:S03]  /*17bd0*/  ISETP.GE.AND P5, PT, R58, UR8, PT ;  /* 0x000000083a007c0c */ /* 0x000fc6000bfa6270 */
[----:B------:R-:W4:Y:S04]  /*17be0*/  LDL.64 R58, [R1+0x5f8] ;  /* 0x0005f800013a7983 */ /* 0x000f280000100a00 */
[----:B------:R-:W4:Y:S01]  /*17bf0*/  LDL.64 R60, [R1+0x618] ;  /* 0x00061800013c7983 */ /* 0x000f220000100a00 */
[----:B------:R-:W-:-:S04]  /*17c00*/  SEL R0, R0, RZ, !P2 ;  /* 0x000000ff00007207 */ /* 0x000fc80005000000 */
[----:B------:R-:W-:Y:S02]  /*17c10*/  ISETP.NE.U32.AND P2, PT, R0, RZ, PT ;  /* 0x000000ff0000720c */ /* 0x000fe40003f45070 */
[----:B------:R-:W-:Y:S02]  /*17c20*/  SEL R0, RZ, 0x4, P0 ;  /* 0x00000004ff007807 */ /* 0x000fe40000000000 */
[----:B------:R-:W-:Y:S02]  /*17c30*/  ISETP.GT.AND P0, PT, R63, 0xff, PT ;  /* 0x000000ff3f00780c */ /* 0x000fe40003f04270 */
[----:B------:R-:W1:Y:S01]  /*17c40*/  S2R R63, SR_TID.X ;  /* 0x00000000003f7919 */ /* 0x000e620000002100 */
[----:B------:R-:W-:Y:S02]  /*17c50*/  ISETP.NE.U32.AND P3, PT, R250, RZ, PT ;  /* 0x000000fffa00720c */ /* 0x000fe40003f65070 */
[----:B------:R-:W-:-:S11]  /*17c60*/  ISETP.NE.U32.AND P6, PT, R249, RZ, PT ;  /* 0x000000fff900720c */ /* 0x000fd60003fc5070 */
[----:B---3--:R-:W-:Y:S04]  /*17c70*/  LDGSTS.E [R248+-0x37ff8], desc[UR52][R56.64], P3 ;  /* 0xc800800038f87fae */ /* 0x008fe80009921874 */
[----:B--2---:R-:W-:Y:S04]  /*17c80*/  LDGSTS.E [R248+-0x34000], desc[UR52][R54.64], P4 ;  /* 0xcc00000036f87fae */ /* 0x004fe8000a121874 */
[----:B------:R-:W2:Y:S04]  /*17c90*/  LDL.64 R56, [R1+0x5d8] ;  /* 0x0005d80001387983 */ /* 0x000ea80000100a00 */
[----:B----4-:R-:W-:Y:S01]  /*17ca0*/  LDGSTS.E [R248+-0x33ff8], desc[UR52][R66.64], P6 ;  /* 0xcc00800042f87fae */ /* 0x010fe2000b121874 */
[----:B------:R-:W-:-:S02]  /*17cb0*/  ISETP.GE.AND P6, PT, R62, UR8, PT ;  /* 0x000000083e007c0c */ /* 0x000fc4000bfc6270 */
[--C-:B-1----:R-:W-:Y:S01]  /*17cc0*/  SHF.R.S32.HI R62, RZ, 0x7, R63.reuse ;  /* 0x00000007ff3e7819 */ /* 0x102fe2000001143f */
[----:B------:R-:W-:Y:S01]  /*17cd0*/  IMAD R63, R63, 0x100, R63 ;  /* 0x000001003f3f7824 */ /* 0x000fe200078e023f */
[----:B------:R-:W3:Y:S03]  /*17ce0*/  LDL.64 R54, [R1+0x5b8] ;  /* 0x0005b80001367983 */ /* 0x000ee60000100a00 */
[----:B------:R-:W-:Y:S01]  /*17cf0*/  IMAD.SHL.U32 R63, R63, 0x4, RZ ;  /* 0x000000043f3f7824 */ /* 0x000fe200078e00ff */
[----:B------:R-:W-:Y:S01]  /*17d00*/  SGXT R62, R62, 0x1 ;  /* 0x000000013e3e781a */ /* 0x000fe20000000200 */
[----:B------:R-:W0:Y:S03]  /*17d10*/  LDGDEPBAR ;  /* 0x00000000000079af */ /* 0x000e260000000000 */
[----:B------:R-:W-:-:S04]  /*17d20*/  LOP3.LUT R63, R63, 0x1807c, RZ, 0xc0, !PT ;  /* 0x0001807c3f3f7812 */ /* 0x000fc800078ec0ff */
[----:B------:R-:W-:Y:S01]  /*17d30*/  LOP3.LUT R63, R63, 0x90, R62, 0x78, !PT ;  /* 0x000000903f3f7812 */ /* 0x000fe200078e783e */
[----:B------:R1:W-:Y:S01]  /*17d40*/  STL.64 [R1+0x1320], R4 ;  /* 0x0013200401007387 */ /* 0x0003e20000100a00 */
[----:B------:R-:W-:Y:S02]  /*17d50*/  ISETP.GE.AND P4, PT, R5, UR8, PT ;  /* 0x0000000805007c0c */ /* 0x000fe4000bf86270 */
[----:B------:R-:W-:-:S05]  /*17d60*/  LOP3.LUT R62, R63, 0x20, RZ, 0x3c, !PT ;  /* 0x000000203f3e7812 */ /* 0x000fca00078e3cff */
[----:B------:R-:W-:Y:S01]  /*17d70*/  STL [R1+0x12fc], R62 ;  /* 0x0012fc3e01007387 */ /* 0x000fe20000100800 */
[C---:B-1----:R-:W-:Y:S02]  /*17d80*/  LOP3.LUT R5, R63.reuse, 0x40, RZ, 0x3c, !PT ;  /* 0x000000403f057812 */ /* 0x042fe400078e3cff */
[----:B------:R-:W-:-:S03]  /*17d90*/  LOP3.LUT R4, R63, 0x60, RZ, 0x3c, !PT ;  /* 0x000000603f047812 */ /* 0x000fc600078e3cff */
[----:B------:R-:W-:Y:S04]  /*17da0*/  STL [R1+0x12f8], R5 ;  /* 0x0012f80501007387 */ /* 0x000fe80000100800 */
[----:B------:R1:W-:Y:S04]  /*17db0*/  STL [R1+0x12f4], R4 ;  /* 0x0012f40401007387 */ /* 0x0003e80000100800 */
[----:B------:R-:W4:Y:S04]  /*17dc0*/  LDL.64 R112, [R1+0x598] ;  /* 0x0005980001707983 */ /* 0x000f280000100a00 */
[----:B------:R-:W4:Y:S04]  /*17dd0*/  LDL.64 R110, [R1+0x578] ;  /* 0x00057800016e7983 */ /* 0x000f280000100a00 */
[----:B------:R-:W4:Y:S04]  /*17de0*/  LDL.64 R108, [R1+0x558] ;  /* 0x00055800016c7983 */ /* 0x000f280000100a00 */
[----:B------:R-:W4:Y:S04]  /*17df0*/  LDL.64 R106, [R1+0x538] ;  /* 0x00053800016a7983 */ /* 0x000f280000100a00 */
[----:B------:R-:W4:Y:S01]  /*17e00*/  LDL.64 R104, [R1+0x518] ;  /* 0x0005180001687983 */ /* 0x000f220000100a00 */
[----:B------:R-:W-:-:S03]  /*17e10*/  SEL R249, RZ, 0x4, P4 ;  /* 0x00000004fff97807 */ /* 0x000fc60002000000 */
[----:B------:R-:W4:Y:S04]  /*17e20*/  LDL.64 R102, [R1+0x4f8] ;  /* 0x0004f80001667983 */ /* 0x000f280000100a00 */
[----:B------:R-:W4:Y:S04]  /*17e30*/  LDL.64 R100, [R1+0x4d8] ;  /* 0x0004d80001647983 */ /* 0x000f280000100a00 */
[----:B------:R-:W4:Y:S04]  /*17e40*/  LDL.64 R98, [R1+0x4b8] ;  /* 0x0004b80001627983 */ /* 0x000f280000100a00 */
[----:B------:R-:W4:Y:S01]  /*17e50*/  LDL.64 R96, [R1+0x498] ;  /* 0x0004980001607983 */ /* 0x000f220000100a00 */
[----:B------:R-:W-:-:S03]  /*17e60*/  SEL R249, R249, RZ, P0 ;  /* 0x000000fff9f97207 */ /* 0x000fc60000000000 */
[----:B------:R-:W4:Y:S04]  /*17e70*/  LDL.64 R94, [R1+0x478] ;  /* 0x00047800015e7983 */ /* 0x000f280000100a00 */
[----:B------:R-:W4:Y:S04]  /*17e80*/  LDL.64 R92, [R1+0x458] ;  /* 0x00045800015c7983 */ /* 0x000f280000100a00 */
[----:B------:R-:W4:Y:S01]  /*17e90*/  LDL.64 R90, [R1+0x438] ;  /* 0x00043800015a7983 */ /* 0x000f220000100a00 */
[----:B------:R-:W-:-:S03]  /*17ea0*/  SEL R2, RZ, 0x4, P6 ;  /* 0x00000004ff027807 */ /* 0x000fc60003000000 */
[----:B------:R-:W4:Y:S01]  /*17eb0*/  LDL.64 R88, [R1+0x418] ;  /* 0x0004180001587983 */ /* 0x000f220000100a00 */
[----:B------:R-:W-:-:S03]  /*17ec0*/  ISETP.NE.U32.AND P6, PT, R249, RZ, PT ;  /* 0x000000fff900720c */ /* 0x000fc60003fc5070 */
[----:B------:R-:W4:Y:S01]  /*17ed0*/  LDL.64 R86, [R1+0x3f8] ;  /* 0x0003f80001567983 */ /* 0x000f220000100a00 */
[----:B------:R-:W-:-:S03]  /*17ee0*/  VIADD R249, R63, UR54 ;  /* 0x000000363ff97c36 */ /* 0x000fc60008000000 */
[----:B------:R-:W4:Y:S04]  /*17ef0*/  LDL.64 R84, [R1+0x3d8] ;  /* 0x0003d80001547983 */ /* 0x000f280000100a00 */
[----:B------:R-:W4:Y:S04]  /*17f00*/  LDL.64 R82, [R1+0x3b8] ;  /* 0x0003b80001527983 */ /* 0x000f280000100a00 */
[----:B------:R-:W4:Y:S04]  /*17f10*/  LDL.64 R80, [R1+0x398] ;  /* 0x0003980001507983 */ /* 0x000f280000100a00 */
[----:B------:R-:W4:Y:S04]  /*17f20*/  LDL.64 R78, [R1+0x378] ;  /* 0x00037800014e7983 */ /* 0x000f280000100a00 */
[----:B------:R-:W4:Y:S04]  /*17f30*/  LDL.64 R76, [R1+0x358] ;  /* 0x00035800014c7983 */ /* 0x000f280000100a00 */
[----:B------:R-:W4:Y:S04]  /*17f40*/  LDL.64 R74, [R1+0x338] ;  /* 0x00033800014a7983 */ /* 0x000f280000100a00 */
[----:B------:R-:W4:Y:S04]  /*17f50*/  LDL.64 R72, [R1+0x318] ;  /* 0x0003180001487983 */ /* 0x000f280000100a00 */
[----:B------:R-:W4:Y:S04]  /*17f60*/  LDL.64 R70, [R1+0x2f8] ;  /* 0x0002f80001467983 */ /* 0x000f280000100a00 */
[----:B------:R-:W-:Y:S04]  /*17f70*/  LDGSTS.E [R249], desc[UR52][R60.64], P2 ;  /* 0x000000003cf97fae */ /* 0x000fe80009121874 */
[----:B------:R-:W4:Y:S04]  /*17f80*/  LDL.64 R68, [R1+0x2d8] ;  /* 0x0002d80001447983 */ /* 0x000f280000100a00 */
[----:B------:R-:W-:Y:S04]  /*17f90*/  LDGSTS.E [R249+0x400], desc[UR52][R58.64], P2 ;  /* 0x004000003af97fae */ /* 0x000fe80009121874 */
[----:B------:R-:W4:Y:S01]  /*17fa0*/  LDL.64 R66, [R1+0x2b8] ;  /* 0x0002b80001427983 */ /* 0x000f220000100a00 */
[----:B------:R-:W-:-:S02]  /*17fb0*/  ISETP.GE.AND P4, PT, R65, UR8, PT ;  /* 0x0000000841007c0c */ /* 0x000fc4000bf86270 */
[----:B------:R-:W-:Y:S01]  /*17fc0*/  SEL R0, R0, RZ, P0 ;  /* 0x000000ff00007207 */ /* 0x000fe20000000000 */
[----:B------:R-:W-:Y:S01]  /*17fd0*/  VIADD R250, R62, UR54 ;  /* 0x000000363efa7c36 */ /* 0x000fe20008000000 */
[----:B------:R-:W4:Y:S04]  /*17fe0*/  LDL.64 R60, [R1+0x218] ;  /* 0x00021800013c7983 */ /* 0x000f280000100a00 */
[----:B------:R-:W4:Y:S01]  /*17ff0*/  LDL.64 R58, [R1+0x298] ;  /* 0x00029800013a7983 */ /* 0x000f220000100a00 */
[----:B------:R-:W-:Y:S01]  /*18000*/  SEL R3, RZ, 0x4, P4 ;  /* 0x00000004ff037807 */ /* 0x000fe20002000000 */
[----:B------:R-:W-:Y:S01]  /*18010*/  VIADD R251, R5, UR54 ;  /* 0x0000003605fb7c36 */ /* 0x000fe20008000000 */
[----:B------:R-:W-:Y:S01]  /*18020*/  ISETP.NE.U32.AND P4, PT, R0, RZ, PT ;  /* 0x000000ff0000720c */ /* 0x000fe20003f85070 */
[----:B------:R-:W-:Y:S01]  /*18030*/  VIADD R0, R4, UR54 ;  /* 0x0000003604007c36 */ /* 0x000fe20008000000 */
[----:B------:R-:W4:Y:S04]  /*18040*/  LDL.64 R64, [R1+0x258] ;  /* 0x0002580001407983 */ /* 0x000f280000100a00 */
[----:B-1----:R-:W4:Y:S04]  /*18050*/  LDL.64 R4, [R1+0x278] ;  /* 0x0002780001047983 */ /* 0x002f280000100a00 */
[----:B------:R-:W4:Y:S04]  /*18060*/  LDL.64 R62, [R1+0x238] ;  /* 0x00023800013e7983 */ /* 0x000f280000100a00 */
[----:B--2---:R-:W-:Y:S04]  /*18070*/  LDGSTS.E [R249+0x800], desc[UR52][R56.64], P2 ;  /* 0x0080000038f97fae */ /* 0x004fe80009121874 */
[----:B---3--:R-:W-:Y:S04]  /*18080*/  LDGSTS.E [R249+0xc00], desc[UR52][R54.64], P2 ;  /* 0x00c0000036f97fae */ /* 0x008fe80009121874 */
[----:B------:R-:W2:Y:S04]  /*18090*/  LDL.64 R56, [R1+0x1f8] ;  /* 0x0001f80001387983 */ /* 0x000ea80000100a00 */
[----:B------:R-:W3:Y:S04]  /*180a0*/  LDL.64 R54, [R1+0x8] ;  /* 0x0000080001367983 */ /* 0x000ee80000100a00 */
[----:B----4-:R-:W-:Y:S04]  /*180b0*/  LDGSTS.E [R249+0x1000], desc[UR52][R112.64], P2 ;  /* 0x0100000070f97fae */ /* 0x010fe80009121874 */
[----:B------:R-:W-:Y:S04]  /*180c0*/  LDGSTS.E [R249+0x1400], desc[UR52][R110.64], P2 ;  /* 0x014000006ef97fae */ /* 0x000fe80009121874 */
[----:B------:R-:W-:Y:S04]  /*180d0*/  LDGSTS.E [R249+0x1800], desc[UR52][R108.64], P2 ;  /* 0x018000006cf97fae */ /* 0x000fe80009121874 */
[----:B------:R-:W4:Y:S04]  /*180e0*/  LDL.LU.64 R112, [R1+0x16d8] ;  /* 0x0016d80001707983 */ /* 0x000f280000300a00 */
[----:B------:R-:W4:Y:S04]  /*180f0*/  LDL.LU.64 R110, [R1+0x16d0] ;  /* 0x0016d000016e7983 */ /* 0x000f280000300a00 */
[----:B------:R-:W4:Y:S04]  /*18100*/  LDL.LU.64 R108, [R1+0x16c8] ;  /* 0x0016c800016c7983 */ /* 0x000f280000300a00 */
[----:B------:R-:W-:Y:S04]  /*18110*/  LDGSTS.E [R249+0x1c00], desc[UR52][R106.64], P2 ;  /* 0x01c000006af97fae */ /* 0x000fe80009121874 */
        /* <DEDUP_REMOVED lines=45> */
[----:B------:R-:W-:Y:S04]  /*183f0*/  LDGSTS.E [R249+0x7c00], desc[UR52][R62.64], P2 ;  /* 0x07c000003ef97fae */ /* 0x000fe80009121874 */
[----:B------:R-:W-:Y:S04]  /*18400*/  LDGSTS.E [R249+0x20000], desc[UR52][R60.64], P2 ;  /* 0x200000003cf97fae */ /* 0x000fe80009121874 */
[----:B------:R-:W4:Y:S04]  /*18410*/  LDL.64 R4, [R1+0x5f0] ;  /* 0x0005f00001047983 */ /* 0x000f280000100a00 */
[----:B------:R-:W4:Y:S04]  /*18420*/  LDL.64 R64, [R1+0x5d0] ;  /* 0x0005d00001407983 */ /* 0x000f280000100a00 */
[----:B------:R-:W4:Y:S04]  /*18430*/  LDL.64 R62, [R1+0x5b0] ;  /* 0x0005b000013e7983 */ /* 0x000f280000100a00 */
[----:B------:R-:W4:Y:S04]  /*18440*/  LDL.64 R60, [R1+0x590] ;  /* 0x00059000013c7983 */ /* 0x000f280000100a00 */
[----:B--2---:R-:W-:Y:S04]  /*18450*/  LDGSTS.E [R249+0x20400], desc[UR52][R56.64], P2 ;  /* 0x2040000038f97fae */ /* 0x004fe80009121874 */
[----:B---3--:R-:W-:Y:S04]  /*18460*/  LDGSTS.E [R249+0x20800], desc[UR52][R54.64], P2 ;  /* 0x2080000036f97fae */ /* 0x008fe80009121874 */
[----:B------:R-:W2:Y:S04]  /*18470*/  LDL.64 R56, [R1+0x570] ;  /* 0x0005700001387983 */ /* 0x000ea80000100a00 */
[----:B------:R-:W3:Y:S04]  /*18480*/  LDL.64 R54, [R1+0x550] ;  /* 0x0005500001367983 */ /* 0x000ee80000100a00 */
[----:B----4-:R-:W-:Y:S04]  /*18490*/  LDGSTS.E [R249+0x20c00], desc[UR52][R58.64], P2 ;  /* 0x20c000003af97fae */ /* 0x010fe80009121874 */
[----:B------:R1:W-:Y:S04]  /*184a0*/  STL.64 [R1+0x1440], R58 ;  /* 0x0014403a01007387 */ /* 0x0003e80000100a00 */
[----:B------:R-:W-:Y:S04]  /*184b0*/  LDGSTS.E [R249+0x21000], desc[UR52][R66.64], P2 ;  /* 0x2100000042f97fae */ /* 0x000fe80009121874 */
[----:B------:R-:W-:Y:S04]  /*184c0*/  LDGSTS.E [R249+0x21400], desc[UR52][R74.64], P2 ;  /* 0x214000004af97fae */ /* 0x000fe80009121874 */
[----:B-1----:R-:W4:Y:S04]  /*184d0*/  LDL.LU.64 R58, [R1] ;  /* 0x00000000013a7983 */ /* 0x002f280000300a00 */
[----:B------:R1:W-:Y:S04]  /*184e0*/  STL.64 [R1+0x1420], R66 ;  /* 0x0014204201007387 */ /* 0x0003e80000100a00 */
[----:B------:R-:W-:Y:S04]  /*184f0*/  LDGSTS.E [R249+0x21800], desc[UR52][R82.64], P2 ;  /* 0x2180000052f97fae */ /* 0x000fe80009121874 */
[----:B------:R-:W-:Y:S04]  /*18500*/  LDGSTS.E [R249+0x21c00], desc[UR52][R90.64], P2 ;  /* 0x21c000005af97fae */ /* 0x000fe80009121874 */
[----:B-1----:R-:W2:Y:S04]  /*18510*/  LDL.64 R66, [R1+0x610] ;  /* 0x0006100001427983 */ /* 0x002ea80000100a00 */
[----:B------:R-:W-:Y:S04]  /*18520*/  STL.64 [R1+0x13f8], R74 ;  /* 0x0013f84a01007387 */ /* 0x000fe80000100a00 */
[----:B------:R-:W-:Y:S04]  /*18530*/  STL.64 [R1+0x13e8], R82 ;  /* 0x0013e85201007387 */ /* 0x000fe80000100a00 */
[----:B------:R-:W-:Y:S04]  /*18540*/  STL.64 [R1+0x13b8], R90 ;  /* 0x0013b85a01007387 */ /* 0x000fe80000100a00 */
[----:B------:R-:W-:Y:S04]  /*18550*/  LDGSTS.E [R249+0x22000], desc[UR52][R98.64], P2 ;  /* 0x2200000062f97fae */ /* 0x000fe80009121874 */
[----:B------:R1:W-:Y:S04]  /*18560*/  STL.64 [R1+0x13a8], R98 ;  /* 0x0013a86201007387 */ /* 0x0003e80000100a00 */
[----:B------:R-:W-:Y:S04]  /*18570*/  LDGSTS.E [R249+0x22400], desc[UR52][R106.64], P2 ;  /* 0x224000006af97fae */ /* 0x000fe80009121874 */
[----:B------:R-:W-:Y:S04]  /*18580*/  LDGSTS.E [R249+0x22800], desc[UR52][R114.64], P2 ;  /* 0x2280000072f97fae */ /* 0x000fe80009121874 */
[----:B-1----:R-:W4:Y:S04]  /*18590*/  LDL.64 R98, [R1+0x2f0] ;  /* 0x0002f00001627983 */ /* 0x002f280000100a00 */
        /* <DEDUP_REMOVED lines=42> */
[----:B-1----:R-:W4:Y:S04]  /*18840*/  LDL.64 R186, [R1+0x450] ;  /* 0x0004500001ba7983 */ /* 0x002f280000100a00 */
[----:B------:R1:W-:Y:S04]  /*18850*/  STL.64 [R1+0x1410], R194 ;  /* 0x001410c201007387 */ /* 0x0003e80000100a00 */
        /* <DEDUP_REMOVED lines=10> */
[----:B--2---:R-:W-:Y:S04]  /*18900*/  LDGSTS.E [R250+0x100], desc[UR52][R66.64], P2 ;  /* 0x0010000042fa7fae */ /* 0x004fe80009121874 */
[----:B-1----:R-:W2:Y:S04]  /*18910*/  LDL.64 R234, [R1+0x510] ;  /* 0x0005100001ea7983 */ /* 0x002ea80000100a00 */
[----:B------:R1:W-:Y:S04]  /*18920*/  STL.64 [R1+0x1450], R242 ;  /* 0x001450f201007387 */ /* 0x0003e80000100a00 */
[----:B------:R-:W-:Y:S04]  /*18930*/  LDGSTS.E [R250+0x500], desc[UR52][R4.64], P2 ;  /* 0x0050000004fa7fae */ /* 0x000fe80009121874 */
[----:B------:R-:W-:Y:S04]  /*18940*/  LDGSTS.E [R250+0x900], desc[UR52][R64.64], P2 ;  /* 0x0090000040fa7fae */ /* 0x000fe80009121874 */
[----:B-1----:R-:W4:Y:S04]  /*18950*/  LDL.LU.64 R242, [R1+0x1e8] ;  /* 0x0001e80001f27983 */ /* 0x002f280000300a00 */
[----:B------:R1:W-:Y:S04]  /*18960*/  STL.64 [R1+0x1458], R10 ;  /* 0x0014580a01007387 */ /* 0x0003e80000100a00 */
[----:B------:R-:W-:Y:S04]  /*18970*/  LDGSTS.E [R250+0xd00], desc[UR52][R62.64], P2 ;  /* 0x00d000003efa7fae */ /* 0x000fe80009121874 */
[----:B------:R-:W-:Y:S04]  /*18980*/  LDGSTS.E [R250+0x1100], desc[UR52][R60.64], P2 ;  /* 0x011000003cfa7fae */ /* 0x000fe80009121874 */
[----:B-1----:R-:W4:Y:S04]  /*18990*/  LDL.LU.64 R10, [R1+0x1f0] ;  /* 0x0001f000010a7983 */ /* 0x002f280000300a00 */
[----:B------:R1:W-:Y:S04]  /*189a0*/  STL.64 [R1+0x1460], R18 ;  /* 0x0014601201007387 */ /* 0x0003e80000100a00 */
[----:B------:R-:W-:Y:S04]  /*189b0*/  LDGSTS.E [R250+0x1500], desc[UR52][R56.64], P2 ;  /* 0x0150000038fa7fae */ /* 0x000fe80009121874 */
[----:B---3--:R-:W-:Y:S04]  /*189c0*/  LDGSTS.E [R250+0x1900], desc[UR52][R54.64], P2 ;  /* 0x0190000036fa7fae */ /* 0x008fe80009121874 */
[----:B-1----:R-:W3:Y:S04]  /*189d0*/  LDL.LU.64 R18, [R1+0x2d0] ;  /* 0x0002d00001127983 */ /* 0x002ee80000300a00 */
[----:B------:R1:W-:Y:S04]  /*189e0*/  STL.64 [R1+0x1468], R48 ;  /* 0x0014683001007387 */ /* 0x0003e80000100a00 */
[----:B-1----:R-:W4:Y:S04]  /*189f0*/  LDL.LU.64 R48, [R1+0x200] ;  /* 0x0002000001307983 */ /* 0x002f280000300a00 */
[----:B------:R1:W-:Y:S04]  /*18a00*/  STL.64 [R1+0x1470], R28 ;  /* 0x0014701c01007387 */ /* 0x0003e80000100a00 */
[----:B-1----:R-:W4:Y:S04]  /*18a10*/  LDL.LU.64 R28, [R1+0x208] ;  /* 0x00020800011c7983 */ /* 0x002f280000300a00 */
[----:B------:R1:W-:Y:S04]  /*18a20*/  STL.64 [R1+0x15d8], R248 ;  /* 0x0015d8f801007387 */ /* 0x0003e80000100a00 */
[----:B-1----:R-:W2:Y:S04]  /*18a30*/  LDL.64 R248, [R1+0x530] ;  /* 0x0005300001f87983 */ /* 0x002ea80000100a00 */
[----:B------:R1:W-:Y:S04]  /*18a40*/  STL.64 [R1+0x1478], R42 ;  /* 0x0014782a01007387 */ /* 0x0003e80000100a00 */
[----:B-1----:R-:W4:Y:S04]  /*18a50*/  LDL.LU.64 R42, [R1+0x210] ;  /* 0x00021000012a7983 */ /* 0x002f280000300a00 */
[----:B------:R-:W4:Y:S04]  /*18a60*/  LDL.64 R90, [R1+0x2b0] ;  /* 0x0002b000015a7983 */ /* 0x000f280000100a00 */
[----:B------:R-:W4:Y:S04]  /*18a70*/  LDL.64 R82, [R1+0x290] ;  /* 0x0002900001527983 */ /* 0x000f280000100a00 */
[----:B------:R-:W4:Y:S04]  /*18a80*/  LDL.64 R74, [R1+0x270] ;  /* 0x00027000014a7983 */ /* 0x000f280000100a00 */
[----:B------:R-:W4:Y:S04]  /*18a90*/  LDL.64 R66, [R1+0x250] ;  /* 0x0002500001427983 */ /* 0x000f280000100a00 */
[----:B------:R-:W4:Y:S04]  /*18aa0*/  LDL.64 R4, [R1+0x230] ;  /* 0x0002300001047983 */ /* 0x000f280000100a00 */
[----:B------:R-:W4:Y:S04]  /*18ab0*/  LDL.LU.64 R64, [R1+0x1610] ;  /* 0x0016100001407983 */ /* 0x000f280000300a00 */
[----:B------:R-:W4:Y:S04]  /*18ac0*/  LDL.LU.64 R62, [R1+0x1608] ;  /* 0x00160800013e7983 */ /* 0x000f280000300a00 */
[----:B------:R-:W4:Y:S04]  /*18ad0*/  LDL.LU.64 R60, [R1+0x1600] ;  /* 0x00160000013c7983 */ /* 0x000f280000300a00 */
[----:B------:R-:W4:Y:S04]  /*18ae0*/  LDL.LU.64 R56, [R1+0x15f8] ;  /* 0x0015f80001387983 */ /* 0x000f280000300a00 */
[----:B------:R-:W4:Y:S04]  /*18af0*/  LDL.LU.64 R54, [R1+0x15f0] ;  /* 0x0015f00001367983 */ /* 0x000f280000300a00 */
[----:B---3--:R1:W-:Y:S04]  /*18b00*/  STL.64 [R1+0x1530], R18 ;  /* 0x0015301201007387 */ /* 0x0083e80000100a00 */
[----:B--2---:R-:W-:Y:S04]  /*18b10*/  LDGSTS.E [R250+0x1d00], desc[UR52][R248.64], P2 ;  /* 0x01d00000f8fa7fae */ /* 0x004fe80009121874 */
[----:B------:R-:W-:Y:S04]  /*18b20*/  LDGSTS.E [R250+0x2100], desc[UR52][R234.64], P2 ;  /* 0x02100000eafa7fae */ /* 0x000fe80009121874 */
[----:B----4-:R-:W-:Y:S04]  /*18b30*/  LDGSTS.E [R250+0x2500], desc[UR52][R226.64], P2 ;  /* 0x02500000e2fa7fae */ /* 0x010fe80009121874 */
[----:B------:R-:W-:Y:S04]  /*18b40*/  LDGSTS.E [R250+0x2900], desc[UR52][R218.64], P2 ;  /* 0x02900000dafa7fae */ /* 0x000fe80009121874 */
        /* <DEDUP_REMOVED lines=21> */
[----:B------:R-:W2:Y:S04]  /*18ca0*/  LDL.64 R98, [R1+0x5e8] ;  /* 0x0005e80001627983 */ /* 0x000ea80000100a00 */
[----:B------:R-:W3:Y:S04]  /*18cb0*/  LDL.64 R90, [R1+0x568] ;  /* 0x00056800015a7983 */ /* 0x000ee80000100a00 */
[----:B------:R-:W4:Y:S04]  /*18cc0*/  LDL.64 R4, [R1+0x608] ;  /* 0x0006080001047983 */ /* 0x000f280000100a00 */
[----:B------:R-:W3:Y:S04]  /*18cd0*/  LDL.64 R66, [R1+0x548] ;  /* 0x0005480001427983 */ /* 0x000ee80000100a00 */
[----:B-1----:R-:W3:Y:S04]  /*18ce0*/  LDL.LU.64 R18, [R1+0x368] ;  /* 0x0003680001127983 */ /* 0x002ee80000300a00 */
[----:B------:R-:W3:Y:S04]  /*18cf0*/  LDL.LU.64 R154, [R1+0x360] ;  /* 0x00036000019a7983 */ /* 0x000ee80000300a00 */
[----:B------:R-:W3:Y:S04]  /*18d00*/  LDL.LU.64 R162, [R1+0x340] ;  /* 0x0003400001a27983 */ /* 0x000ee80000300a00 */
[----:B------:R-:W3:Y:S04]  /*18d10*/  LDL.LU.64 R138, [R1+0x320] ;  /* 0x00032000018a7983 */ /* 0x000ee80000300a00 */
[----:B------:R-:W3:Y:S04]  /*18d20*/  LDL.LU.64 R82, [R1+0x300] ;  /* 0x0003000001527983 */ /* 0x000ee80000300a00 */
[----:B------:R-:W3:Y:S04]  /*18d30*/  LDL.LU.64 R74, [R1+0x2e0] ;  /* 0x0002e000014a7983 */ /* 0x000ee80000300a00 */
[----:B------:R-:W3:Y:S04]  /*18d40*/  LDL.LU.64 R234, [R1+0x2c8] ;  /* 0x0002c80001ea7983 */ /* 0x000ee80000300a00 */
[----:B------:R-:W-:Y:S04]  /*18d50*/  LDGSTS.E [R250+0x20100], desc[UR52][R42.64], P2 ;  /* 0x201000002afa7fae */ /* 0x000fe80009121874 */
[----:B------:R1:W-:Y:S04]  /*18d60*/  STL.64 [R1+0x1480], R42 ;  /* 0x0014802a01007387 */ /* 0x0003e80000100a00 */
[----:B------:R-:W-:Y:S04]  /*18d70*/  LDGSTS.E [R250+0x20500], desc[UR52][R10.64], P2 ;  /* 0x205000000afa7fae */ /* 0x000fe80009121874 */
[----:B------:R-:W-:Y:S04]  /*18d80*/  LDGSTS.E [R250+0x20900], desc[UR52][R58.64], P2 ;  /* 0x209000003afa7fae */ /* 0x000fe80009121874 */
[----:B-1----:R-:W3:Y:S04]  /*18d90*/  LDL.LU.64 R42, [R1+0x2e8] ;  /* 0x0002e800012a7983 */ /* 0x002ee80000300a00 */
        /* <DEDUP_REMOVED lines=58> */
[----:B-1----:R-:W3:Y:S04]  /*19140*/  LDL.LU.64 R156, [R1+0x468] ;  /* 0x00046800019c7983 */ /* 0x002ee80000300a00 */
[----:B------:R1:W-:Y:S04]  /*19150*/  STL.64 [R1+0x1500], R164 ;  /* 0x001500a401007387 */ /* 0x0003e80000100a00 */
[----:B----4-:R-:W-:Y:S04]  /*19160*/  LDGSTS.E [R251+0x200], desc[UR52][R4.64], P2 ;  /* 0x0020000004fb7fae */ /* 0x010fe80009121874 */
[----:B--2---:R-:W-:Y:S04]  /*19170*/  LDGSTS.E [R251+0x600], desc[UR52][R98.64], P2 ;  /* 0x0060000062fb7fae */ /* 0x004fe80009121874 */
[----:B-1----:R-:W2:Y:S04]  /*19180*/  LDL.LU.64 R164, [R1+0x508] ;  /* 0x0005080001a47983 */ /* 0x002ea80000300a00 */
[----:B------:R1:W-:Y:S04]  /*19190*/  STL.64 [R1+0x1508], R172 ;  /* 0x001508ac01007387 */ /* 0x0003e80000100a00 */
[----:B-1----:R-:W4:Y:S04]  /*191a0*/  LDL.LU.64 R172, [R1+0x2a0] ;  /* 0x0002a00001ac7983 */ /* 0x002f280000300a00 */
        /* <DEDUP_REMOVED lines=21> */
[----:B-1----:R-:W2:Y:S04]  /*19300*/  LDL.LU.64 R20, [R1+0x528] ;  /* 0x0005280001147983 */ /* 0x002ea80000300a00 */
[----:B------:R1:W-:Y:S04]  /*19310*/  STL.64 [R1+0x1570], R22 ;  /* 0x0015701601007387 */ /* 0x0003e80000100a00 */
[----:B-1----:R-:W3:Y:S04]  /*19320*/  LDL.LU.64 R22, [R1+0x5c8] ;  /* 0x0005c80001167983 */ /* 0x002ee80000300a00 */
[----:B------:R1:W-:Y:S04]  /*19330*/  STL.64 [R1+0x1578], R30 ;  /* 0x0015781e01007387 */ /* 0x0003e80000100a00 */
[----:B-1----:R-:W4:Y:S04]  /*19340*/  LDL.LU.64 R30, [R1+0x588] ;  /* 0x00058800011e7983 */ /* 0x002f280000300a00 */
[----:B------:R1:W-:Y:S04]  /*19350*/  STL.64 [R1+0x1580], R36 ;  /* 0x0015802401007387 */ /* 0x0003e80000100a00 */
[----:B-1----:R-:W2:Y:S04]  /*19360*/  LDL.LU.64 R36, [R1+0x5a8] ;  /* 0x0005a80001247983 */ /* 0x002ea80000300a00 */
[----:B------:R-:W4:Y:S04]  /*19370*/  LDL.64 R4, [R1+0x388] ;  /* 0x0003880001047983 */ /* 0x000f280000100a00 */
[----:B---3--:R-:W-:Y:S04]  /*19380*/  LDGSTS.E [R251+0xa00], desc[UR52][R22.64], P2 ;  /* 0x00a0000016fb7fae */ /* 0x008fe80009121874 */
[----:B--2---:R-:W-:Y:S04]  /*19390*/  LDGSTS.E [R251+0xe00], desc[UR52][R36.64], P2 ;  /* 0x00e0000024fb7fae */ /* 0x004fe80009121874 */
        /* <DEDUP_REMOVED lines=8> */
[----:B------:R1:W-:Y:S04]  /*19420*/  LDGSTS.E [R251+0x3200], desc[UR52][R12.64], P2 ;  /* 0x032000000cfb7fae */ /* 0x0003e80009121874 */
        /* <DEDUP_REMOVED lines=21> */
[----:B------:R-:W-:Y:S04]  /*19580*/  STL.64 [R1+0x15e0], R22 ;  /* 0x0015e01601007387 */ /* 0x000fe80000100a00 */
[----:B------:R-:W-:Y:S04]  /*19590*/  LDGSTS.E [R251+0x20a00], desc[UR52][R54.64], P2 ;  /* 0x20a0000036fb7fae */ /* 0x000fe80009121874 */
[----:B------:R2:W-:Y:S04]  /*195a0*/  STL.64 [R1+0x15d0], R36 ;  /* 0x0015d02401007387 */ /* 0x0005e80000100a00 */
[----:B------:R-:W-:Y:S04]  /*195b0*/  LDGSTS.E [R251+0x20e00], desc[UR52][R62.64], P2 ;  /* 0x20e000003efb7fae */ /* 0x000fe80009121874 */
[----:B------:R-:W-:Y:S04]  /*195c0*/  STL.64 [R1+0x15c8], R30 ;  /* 0x0015c81e01007387 */ /* 0x000fe80000100a00 */
        /* <DEDUP_REMOVED lines=17> */
[----:B------:R-:W3:Y:S04]  /*196e0*/  LDL.64 R98, [R1+0x600] ;  /* 0x0006000001627983 */ /* 0x000ee80000100a00 */
[----:B------:R-:W-:Y:S04]  /*196f0*/  LDGSTS.E [R251+0x23600], desc[UR52][R142.64], P2 ;  /* 0x236000008efb7fae */ /* 0x000fe80009121874 */
[----:B------:R-:W4:Y:S04]  /*19700*/  LDL.64 R114, [R1+0x5e0] ;  /* 0x0005e00001727983 */ /* 0x000f280000100a00 */
[----:B------:R-:W-:Y:S04]  /*19710*/  LDGSTS.E [R251+0x23a00], desc[UR52][R150.64], P2 ;  /* 0x23a0000096fb7fae */ /* 0x000fe80009121874 */
[----:B------:R-:W4:Y:S04]  /*19720*/  LDL.64 R106, [R1+0x5c0] ;  /* 0x0005c000016a7983 */ /* 0x000f280000100a00 */
[----:B------:R-:W-:Y:S04]  /*19730*/  LDGSTS.E [R251+0x23e00], desc[UR52][R158.64], P2 ;  /* 0x23e000009efb7fae */ /* 0x000fe80009121874 */
[----:B--2---:R-:W2:Y:S04]  /*19740*/  LDL.64 R36, [R1+0x5a0] ;  /* 0x0005a00001247983 */ /* 0x004ea80000100a00 */
[----:B------:R-:W-:Y:S04]  /*19750*/  LDGSTS.E [R251+0x24200], desc[UR52][R166.64], P2 ;  /* 0x24200000a6fb7fae */ /* 0x000fe80009121874 */
[----:B------:R-:W2:Y:S04]  /*19760*/  LDL.64 R4, [R1+0x580] ;  /* 0x0005800001047983 */ /* 0x000ea80000100a00 */
        /* <DEDUP_REMOVED lines=18> */
[----:B------:R-:W2:Y:S04]  /*19890*/  LDL.64 R218, [R1+0x460] ;  /* 0x0004600001da7983 */ /* 0x000ea80000100a00 */
[----:B------:R-:W2:Y:S04]  /*198a0*/  LDL.64 R186, [R1+0x440] ;  /* 0x0004400001ba7983 */ /* 0x000ea80000100a00 */
[----:B------:R-:W-:Y:S04]  /*198b0*/  LDGSTS.E [R251+0x26a00], desc[UR52][R52.64], P2 ;  /* 0x26a0000034fb7fae */ /* 0x000fe80009121874 */
[----:B------:R-:W2:Y:S04]  /*198c0*/  LDL.LU.64 R202, [R1+0x420] ;  /* 0x0004200001ca7983 */ /* 0x000ea80000300a00 */
[----:B------:R-:W-:Y:S04]  /*198d0*/  LDGSTS.E [R251+0x26e00], desc[UR52][R14.64], P2 ;  /* 0x26e000000efb7fae */ /* 0x000fe80009121874 */
[----:B------:R-:W2:Y:S04]  /*198e0*/  LDL.LU.64 R90, [R1+0x400] ;  /* 0x00040000015a7983 */ /* 0x000ea80000300a00 */
[----:B------:R-:W-:Y:S04]  /*198f0*/  LDGSTS.E [R251+0x27200], desc[UR52][R50.64], P2 ;  /* 0x2720000032fb7fae */ /* 0x000fe80009121874 */
[----:B------:R-:W2:Y:S04]  /*19900*/  LDL.LU.64 R66, [R1+0x3e0] ;  /* 0x0003e00001427983 */ /* 0x000ea80000300a00 */
[----:B------:R-:W-:Y:S04]  /*19910*/  LDGSTS.E [R251+0x27600], desc[UR52][R24.64], P2 ;  /* 0x2760000018fb7fae */ /* 0x000fe80009121874 */
[----:B------:R-:W2:Y:S04]  /*19920*/  LDL.LU.64 R226, [R1+0x3c0] ;  /* 0x0003c00001e27983 */ /* 0x000ea80000300a00 */
[----:B------:R-:W-:Y:S04]  /*19930*/  LDGSTS.E [R251+0x27a00], desc[UR52][R32.64], P2 ;  /* 0x27a0000020fb7fae */ /* 0x000fe80009121874 */
[----:B------:R-:W-:Y:S04]  /*19940*/  LDGSTS.E [R251+0x27e00], desc[UR52][R38.64], P2 ;  /* 0x27e0000026fb7fae */ /* 0x000fe80009121874 */
[----:B------:R1:W-:Y:S04]  /*19950*/  STL.64 [R1+0x1380], R250 ;  /* 0x001380fa01007387 */ /* 0x0003e80000100a00 */
[----:B-1----:R-:W2:Y:S01]  /*19960*/  LDL.LU.64 R250, [R1+0x3a0] ;  /* 0x0003a00001fa7983 */ /* 0x002ea20000300a00 */
[----:B------:R-:W-:-:S02]  /*19970*/  SEL R3, R3, RZ, P0 ;  /* 0x000000ff03037207 */ /* 0x000fc40000000000 */
[----:B------:R-:W-:Y:S02]  /*19980*/  SEL R2, R2, RZ, P0 ;  /* 0x000000ff02027207 */ /* 0x000fe40000000000 */
[----:B------:R-:W-:Y:S02]  /*19990*/  SEL R12, RZ, 0x4, P1 ;  /* 0x00000004ff0c7807 */ /* 0x000fe40000800000 */
[----:B------:R-:W-:Y:S01]  /*199a0*/  ISETP.NE.U32.AND P1, PT, R2, RZ, PT ;  /* 0x000000ff0200720c */ /* 0x000fe20003f25070 */
[----:B---3--:R-:W-:Y:S04]  /*199b0*/  LDGSTS.E [R0+0x300], desc[UR52][R98.64], P2 ;  /* 0x0030000062007fae */ /* 0x008fe80009121874 */
[----:B----4-:R-:W-:Y:S04]  /*199c0*/  LDGSTS.E [R0+0x700], desc[UR52][R114.64], P2 ;  /* 0x0070000072007fae */ /* 0x010fe80009121874 */
[----:B------:R-:W-:Y:S04]  /*199d0*/  LDGSTS.E [R0+0xb00], desc[UR52][R106.64], P2 ;  /* 0x00b000006a007fae */ /* 0x000fe80009121874 */
[----:B--2---:R1:W-:Y:S04]  /*199e0*/  LDGSTS.E [R0+0xf00], desc[UR52][R36.64], P2 ;  /* 0x00f0000024007fae */ /* 0x0043e80009121874 */
[----:B------:R-:W-:Y:S04]  /*199f0*/  LDGSTS.E [R0+0x1300], desc[UR52][R4.64], P2 ;  /* 0x0130000004007fae */ /* 0x000fe80009121874 */
[----:B------:R-:W1:Y:S04]  /*19a00*/  LDL.LU.64 R36, [R1+0x648] ;  /* 0x0006480001247983 */ /* 0x000e680000300a00 */
[----:B------:R-:W-:Y:S04]  /*19a10*/  LDGSTS.E [R0+0x1700], desc[UR52][R146.64], P2 ;  /* 0x0170000092007fae */ /* 0x000fe80009121874 */
[----:B------:R-:W2:Y:S04]  /*19a20*/  LDL.LU.64 R30, [R1+0x640] ;  /* 0x00064000011e7983 */ /* 0x000ea80000300a00 */
        /* <DEDUP_REMOVED lines=30> */
[----:B------:R-:W4:Y:S04]  /*19c10*/  LDL.LU.64 R248, [R1+0x190] ;  /* 0x0001900001f87983 */ /* 0x000f280000300a00 */
        /* <DEDUP_REMOVED lines=27> */
[----:B------:R-:W-:Y:S01]  /*19dd0*/  LDGSTS.E [R0+0x27f00], desc[UR52][R40.64], P2 ;  /* 0x27f0000028007fae */ /* 0x000fe20009121874 */
[----:B------:R-:W-:-:S03]  /*19de0*/  ISETP.NE.U32.AND P2, PT, R3, RZ, PT ;  /* 0x000000ff0300720c */ /* 0x000fc60003f45070 */
[----:B------:R-:W3:Y:S04]  /*19df0*/  LDL.LU.64 R22, [R1+0x188] ;  /* 0x0001880001167983 */ /* 0x000ee80000300a00 */
[----:B------:R-:W3:Y:S04]  /*19e00*/  LDL.LU R3, [R1+0x15ec] ;  /* 0x0015ec0001037983 */ /* 0x000ee80000300800 */
[----:B------:R-:W3:Y:S01]  /*19e10*/  LDL.LU R2, [R1+0x15e8] ;  /* 0x0015e80001027983 */ /* 0x000ee20000300800 */
[----:B------:R-:W-:Y:S01]  /*19e20*/  USHF.L.U32 UR6, UR6, 0x7, URZ ;  /* 0x0000000706067899 */ /* 0x000fe2000800063f */
[----:B------:R-:W-:-:S02]  /*19e30*/  ISETP.GE.AND P3, PT, R252, UR8, PT ;  /* 0x00000008fc007c0c */ /* 0x000fc4000bf66270 */
[----:B------:R-:W0:Y:S03]  /*19e40*/  LDGDEPBAR ;  /* 0x00000000000079af */ /* 0x000e260000000000 */
[----:B------:R-:W-:-:S04]  /*19e50*/  IMAD.U32 R252, RZ, RZ, UR6 ;  /* 0x00000006fffc7e24 */ /* 0x000fc8000f8e00ff */
[C---:B-1----:R-:W-:Y:S01]  /*19e60*/  IMAD.WIDE R36, R252.reuse, 0x4, R36 ;  /* 0x00000004fc247825 */ /* 0x042fe200078e0224 */
[----:B------:R-:W-:Y:S03]  /*19e70*/  BAR.SYNC.DEFER_BLOCKING 0x0 ;  /* 0x0000000000007b1d */ /* 0x000fe60000010000 */
[----:B--2---:R-:W-:-:S03]  /*19e80*/  IMAD.WIDE R30, R252, 0x4, R30 ;  /* 0x00000004fc1e7825 */ /* 0x004fc600078e021e */
[----:B------:R1:W-:Y:S04]  /*19e90*/  STL.64 [R1+0x6a0], R36 ;  /* 0x0006a02401007387 */ /* 0x0003e80000100a00 */
[----:B------:R2:W-:Y:S01]  /*19ea0*/  STL.64 [R1+0x6b0], R30 ;  /* 0x0006b01e01007387 */ /* 0x0005e20000100a00 */
[----:B----4-:R-:W-:Y:S02]  /*19eb0*/  IMAD.WIDE R20, R252, 0x4, R248 ;  /* 0x00000004fc147825 */ /* 0x010fe400078e02f8 */
[----:B---3--:R-:W3:Y:S03]  /*19ec0*/  S2R R249, SR_TID.X ;  /* 0x0000000000f97919 */ /* 0x008ee60000002100 */
[----:B------:R4:W-:Y:S01]  /*19ed0*/  STL.64 [R1+0x728], R20 ;  /* 0x0007281401007387 */ /* 0x0009e20000100a00 */
[----:B---3--:R-:W-:-:S02]  /*19ee0*/  SHF.R.U32.HI R248, RZ, 0x7, R249 ;  /* 0x00000007fff87819 */ /* 0x008fc400000116f9 */
[----:B------:R-:W-:Y:S02]  /*19ef0*/  SHF.R.U32.HI R249, RZ, 0x7, R249 ;  /* 0x00000007fff97819 */ /* 0x000fe400000116f9 */
[----:B------:R-:W-:Y:S02]  /*19f00*/  SGXT.U32 R248, R248, 0x1 ;  /* 0x00000001f8f8781a */ /* 0x000fe40000000000 */
[----:B------:R-:W-:Y:S02]  /*19f10*/  SGXT.U32 R249, R249, 0x1 ;  /* 0x00000001f9f9781a */ /* 0x000fe40000000000 */
[----:B------:R-:W-:Y:S02]  /*19f20*/  LOP3.LUT R248, R248, 0x40, RZ, 0xfc, !PT ;  /* 0x00000040f8f87812 */ /* 0x000fe400078efcff */
[----:B------:R-:W-:Y:S01]  /*19f30*/  LOP3.LUT R249, R249, 0x42, RZ, 0xfc, !PT ;  /* 0x00000042f9f97812 */ /* 0x000fe200078efcff */
[----:B------:R-:W-:Y:S01]  /*19f40*/  @!PT LDS RZ, [RZ] ;  /* 0x00000000fffff984 */ /* 0x000fe20000000800 */
[----:B------:R-:W-:Y:S01]  /*19f50*/  @!PT LDS RZ, [RZ] ;  /* 0x00000000fffff984 */ /* 0x000fe20000000800 */
[----:B------:R-:W-:Y:S01]  /*19f60*/  @!PT LDS RZ, [RZ] ;  /* 0x00000000fffff984 */ /* 0x000fe20000000800 */
[----:B------:R-:W-:Y:S01]  /*19f70*/  LDGSTS.E [R2+-0x30000], desc[UR52][R36.64], P6 ;  /* 0xd000000024027fae */ /* 0x000fe2000b121874 */
[----:B------:R-:W-:-:S03]  /*19f80*/  ISETP.GE.AND P6, PT, R248, UR8, PT ;  /* 0x00000008f8007c0c */ /* 0x000fc6000bfc6270 */
[----:B------:R2:W-:Y:S01]  /*19f90*/  LDGSTS.E [R2+-0x2fff8], desc[UR52][R30.64], P4 ;  /* 0xd00080001e027fae */ /* 0x0005e2000a121874 */
[----:B------:R-:W-:-:S03]  /*19fa0*/  ISETP.GE.AND P4, PT, R249, UR8, PT ;  /* 0x00000008f9007c0c */ /* 0x000fc6000bf86270 */
[----:B------:R4:W-:Y:S04]  /*19fb0*/  LDGSTS.E [R2+-0x2c000], desc[UR52][R20.64], P2 ;  /* 0xd400000014027fae */ /* 0x0009e80009121874 */
[----:B-1----:R-:W3:Y:S04]  /*19fc0*/  LDL.LU.64 R36, [R1+0x110] ;  /* 0x0001100001247983 */ /* 0x002ee80000300a00 */
[----:B------:R-:W3:Y:S04]  /*19fd0*/  LDL.LU.64 R228, [R1+0x108] ;  /* 0x0001080001e47983 */ /* 0x000ee80000300a00 */
[----:B------:R-:W3:Y:S04]  /*19fe0*/  LDL.LU.64 R236, [R1+0x90] ;  /* 0x0000900001ec7983 */ /* 0x000ee80000300a00 */
[----:B------:R-:W3:Y:S01]  /*19ff0*/  LDL.LU.64 R248, [R1+0x88] ;  /* 0x0000880001f87983 */ /* 0x000ee20000300a00 */
[----:B--2---:R-:W1:Y:S01]  /*1a000*/  S2R R30, SR_TID.X ;  /* 0x00000000001e7919 */ /* 0x004e620000002100 */
[----:B----4-:R-:W-:Y:S01]  /*1a010*/  SEL R20, RZ, 0x4, P4 ;  /* 0x00000004ff147807 */ /* 0x010fe20002000000 */
[----:B------:R-:W-:Y:S01]  /*1a020*/  IMAD.WIDE R60, R252, 0x4, R22 ;  /* 0x00000004fc3c7825 */ /* 0x000fe200078e0216 */
[----:B------:R-:W2:Y:S04]  /*1a030*/  LDL.LU.64 R164, [R1+0x638] ;  /* 0x0006380001a47983 */ /* 0x000ea80000300a00 */
[----:B------:R4:W-:Y:S04]  /*1a040*/  STL.64 [R1+0x730], R60 ;  /* 0x0007303c01007387 */ /* 0x0009e80000100a00 */
[----:B------:R-:W2:Y:S01]  /*1a050*/  LDL.LU.64 R22, [R1+0x630] ;  /* 0x0006300001167983 */ /* 0x000ea20000300a00 */
[----:B-1----:R-:W-:-:S03]  /*1a060*/  SHF.R.U32.HI R31, RZ, 0x7, R30 ;  /* 0x00000007ff1f7819 */ /* 0x002fc6000001161e */
[----:B------:R4:W-:Y:S01]  /*1a070*/  LDGSTS.E [R2+-0x2bff8], desc[UR52][R60.64], P1 ;  /* 0xd40080003c027fae */ /* 0x0009e20008921874 */
[----:B------:R-:W-:-:S04]  /*1a080*/  SGXT.U32 R31, R31, 0x1 ;  /* 0x000000011f1f781a */ /* 0x000fc80000000000 */
[----:B------:R-:W-:-:S04]  /*1a090*/  LOP3.LUT R31, R31, 0x62, RZ, 0xfc, !PT ;  /* 0x000000621f1f7812 */ /* 0x000fc800078efcff */
[----:B------:R-:W-:Y:S02]  /*1a0a0*/  ISETP.GE.AND P4, PT, R31, UR8, PT ;  /* 0x000000081f007c0c */ /* 0x000fe4000bf86270 */
[----:B------:R-:W1:Y:S01]  /*1a0b0*/  S2R R31, SR_TID.X ;  /* 0x00000000001f7919 */ /* 0x000e620000002100 */
[----:B------:R-:W-:Y:S02]  /*1a0c0*/  SHF.R.U32.HI R30, RZ, 0x7, R30 ;  /* 0x00000007ff1e7819 */ /* 0x000fe4000001161e */
[----:B------:R-:W-:Y:S02]  /*1a0d0*/  SEL R12, R12, RZ, P0 ;  /* 0x000000ff0c0c7207 */ /* 0x000fe40000000000 */
[----:B------:R-:W-:Y:S02]  /*1a0e0*/  SGXT.U32 R30, R30, 0x1 ;  /* 0x000000011e1e781a */ /* 0x000fe40000000000 */
[----:B------:R-:W-:Y:S02]  /*1a0f0*/  ISETP.NE.U32.AND P2, PT, R12, RZ, PT ;  /* 0x000000ff0c00720c */ /* 0x000fe40003f45070 */
[----:B------:R-:W-:-:S02]  /*1a100*/  LOP3.LUT R30, R30, 0x60, RZ, 0xfc, !PT ;  /* 0x000000601e1e7812 */ /* 0x000fc400078efcff */
[----:B------:R-:W-:Y:S02]  /*1a110*/  SEL R12, RZ, 0x4, P6 ;  /* 0x00000004ff0c7807 */ /* 0x000fe40003000000 */
[----:B------:R-:W-:Y:S02]  /*1a120*/  ISETP.GE.AND P6, PT, R30, UR8, PT ;  /* 0x000000081e007c0c */ /* 0x000fe4000bfc6270 */
[----:B------:R-:W-:Y:S02]  /*1a130*/  SEL R12, R12, RZ, P0 ;  /* 0x000000ff0c0c7207 */ /* 0x000fe40000000000 */
[----:B------:R-:W-:Y:S02]  /*1a140*/  SEL R13, RZ, 0x4, P6 ;  /* 0x00000004ff0d7807 */ /* 0x000fe40003000000 */
[----:B------:R-:W-:Y:S02]  /*1a150*/  ISETP.NE.U32.AND P6, PT, R12, RZ, PT ;  /* 0x000000ff0c00720c */ /* 0x000fe40003fc5070 */
[----:B-1----:R-:W-:-:S04]  /*1a160*/  SHF.R.U32.HI R31, RZ, 0x7, R31 ;  /* 0x00000007ff1f7819 */ /* 0x002fc8000001161f */
[----:B------:R-:W-:-:S04]  /*1a170*/  SGXT.U32 R31, R31, 0x1 ;  /* 0x000000011f1f781a */ /* 0x000fc80000000000 */
[----:B------:R-:W-:Y:S02]  /*1a180*/  LOP3.LUT R31, R31, 0x24, RZ, 0xfc, !PT ;  /* 0x000000241f1f7812 */ /* 0x000fe400078efcff */
[----:B------:R-:W-:Y:S02]  /*1a190*/  SEL R12, RZ, 0x4, P4 ;  /* 0x00000004ff0c7807 */ /* 0x000fe40002000000 */
[----:B------:R-:W-:Y:S02]  /*1a1a0*/  ISETP.GE.AND P4, PT, R31, UR8, PT ;  /* 0x000000081f007c0c */ /* 0x000fe4000bf86270 */
[----:B------:R-:W2:Y:S01]  /*1a1b0*/  LDL.LU.64 R30, [R1+0x180] ;  /* 0x00018000011e7983 */ /* 0x000ea20000300a00 */
[----:B------:R-:W-:-:S04]  /*1a1c0*/  SEL R20, R20, RZ, P0 ;  /* 0x000000ff14147207 */ /* 0x000fc80000000000 */
[----:B------:R-:W-:Y:S02]  /*1a1d0*/  ISETP.NE.U32.AND P1, PT, R20, RZ, PT ;  /* 0x000000ff1400720c */ /* 0x000fe40003f25070 */
[----:B------:R-:W-:Y:S02]  /*1a1e0*/  SEL R20, R13, RZ, P0 ;  /* 0x000000ff0d147207 */ /* 0x000fe40000000000 */
[----:B------:R-:W-:Y:S02]  /*1a1f0*/  SEL R13, R12, RZ, P0 ;  /* 0x000000ff0c0d7207 */ /* 0x000fe40000000000 */
[----:B------:R-:W-:Y:S02]  /*1a200*/  SEL R12, RZ, 0x4, P5 ;  /* 0x00000004ff0c7807 */ /* 0x000fe40002800000 */
[----:B------:R-:W-:Y:S02]  /*1a210*/  ISETP.NE.U32.AND P5, PT, R20, RZ, PT ;  /* 0x000000ff1400720c */ /* 0x000fe40003fa5070 */
[----:B------:R-:W-:-:S02]  /*1a220*/  SEL R21, RZ, 0x4, P4 ;  /* 0x00000004ff157807 */ /* 0x000fc40002000000 */
[----:B------:R-:W-:Y:S02]  /*1a230*/  SEL R20, R12, RZ, P0 ;  /* 0x000000ff0c147207 */ /* 0x000fe40000000000 */
[----:B----4-:R-:W-:Y:S02]  /*1a240*/  SEL R60, R21, RZ, P0 ;  /* 0x000000ff153c7207 */ /* 0x010fe40000000000 */
[----:B------:R-:W-:Y:S01]  /*1a250*/  ISETP.NE.U32.AND P4, PT, R13, RZ, PT ;  /* 0x000000ff0d00720c */ /* 0x000fe20003f85070 */
[----:B---3--:R-:W-:-:S05]  /*1a260*/  IMAD.WIDE R36, R252, 0x4, R36 ;  /* 0x00000004fc247825 */ /* 0x008fca00078e0224 */
[----:B------:R-:W-:Y:S01]  /*1a270*/  LDGSTS.E [R2+-0x28000], desc[UR52][R36.64], P6 ;  /* 0xd800000024027fae */ /* 0x000fe2000b121874 */
[----:B------:R-:W-:Y:S01]  /*1a280*/  ISETP.NE.U32.AND P6, PT, R20, RZ, PT ;  /* 0x000000ff1400720c */ /* 0x000fe20003fc5070 */
[C---:B------:R-:W-:Y:S02]  /*1a290*/  IMAD.WIDE R20, R252.reuse, 0x4, R248 ;  /* 0x00000004fc147825 */ /* 0x040fe400078e02f8 */
[----:B------:R-:W1:Y:S02]  /*1a2a0*/  S2R R249, SR_TID.X ;  /* 0x0000000000f97919 */ /* 0x000e640000002100 */
[----:B------:R-:W-:-:S04]  /*1a2b0*/  IMAD.WIDE R124, R252, 0x4, R228 ;  /* 0x00000004fc7c7825 */ /* 0x000fc800078e02e4 */
[----:B------:R-:W-:Y:S01]  /*1a2c0*/  IMAD.WIDE R12, R252, 0x4, R236 ;  /* 0x00000004fc0c7825 */ /* 0x000fe200078e02ec */
[----:B------:R3:W-:Y:S04]  /*1a2d0*/  STL.64 [R1+0x7a8], R36 ;  /* 0x0007a82401007387 */ /* 0x0007e80000100a00 */
[----:B------:R-:W-:Y:S04]  /*1a2e0*/  STL.64 [R1+0x7b0], R124 ;  /* 0x0007b07c01007387 */ /* 0x000fe80000100a00 */
[----:B------:R2:W-:Y:S04]  /*1a2f0*/  STL.64 [R1+0x808], R12 ;  /* 0x0008080c01007387 */ /* 0x0005e80000100a00 */
[----:B---3--:R-:W3:Y:S04]  /*1a300*/  LDL.LU.64 R36, [R1+0x178] ;  /* 0x0001780001247983 */ /* 0x008ee80000300a00 */
[----:B------:R-:W-:Y:S04]  /*1a310*/  LDGSTS.E [R2+-0x27ff8], desc[UR52][R124.64], P1 ;  /* 0xd80080007c027fae */ /* 0x000fe80008921874 */
[----:B------:R2:W-:Y:S04]  /*1a320*/  LDGSTS.E [R2+-0x24000], desc[UR52][R12.64], P5 ;  /* 0xdc0000000c027fae */ /* 0x0005e8000a921874 */
[----:B------:R4:W-:Y:S01]  /*1a330*/  LDGSTS.E [R2+-0x23ff8], desc[UR52][R20.64], P4 ;  /* 0xdc00800014027fae */ /* 0x0009e2000a121874 */
[----:B-1----:R-:W-:-:S02]  /*1a340*/  SHF.R.U32.HI R248, RZ, 0x7, R249 ;  /* 0x00000007fff87819 */ /* 0x002fc400000116f9 */
[----:B------:R-:W-:-:S04]  /*1a350*/  SHF.R.U32.HI R249, RZ, 0x7, R249 ;  /* 0x00000007fff97819 */ /* 0x000fc800000116f9 */
[----:B------:R-:W-:-:S04]  /*1a360*/  SGXT.U32 R249, R249, 0x1 ;  /* 0x00000001f9f9781a */ /* 0x000fc80000000000 */
[----:B------:R-:W-:-:S04]  /*1a370*/  LOP3.LUT R249, R249, 0xa, RZ, 0xfc, !PT ;  /* 0x0000000af9f97812 */ /* 0x000fc800078efcff */
[----:B------:R-:W-:Y:S02]  /*1a380*/  ISETP.GE.AND P4, PT, R249, UR8, PT ;  /* 0x00000008f9007c0c */ /* 0x000fe4000bf86270 */
[----:B------:R-:W1:Y:S01]  /*1a390*/  S2R R249, SR_TID.X ;  /* 0x0000000000f97919 */ /* 0x000e620000002100 */
[----:B------:R-:W-:-:S04]  /*1a3a0*/  SGXT.U32 R248, R248, 0x1 ;  /* 0x00000001f8f8781a */ /* 0x000fc80000000000 */
[----:B------:R-:W-:Y:S01]  /*1a3b0*/  LOP3.LUT R248, R248, 0x26, RZ, 0xfc, !PT ;  /* 0x00000026f8f87812 */ /* 0x000fe200078efcff */
[----:B------:R4:W-:Y:S03]  /*1a3c0*/  STL.64 [R1+0x810], R20 ;  /* 0x0008101401007387 */ /* 0x0009e60000100a00 */
[----:B------:R-:W-:Y:S01]  /*1a3d0*/  ISETP.GE.AND P5, PT, R248, UR8, PT ;  /* 0x00000008f8007c0c */ /* 0x000fe2000bfa6270 */
[----:B--2---:R-:W-:-:S04]  /*1a3e0*/  IMAD.WIDE R12, R252, 0x4, R164 ;  /* 0x00000004fc0c7825 */ /* 0x004fc800078e02a4 */
[----:B------:R-:W-:Y:S01]  /*1a3f0*/  IMAD.WIDE R22, R252, 0x4, R22 ;  /* 0x00000004fc167825 */ /* 0x000fe200078e0216 */
[----:B------:R2:W-:Y:S04]  /*1a400*/  LDGSTS.E [R3+-0x30000], desc[UR52][R12.64], P2 ;  /* 0xd00000000c037fae */ /* 0x0005e80009121874 */
[----:B------:R-:W-:Y:S01]  /*1a410*/  LDGSTS.E [R3+-0x2fff8], desc[UR52][R22.64], P6 ;  /* 0xd000800016037fae */ /* 0x000fe2000b121874 */
[--C-:B-1----:R-:W-:Y:S02]  /*1a420*/  SHF.R.U32.HI R248, RZ, 0x7, R249.reuse ;  /* 0x00000007fff87819 */ /* 0x102fe400000116f9 */
[--C-:B----4-:R-:W-:Y:S02]  /*1a430*/  SHF.R.U32.HI R21, RZ, 0x7, R249.reuse ;  /* 0x00000007ff157819 */ /* 0x110fe400000116f9 */
[----:B------:R-:W-:-:S04]  /*1a440*/  SHF.R.U32.HI R249, RZ, 0x7, R249 ;  /* 0x00000007fff97819 */ /* 0x000fc800000116f9 */
[----:B------:R-:W-:-:S04]  /*1a450*/  SGXT.U32 R249, R249, 0x1 ;  /* 0x00000001f9f9781a */ /* 0x000fc80000000000 */
[----:B------:R-:W-:-:S04]  /*1a460*/  LOP3.LUT R249, R249, 0x46, RZ, 0xfc, !PT ;  /* 0x00000046f9f97812 */ /* 0x000fc800078efcff */
[----:B------:R-:W-:Y:S02]  /*1a470*/  ISETP.GE.AND P6, PT, R249, UR8, PT ;  /* 0x00000008f9007c0c */ /* 0x000fe4000bfc6270 */
[----:B------:R-:W1:Y:S01]  /*1a480*/  S2R R249, SR_TID.X ;  /* 0x0000000000f97919 */ /* 0x000e620000002100 */
[----:B------:R-:W-:Y:S02]  /*1a490*/  SGXT.U32 R248, R248, 0x1 ;  /* 0x00000001f8f8781a */ /* 0x000fe40000000000 */
[----:B------:R-:W-:Y:S02]  /*1a4a0*/  SGXT.U32 R21, R21, 0x1 ;  /* 0x000000011515781a */ /* 0x000fe40000000000 */
[----:B------:R-:W-:Y:S02]  /*1a4b0*/  LOP3.LUT R248, R248, 0x44, RZ, 0xfc, !PT ;  /* 0x00000044f8f87812 */ /* 0x000fe400078efcff */
[----:B------:R-:W-:Y:S02]  /*1a4c0*/  LOP3.LUT R21, R21, 0xc, RZ, 0xfc, !PT ;  /* 0x0000000c15157812 */ /* 0x000fe400078efcff */
[----:B------:R-:W-:-:S02]  /*1a4d0*/  SEL R2, RZ, 0x4, P5 ;  /* 0x00000004ff027807 */ /* 0x000fc40002800000 */
[----:B------:R-:W-:Y:S02]  /*1a4e0*/  ISETP.GE.AND P5, PT, R248, UR8, PT ;  /* 0x00000008f8007c0c */ /* 0x000fe4000bfa6270 */
[----:B------:R-:W-:Y:S01]  /*1a4f0*/  ISETP.GE.AND P2, PT, R21, UR8, PT ;  /* 0x0000000815007c0c */ /* 0x000fe2000bf46270 */
[----:B------:R-:W-:Y:S01]  /*1a500*/  IMAD.WIDE R20, R252, 0x4, R30 ;  /* 0x00000004fc147825 */ /* 0x000fe200078e021e */
[----:B------:R-:W-:Y:S04]  /*1a510*/  STL.64 [R1+0x680], R12 ;  /* 0x0006800c01007387 */ /* 0x000fe80000100a00 */
[----:B------:R4:W-:Y:S04]  /*1a520*/  STL.64 [R1+0x678], R22 ;  /* 0x0006781601007387 */ /* 0x0009e80000100a00 */
[----:B------:R3:W-:Y:S04]  /*1a530*/  STL.64 [R1+0x6f8], R20 ;  /* 0x0006f81401007387 */ /* 0x0007e80000100a00 */
[----:B------:R-:W3:Y:S01]  /*1a540*/  LDL.LU.64 R228, [R1+0x100] ;  /* 0x0001000001e47983 */ /* 0x000ee20000300a00 */
[----:B-1----:R-:W-:-:S03]  /*1a550*/  SHF.R.U32.HI R248, RZ, 0x7, R249 ;  /* 0x00000007fff87819 */ /* 0x002fc600000116f9 */
[----:B----4-:R-:W4:Y:S01]  /*1a560*/  LDL.LU.64 R22, [R1+0xf8] ;  /* 0x0000f80001167983 */ /* 0x010f220000300a00 */
[----:B------:R-:W-:-:S03]  /*1a570*/  SGXT.U32 R248, R248, 0x1 ;  /* 0x00000001f8f8781a */ /* 0x000fc60000000000 */
[----:B------:R-:W4:Y:S01]  /*1a580*/  LDL.LU.64 R236, [R1+0x80] ;  /* 0x0000800001ec7983 */ /* 0x000f220000300a00 */
[----:B------:R-:W-:Y:S02]  /*1a590*/  LOP3.LUT R248, R248, 0x64, RZ, 0xfc, !PT ;  /* 0x00000064f8f87812 */ /* 0x000fe400078efcff */
[----:B--2---:R-:W-:Y:S02]  /*1a5a0*/  SEL R12, R2, RZ, P0 ;  /* 0x000000ff020c7207 */ /* 0x004fe40000000000 */
[----:B------:R-:W-:Y:S02]  /*1a5b0*/  SEL R2, RZ, 0x4, P5 ;  /* 0x00000004ff027807 */ /* 0x000fe40002800000 */
[----:B------:R-:W-:Y:S02]  /*1a5c0*/  ISETP.GE.AND P5, PT, R248, UR8, PT ;  /* 0x00000008f8007c0c */ /* 0x000fe4000bfa6270 */
[----:B------:R-:W-:Y:S02]  /*1a5d0*/  SHF.R.U32.HI R31, RZ, 0x7, R249 ;  /* 0x00000007ff1f7819 */ /* 0x000fe400000116f9 */
[----:B------:R-:W2:Y:S01]  /*1a5e0*/  LDL.LU.64 R248, [R1+0x78] ;  /* 0x0000780001f87983 */ /* 0x000ea20000300a00 */
[----:B------:R-:W-:-:S02]  /*1a5f0*/  ISETP.NE.U32.AND P1, PT, R60, RZ, PT ;  /* 0x000000ff3c00720c */ /* 0x000fc40003f25070 */
[----:B------:R-:W-:Y:S01]  /*1a600*/  SGXT.U32 R31, R31, 0x1 ;  /* 0x000000011f1f781a */ /* 0x000fe20000000000 */
[----:B------:R-:W2:Y:S10]  /*1a610*/  LDL.LU.64 R164, [R1+0x628] ;  /* 0x0006280001a47983 */ /* 0x000eb40000300a00 */
[----:B------:R3:W-:Y:S01]  /*1a620*/  LDGSTS.E [R3+-0x2c000], desc[UR52][R20.64], P1 ;  /* 0xd400000014037fae */ /* 0x0007e20008921874 */
[----:B------:R-:W-:-:S02]  /*1a630*/  ISETP.NE.U32.AND P1, PT, R12, RZ, PT ;  /* 0x000000ff0c00720c */ /* 0x000fc40003f25070 */
[----:B------:R-:W-:Y:S02]  /*1a640*/  LOP3.LUT R31, R31, 0x66, RZ, 0xfc, !PT ;  /* 0x000000661f1f7812 */ /* 0x000fe400078efcff */
[----:B------:R-:W-:Y:S02]  /*1a650*/  SEL R12, R2, RZ, P0 ;  /* 0x000000ff020c7207 */ /* 0x000fe40000000000 */
[----:B------:R-:W-:Y:S02]  /*1a660*/  SEL R2, RZ, 0x4, P6 ;  /* 0x00000004ff027807 */ /* 0x000fe40003000000 */
[----:B------:R-:W-:Y:S02]  /*1a670*/  SEL R13, RZ, 0x4, P5 ;  /* 0x00000004ff0d7807 */ /* 0x000fe40002800000 */
[----:B------:R-:W-:Y:S02]  /*1a680*/  ISETP.GE.AND P6, PT, R31, UR8, PT ;  /* 0x000000081f007c0c */ /* 0x000fe4000bfc6270 */
[----:B------:R-:W-:-:S02]  /*1a690*/  ISETP.NE.U32.AND P5, PT, R12, RZ, PT ;  /* 0x000000ff0c00720c */ /* 0x000fc40003fa5070 */
[----:B------:R-:W-:Y:S02]  /*1a6a0*/  SEL R12, R2, RZ, P0 ;  /* 0x000000ff020c7207 */ /* 0x000fe40000000000 */
[----:B------:R-:W-:Y:S02]  /*1a6b0*/  SEL R2, RZ, 0x4, P6 ;  /* 0x00000004ff027807 */ /* 0x000fe40003000000 */
[----:B------:R-:W-:Y:S02]  /*1a6c0*/  ISETP.NE.U32.AND P6, PT, R12, RZ, PT ;  /* 0x000000ff0c00720c */ /* 0x000fe40003fc5070 */
[----:B------:R-:W-:Y:S02]  /*1a6d0*/  SEL R12, RZ, 0x4, P3 ;  /* 0x00000004ff0c7807 */ /* 0x000fe40001800000 */
[----:B------:R-:W-:Y:S01]  /*1a6e0*/  SEL R13, R13, RZ, P0 ;  /* 0x000000ff0d0d7207 */ /* 0x000fe20000000000 */
[----:B---3--:R-:W-:Y:S02]  /*1a6f0*/  IMAD.WIDE R20, R252, 0x4, R36 ;  /* 0x00000004fc147825 */ /* 0x008fe400078e0224 */
[----:B------:R-:W1:Y:S03]  /*1a700*/  S2R R37, SR_TID.X ;  /* 0x0000000000257919 */ /* 0x000e660000002100 */
[----:B------:R3:W-:Y:S04]  /*1a710*/  STL.64 [R1+0x708], R20 ;  /* 0x0007081401007387 */ /* 0x0007e80000100a00 */
[----:B------:R-:W2:Y:S04]  /*1a720*/  LDL.LU.64 R30, [R1+0x620] ;  /* 0x00062000011e7983 */ /* 0x000ea80000300a00 */
[----:B------:R3:W-:Y:S01]  /*1a730*/  LDGSTS.E [R3+-0x2bff8], desc[UR52][R20.64], P1 ;  /* 0xd400800014037fae */ /* 0x0007e20008921874 */
[----:B-1----:R-:W-:-:S04]  /*1a740*/  SHF.R.U32.HI R37, RZ, 0x7, R37 ;  /* 0x00000007ff257819 */ /* 0x002fc80000011625 */
[----:B------:R-:W-:-:S04]  /*1a750*/  SGXT.U32 R37, R37, 0x1 ;  /* 0x000000012525781a */ /* 0x000fc80000000000 */
[----:B------:R-:W-:-:S04]  /*1a760*/  LOP3.LUT R37, R37, 0x28, RZ, 0xfc, !PT ;  /* 0x0000002825257812 */ /* 0x000fc800078efcff */
[----:B------:R-:W-:Y:S02]  /*1a770*/  ISETP.GE.AND P3, PT, R37, UR8, PT ;  /* 0x0000000825007c0c */ /* 0x000fe4000bf66270 */
[----:B------:R-:W2:Y:S01]  /*1a780*/  LDL.LU.64 R36, [R1+0x170] ;  /* 0x0001700001247983 */ /* 0x000ea20000300a00 */
[----:B------:R-:W-:Y:S02]  /*1a790*/  ISETP.NE.U32.AND P1, PT, R13, RZ, PT ;  /* 0x000000ff0d00720c */ /* 0x000fe40003f25070 */
[----:B------:R-:W-:Y:S02]  /*1a7a0*/  SEL R13, R2, RZ, P0 ;  /* 0x000000ff020d7207 */ /* 0x000fe40000000000 */
[----:B------:R-:W-:Y:S02]  /*1a7b0*/  SEL R2, R12, RZ, P0 ;  /* 0x000000ff0c027207 */ /* 0x000fe40000000000 */
[----:B------:R-:W-:Y:S02]  /*1a7c0*/  SEL R12, RZ, 0x4, P4 ;  /* 0x00000004ff0c7807 */ /* 0x000fe40002000000 */
[----:B------:R-:W-:-:S02]  /*1a7d0*/  ISETP.NE.U32.AND P4, PT, R13, RZ, PT ;  /* 0x000000ff0d00720c */ /* 0x000fc40003f85070 */
[----:B---3--:R-:W-:Y:S02]  /*1a7e0*/  SEL R20, R12, RZ, P0 ;  /* 0x000000ff0c147207 */ /* 0x008fe40000000000 */
[----:B------:R-:W-:Y:S02]  /*1a7f0*/  SEL R21, RZ, 0x4, P3 ;  /* 0x00000004ff157807 */ /* 0x000fe40001800000 */
[----:B------:R-:W-:Y:S02]  /*1a800*/  ISETP.NE.U32.AND P3, PT, R2, RZ, PT ;  /* 0x000000ff0200720c */ /* 0x000fe40003f65070 */
[----:B------:R-:W-:Y:S01]  /*1a810*/  SEL R2, R21, RZ, P0 ;  /* 0x000000ff15027207 */ /* 0x000fe20000000000 */
[----:B------:R-:W-:-:S04]  /*1a820*/  IMAD.WIDE R60, R252, 0x4, R228 ;  /* 0x00000004fc3c7825 */ /* 0x000fc800078e02e4 */
[C---:B----4-:R-:W-:Y:S01]  /*1a830*/  IMAD.WIDE R22, R252.reuse, 0x4, R22 ;  /* 0x00000004fc167825 */ /* 0x050fe200078e0216 */
[----:B------:R-:W-:Y:S03]  /*1a840*/  STL.64 [R1+0x788], R60 ;  /* 0x0007883c01007387 */ /* 0x000fe60000100a00 */
[----:B------:R-:W-:Y:S01]  /*1a850*/  IMAD.WIDE R12, R252, 0x4, R236 ;  /* 0x00000004fc0c7825 */ /* 0x000fe200078e02ec */
[----:B------:R-:W-:Y:S01]  /*1a860*/  LDGSTS.E [R3+-0x28000], desc[UR52][R60.64], P5 ;  /* 0xd80000003c037fae */ /* 0x000fe2000a921874 */
[----:B------:R-:W-:-:S03]  /*1a870*/  ISETP.NE.U32.AND P5, PT, R20, RZ, PT ;  /* 0x000000ff1400720c */ /* 0x000fc60003fa5070 */
[----:B------:R1:W-:Y:S04]  /*1a880*/  STL.64 [R1+0x7a0], R22 ;  /* 0x0007a01601007387 */ /* 0x0003e80000100a00 */
[----:B------:R3:W-:Y:S01]  /*1a890*/  STL.64 [R1+0x7f8], R12 ;  /* 0x0007f80c01007387 */ /* 0x0007e20000100a00 */
[----:B--2---:R-:W-:-:S03]  /*1a8a0*/  IMAD.WIDE R20, R252, 0x4, R248 ;  /* 0x00000004fc147825 */ /* 0x004fc600078e02f8 */
[----:B------:R1:W-:Y:S04]  /*1a8b0*/  LDGSTS.E [R3+-0x27ff8], desc[UR52][R22.64], P6 ;  /* 0xd800800016037fae */ /* 0x0003e8000b121874 */
[----:B------:R-:W2:Y:S04]  /*1a8c0*/  LDL.LU.64 R248, [R1+0x168] ;  /* 0x0001680001f87983 */ /* 0x000ea80000300a00 */
[----:B------:R3:W-:Y:S01]  /*1a8d0*/  LDGSTS.E [R3+-0x24000], desc[UR52][R12.64], P1 ;  /* 0xdc0000000c037fae */ /* 0x0007e20008921874 */
[----:B-1----:R-:W1:Y:S03]  /*1a8e0*/  S2R R23, SR_TID.X ;  /* 0x0000000000177919 */ /* 0x002e660000002100 */
[----:B------:R4:W-:Y:S01]  /*1a8f0*/  LDGSTS.E [R3+-0x23ff8], desc[UR52][R20.64], P4 ;  /* 0xdc00800014037fae */ /* 0x0009e2000a121874 */
[----:B---3--:R-:W-:-:S03]  /*1a900*/  IMAD.WIDE R12, R252, 0x4, R164 ;  /* 0x00000004fc0c7825 */ /* 0x008fc600078e02a4 */
[----:B------:R3:W-:Y:S04]  /*1a910*/  STL.64 [R1+0x800], R20 ;  /* 0x0008001401007387 */ /* 0x0007e80000100a00 */
[----:B------:R3:W-:Y:S04]  /*1a920*/  STL.64 [R1+0x670], R12 ;  /* 0x0006700c01007387 */ /* 0x0007e80000100a00 */
[----:B------:R3:W-:Y:S01]  /*1a930*/  LDGSTS.E [R7+-0x30000], desc[UR52][R12.64], P3 ;  /* 0xd00000000c077fae */ /* 0x0007e20009921874 */
[--C-:B-1----:R-:W-:Y:S02]  /*1a940*/  SHF.R.U32.HI R22, RZ, 0x7, R23.reuse ;  /* 0x00000007ff167819 */ /* 0x102fe40000011617 */
[----:B------:R-:W-:-:S04]  /*1a950*/  SHF.R.U32.HI R23, RZ, 0x7, R23 ;  /* 0x00000007ff177819 */ /* 0x000fc80000011617 */
[----:B------:R-:W-:-:S04]  /*1a960*/  SGXT.U32 R23, R23, 0x1 ;  /* 0x000000011717781a */ /* 0x000fc80000000000 */
[----:B------:R-:W-:-:S04]  /*1a970*/  LOP3.LUT R23, R23, 0xe, RZ, 0xfc, !PT ;  /* 0x0000000e17177812 */ /* 0x000fc800078efcff */
[----:B------:R-:W-:Y:S02]  /*1a980*/  ISETP.GE.AND P4, PT, R23, UR8, PT ;  /* 0x0000000817007c0c */ /* 0x000fe4000bf86270 */
[----:B------:R-:W1:Y:S01]  /*1a990*/  S2R R23, SR_TID.X ;  /* 0x0000000000177919 */ /* 0x000e620000002100 */
[----:B------:R-:W-:-:S04]  /*1a9a0*/  SGXT.U32 R22, R22, 0x1 ;  /* 0x000000011616781a */ /* 0x000fc80000000000 */
[----:B------:R-:W-:-:S04]  /*1a9b0*/  LOP3.LUT R22, R22, 0x2a, RZ, 0xfc, !PT ;  /* 0x0000002a16167812 */ /* 0x000fc800078efcff */
[----:B------:R-:W-:Y:S02]  /*1a9c0*/  ISETP.GE.AND P1, PT, R22, UR8, PT ;  /* 0x0000000816007c0c */ /* 0x000fe4000bf26270 */
[----:B------:R-:W-:Y:S02]  /*1a9d0*/  ISETP.NE.U32.AND P6, PT, R2, RZ, PT ;  /* 0x000000ff0200720c */ /* 0x000fe40003fc5070 */
[----:B----4-:R-:W-:Y:S02]  /*1a9e0*/  SEL R3, RZ, 0x4, P1 ;  /* 0x00000004ff037807 */ /* 0x010fe40000800000 */
[----:B-1----:R-:W-:-:S04]  /*1a9f0*/  SHF.R.U32.HI R22, RZ, 0x7, R23 ;  /* 0x00000007ff167819 */ /* 0x002fc80000011617 */
[----:B------:R-:W-:-:S04]  /*1aa00*/  SGXT.U32 R22, R22, 0x1 ;  /* 0x000000011616781a */ /* 0x000fc80000000000 */
[----:B------:R-:W-:-:S04]  /*1aa10*/  LOP3.LUT R22, R22, 0x48, RZ, 0xfc, !PT ;  /* 0x0000004816167812 */ /* 0x000fc800078efcff */
[----:B------:R-:W-:Y:S01]  /*1aa20*/  ISETP.GE.AND P3, PT, R22, UR8, PT ;  /* 0x0000000816007c0c */ /* 0x000fe2000bf66270 */
[C---:B---3--:R-:W-:Y:S01]  /*1aa30*/  IMAD.WIDE R20, R252.reuse, 0x4, R30 ;  /* 0x00000004fc147825 */ /* 0x048fe200078e021e */
[--C-:B------:R-:W-:Y:S02]  /*1aa40*/  SHF.R.U32.HI R31, RZ, 0x7, R23.reuse ;  /* 0x00000007ff1f7819 */ /* 0x100fe40000011617 */
[----:B------:R-:W-:Y:S01]  /*1aa50*/  SHF.R.U32.HI R23, RZ, 0x7, R23 ;  /* 0x00000007ff177819 */ /* 0x000fe20000011617 */
[----:B------:R-:W-:Y:S01]  /*1aa60*/  IMAD.WIDE R12, R252, 0x4, R36 ;  /* 0x00000004fc0c7825 */ /* 0x000fe200078e0224 */
[----:B------:R-:W-:Y:S01]  /*1aa70*/  LDGSTS.E [R7+-0x2fff8], desc[UR52][R20.64], P5 ;  /* 0xd000800014077fae */ /* 0x000fe2000a921874 */
[----:B------:R-:W1:Y:S01]  /*1aa80*/  S2R R37, SR_TID.X ;  /* 0x0000000000257919 */ /* 0x000e620000002100 */
[----:B------:R-:W-:Y:S02]  /*1aa90*/  SGXT.U32 R23, R23, 0x1 ;  /* 0x000000011717781a */ /* 0x000fe40000000000 */
[----:B------:R-:W-:Y:S01]  /*1aaa0*/  SGXT.U32 R31, R31, 0x1 ;  /* 0x000000011f1f781a */ /* 0x000fe20000000000 */
[----:B------:R3:W-:Y:S01]  /*1aab0*/  STL.64 [R1+0x668], R20 ;  /* 0x0006681401007387 */ /* 0x0007e20000100a00 */
[----:B------:R-:W-:-:S02]  /*1aac0*/  LOP3.LUT R23, R23, 0x4a, RZ, 0xfc, !PT ;  /* 0x0000004a17177812 */ /* 0x000fc400078efcff */
[----:B------:R-:W-:Y:S01]  /*1aad0*/  LOP3.LUT R31, R31, 0x10, RZ, 0xfc, !PT ;  /* 0x000000101f1f7812 */ /* 0x000fe200078efcff */
[----:B------:R4:W-:Y:S01]  /*1aae0*/  STL.64 [R1+0x6e8], R12 ;  /* 0x0006e80c01007387 */ /* 0x0009e20000100a00 */
[----:B------:R-:W-:Y:S02]  /*1aaf0*/  ISETP.GE.AND P5, PT, R23, UR8, PT ;  /* 0x0000000817007c0c */ /* 0x000fe4000bfa6270 */
[----:B------:R-:W-:Y:S01]  /*1ab00*/  ISETP.GE.AND P1, PT, R31, UR8, PT ;  /* 0x000000081f007c0c */ /* 0x000fe2000bf26270 */
[----:B------:R4:W-:Y:S04]  /*1ab10*/  LDGSTS.E [R7+-0x2c000], desc[UR52][R12.64], P6 ;  /* 0xd40000000c077fae */ /* 0x0009e8000b121874 */
[----:B---3--:R-:W3:Y:S04]  /*1ab20*/  LDL.LU.64 R20, [R1+0xf0] ;  /* 0x0000f00001147983 */ /* 0x008ee80000300a00 */
[----:B------:R-:W3:Y:S04]  /*1ab30*/  LDL.LU.64 R22, [R1+0xe8] ;  /* 0x0000e80001167983 */ /* 0x000ee80000300a00 */
[----:B------:R-:W3:Y:S01]  /*1ab40*/  LDL.LU.64 R236, [R1+0x70] ;  /* 0x0000700001ec7983 */ /* 0x000ee20000300a00 */
[----:B-1----:R-:W-:-:S04]  /*1ab50*/  SHF.R.U32.HI R36, RZ, 0x7, R37 ;  /* 0x00000007ff247819 */ /* 0x002fc80000011625 */
[----:B------:R-:W-:-:S04]  /*1ab60*/  SGXT.U32 R36, R36, 0x1 ;  /* 0x000000012424781a */ /* 0x000fc80000000000 */
[----:B------:R-:W-:Y:S02]  /*1ab70*/  LOP3.LUT R36, R36, 0x68, RZ, 0xfc, !PT ;  /* 0x0000006824247812 */ /* 0x000fe400078efcff */
[----:B------:R-:W-:Y:S02]  /*1ab80*/  SHF.R.U32.HI R31, RZ, 0x7, R37 ;  /* 0x00000007ff1f7819 */ /* 0x000fe40000011625 */
[----:B------:R-:W-:Y:S02]  /*1ab90*/  ISETP.GE.AND P6, PT, R36, UR8, PT ;  /* 0x0000000824007c0c */ /* 0x000fe4000bfc6270 */
[----:B------:R-:W3:Y:S04]  /*1aba0*/  LDL.LU.64 R36, [R1+0x68] ;  /* 0x0000680001247983 */ /* 0x000ee80000300a00 */
[----:B------:R-:W3:Y:S01]  /*1abb0*/  LDL.LU.64 R164, [R1+0x1e0] ;  /* 0x0001e00001a47983 */ /* 0x000ee20000300a00 */
[----:B--2---:R-:W-:-:S03]  /*1abc0*/  IMAD.WIDE R60, R252, 0x4, R248 ;  /* 0x00000004fc3c7825 */ /* 0x004fc600078e02f8 */
[----:B------:R-:W2:Y:S01]  /*1abd0*/  LDL.LU.64 R248, [R1+0x1d8] ;  /* 0x0001d80001f87983 */ /* 0x000ea20000300a00 */
[----:B------:R-:W-:Y:S02]  /*1abe0*/  SGXT.U32 R31, R31, 0x1 ;  /* 0x000000011f1f781a */ /* 0x000fe40000000000 */
[----:B------:R-:W-:Y:S02]  /*1abf0*/  SEL R3, R3, RZ, P0 ;  /* 0x000000ff03037207 */ /* 0x000fe40000000000 */
[----:B------:R-:W-:Y:S02]  /*1ac00*/  SEL R2, RZ, 0x4, P3 ;  /* 0x00000004ff027807 */ /* 0x000fe40001800000 */
[----:B------:R-:W-:Y:S02]  /*1ac10*/  LOP3.LUT R31, R31, 0x6a, RZ, 0xfc, !PT ;  /* 0x0000006a1f1f7812 */ /* 0x000fe400078efcff */
[----:B------:R-:W-:Y:S02]  /*1ac20*/  ISETP.NE.U32.AND P3, PT, R3, RZ, PT ;  /* 0x000000ff0300720c */ /* 0x000fe40003f65070 */
[----:B------:R-:W-:-:S02]  /*1ac30*/  SEL R3, R2, RZ, P0 ;  /* 0x000000ff02037207 */ /* 0x000fc40000000000 */
[----:B------:R-:W-:Y:S02]  /*1ac40*/  SEL R2, RZ, 0x4, P5 ;  /* 0x00000004ff027807 */ /* 0x000fe40002800000 */
[----:B------:R-:W-:Y:S02]  /*1ac50*/  ISETP.GE.AND P5, PT, R31, UR8, PT ;  /* 0x000000081f007c0c */ /* 0x000fe4000bfa6270 */
[----:B------:R-:W1:Y:S01]  /*1ac60*/  S2R R31, SR_TID.X ;  /* 0x00000000001f7919 */ /* 0x000e620000002100 */
[----:B------:R-:W-:Y:S04]  /*1ac70*/  STL.64 [R1+0x6f0], R60 ;  /* 0x0006f03c01007387 */ /* 0x000fe80000100a00 */
[----:B------:R-:W-:Y:S01]  /*1ac80*/  LDGSTS.E [R7+-0x2bff8], desc[UR52][R60.64], P3 ;  /* 0xd40080003c077fae */ /* 0x000fe20009921874 */
[----:B-1----:R-:W-:-:S04]  /*1ac90*/  SHF.R.U32.HI R31, RZ, 0x7, R31 ;  /* 0x00000007ff1f7819 */ /* 0x002fc8000001161f */
[----:B------:R-:W-:-:S04]  /*1aca0*/  SGXT.U32 R31, R31, 0x1 ;  /* 0x000000011f1f781a */ /* 0x000fc80000000000 */
[----:B------:R-:W-:-:S04]  /*1acb0*/  LOP3.LUT R31, R31, 0x2c, RZ, 0xfc, !PT ;  /* 0x0000002c1f1f7812 */ /* 0x000fc800078efcff */
[----:B------:R-:W-:Y:S02]  /*1acc0*/  ISETP.GE.AND P3, PT, R31, UR8, PT ;  /* 0x000000081f007c0c */ /* 0x000fe4000bf66270 */
[----:B------:R-:W2:Y:S01]  /*1acd0*/  LDL.LU.64 R30, [R1+0x160] ;  /* 0x00016000011e7983 */ /* 0x000ea20000300a00 */
[----:B----4-:R-:W-:Y:S02]  /*1ace0*/  SEL R13, RZ, 0x4, P6 ;  /* 0x00000004ff0d7807 */ /* 0x010fe40003000000 */
[----:B------:R-:W-:Y:S02]  /*1acf0*/  SEL R12, R2, RZ, P0 ;  /* 0x000000ff020c7207 */ /* 0x000fe40000000000 */
[----:B------:R-:W-:Y:S02]  /*1ad00*/  ISETP.NE.U32.AND P6, PT, R3, RZ, PT ;  /* 0x000000ff0300720c */ /* 0x000fe40003fc5070 */
[----:B------:R-:W-:Y:S02]  /*1ad10*/  SEL R2, RZ, 0x4, P5 ;  /* 0x00000004ff027807 */ /* 0x000fe40002800000 */
[----:B------:R-:W-:-:S02]  /*1ad20*/  SEL R3, R13, RZ, P0 ;  /* 0x000000ff0d037207 */ /* 0x000fc40000000000 */
[----:B------:R-:W-:Y:S02]  /*1ad30*/  ISETP.NE.U32.AND P5, PT, R12, RZ, PT ;  /* 0x000000ff0c00720c */ /* 0x000fe40003fa5070 */
[----:B------:R-:W-:Y:S02]  /*1ad40*/  SEL R12, RZ, 0x4, P2 ;  /* 0x00000004ff0c7807 */ /* 0x000fe40001000000 */
[----:B------:R-:W-:Y:S02]  /*1ad50*/  ISETP.NE.U32.AND P2, PT, R3, RZ, PT ;  /* 0x000000ff0300720c */ /* 0x000fe40003f45070 */
[----:B------:R-:W-:Y:S02]  /*1ad60*/  SEL R3, R2, RZ, P0 ;  /* 0x000000ff02037207 */ /* 0x000fe40000000000 */
[----:B------:R-:W-:Y:S02]  /*1ad70*/  SEL R2, R12, RZ, P0 ;  /* 0x000000ff0c027207 */ /* 0x000fe40000000000 */
[----:B------:R-:W-:-:S02]  /*1ad80*/  SEL R12, RZ, 0x4, P4 ;  /* 0x00000004ff0c7807 */ /* 0x000fc40002000000 */
[----:B------:R-:W-:Y:S02]  /*1ad90*/  ISETP.NE.U32.AND P4, PT, R3, RZ, PT ;  /* 0x000000ff0300720c */ /* 0x000fe40003f85070 */
[----:B------:R-:W-:Y:S01]  /*1ada0*/  SEL R3, R12, RZ, P0 ;  /* 0x000000ff0c037207 */ /* 0x000fe20000000000 */
[----:B---3--:R-:W-:-:S04]  /*1adb0*/  IMAD.WIDE R20, R252, 0x4, R20 ;  /* 0x00000004fc147825 */ /* 0x008fc800078e0214 */
[C---:B------:R-:W-:Y:S01]  /*1adc0*/  IMAD.WIDE R22, R252.reuse, 0x4, R22 ;  /* 0x00000004fc167825 */ /* 0x040fe200078e0216 */
[----:B------:R1:W-:Y:S03]  /*1add0*/  STL.64 [R1+0x768], R20 ;  /* 0x0007681401007387 */ /* 0x0003e60000100a00 */
[C---:B------:R-:W-:Y:S01]  /*1ade0*/  IMAD.WIDE R12, R252.reuse, 0x4, R236 ;  /* 0x00000004fc0c7825 */ /* 0x040fe200078e02ec */
[----:B------:R1:W-:Y:S04]  /*1adf0*/  LDGSTS.E [R7+-0x28000], desc[UR52][R20.64], P6 ;  /* 0xd800000014077fae */ /* 0x0003e8000b121874 */
[----:B------:R-:W-:Y:S04]  /*1ae00*/  STL.64 [R1+0x770], R22 ;  /* 0x0007701601007387 */ /* 0x000fe80000100a00 */
[----:B------:R-:W-:Y:S04]  /*1ae10*/  LDGSTS.E [R7+-0x27ff8], desc[UR52][R22.64], P5 ;  /* 0xd800800016077fae */ /* 0x000fe8000a921874 */
[----:B------:R3:W-:Y:S04]  /*1ae20*/  STL.64 [R1+0x7e8], R12 ;  /* 0x0007e80c01007387 */ /* 0x0007e80000100a00 */
[----:B------:R3:W-:Y:S01]  /*1ae30*/  LDGSTS.E [R7+-0x24000], desc[UR52][R12.64], P2 ;  /* 0xdc0000000c077fae */ /* 0x0007e20009121874 */
[----:B-1----:R-:W-:-:S05]  /*1ae40*/  IMAD.WIDE R20, R252, 0x4, R36 ;  /* 0x00000004fc147825 */ /* 0x002fca00078e0224 */
[----:B------:R2:W-:Y:S01]  /*1ae50*/  STL.64 [R1+0x7f0], R20 ;  /* 0x0007f01401007387 */ /* 0x0005e20000100a00 */
[----:B---3--:R-:W-:-:S03]  /*1ae60*/  IMAD.WIDE R12, R252, 0x4, R164 ;  /* 0x00000004fc0c7825 */ /* 0x008fc600078e02a4 */
[----:B------:R-:W3:Y:S04]  /*1ae70*/  LDL.LU.64 R36, [R1+0x158] ;  /* 0x0001580001247983 */ /* 0x000ee80000300a00 */
[----:B------:R2:W-:Y:S04]  /*1ae80*/  LDGSTS.E [R7+-0x23ff8], desc[UR52][R20.64], P4 ;  /* 0xdc00800014077fae */ /* 0x0005e8000a121874 */
[----:B------:R1:W-:Y:S01]  /*1ae90*/  STL.64 [R1+0x660], R12 ;  /* 0x0006600c01007387 */ /* 0x0003e20000100a00 */
[----:B--2---:R-:W-:-:S03]  /*1aea0*/  IMAD.WIDE R20, R252, 0x4, R248 ;  /* 0x00000004fc147825 */ /* 0x004fc600078e02f8 */
[----:B------:R-:W2:Y:S01]  /*1aeb0*/  LDL.LU.64 R248, [R1+0xe0] ;  /* 0x0000e00001f87983 */ /* 0x000ea20000300a00 */
[----:B------:R-:W4:Y:S02]  /*1aec0*/  S2R R23, SR_TID.X ;  /* 0x0000000000177919 */ /* 0x000f240000002100 */
[--C-:B----4-:R-:W-:Y:S02]  /*1aed0*/  SHF.R.U32.HI R22, RZ, 0x7, R23.reuse ;  /* 0x00000007ff167819 */ /* 0x110fe40000011617 */
[----:B------:R-:W-:-:S04]  /*1aee0*/  SHF.R.U32.HI R23, RZ, 0x7, R23 ;  /* 0x00000007ff177819 */ /* 0x000fc80000011617 */
[----:B------:R-:W-:-:S04]  /*1aef0*/  SGXT.U32 R23, R23, 0x1 ;  /* 0x000000011717781a */ /* 0x000fc80000000000 */
[----:B------:R-:W-:-:S04]  /*1af00*/  LOP3.LUT R23, R23, 0x12, RZ, 0xfc, !PT ;  /* 0x0000001217177812 */ /* 0x000fc800078efcff */
[----:B------:R-:W-:Y:S02]  /*1af10*/  ISETP.GE.AND P4, PT, R23, UR8, PT ;  /* 0x0000000817007c0c */ /* 0x000fe4000bf86270 */
[----:B------:R-:W4:Y:S01]  /*1af20*/  S2R R23, SR_TID.X ;  /* 0x0000000000177919 */ /* 0x000f220000002100 */
[----:B------:R-:W-:Y:S02]  /*1af30*/  SGXT.U32 R22, R22, 0x1 ;  /* 0x000000011616781a */ /* 0x000fe40000000000 */
[----:B------:R-:W-:Y:S02]  /*1af40*/  SEL R60, RZ, 0x4, P3 ;  /* 0x00000004ff3c7807 */ /* 0x000fe40001800000 */
[----:B------:R-:W-:Y:S02]  /*1af50*/  ISETP.NE.U32.AND P3, PT, R2, RZ, PT ;  /* 0x000000ff0200720c */ /* 0x000fe40003f65070 */
[----:B------:R-:W-:Y:S02]  /*1af60*/  LOP3.LUT R22, R22, 0x2e, RZ, 0xfc, !PT ;  /* 0x0000002e16167812 */ /* 0x000fe400078efcff */
[----:B------:R-:W-:-:S02]  /*1af70*/  ISETP.NE.U32.AND P6, PT, R3, RZ, PT ;  /* 0x000000ff0300720c */ /* 0x000fc40003fc5070 */
[----:B------:R-:W-:Y:S01]  /*1af80*/  ISETP.GE.AND P2, PT, R22, UR8, PT ;  /* 0x0000000816007c0c */ /* 0x000fe2000bf46270 */
[----:B------:R1:W-:Y:S06]  /*1af90*/  STL.64 [R1+0x658], R20 ;  /* 0x0006581401007387 */ /* 0x0003ec0000100a00 */
[----:B------:R1:W-:Y:S04]  /*1afa0*/  LDGSTS.E [R244+-0x30000], desc[UR52][R12.64], P3 ;  /* 0xd00000000cf47fae */ /* 0x0003e80009921874 */
[----:B------:R1:W-:Y:S01]  /*1afb0*/  LDGSTS.E [R244+-0x2fff8], desc[UR52][R20.64], P6 ;  /* 0xd000800014f47fae */ /* 0x0003e2000b121874 */
[----:B----4-:R-:W-:-:S02]  /*1afc0*/  SHF.R.U32.HI R22, RZ, 0x7, R23 ;  /* 0x00000007ff167819 */ /* 0x010fc40000011617 */
[--C-:B------:R-:W-:Y:S02]  /*1afd0*/  SHF.R.U32.HI R165, RZ, 0x7, R23.reuse ;  /* 0x00000007ffa57819 */ /* 0x100fe40000011617 */
[----:B------:R-:W-:Y:S02]  /*1afe0*/  SHF.R.U32.HI R23, RZ, 0x7, R23 ;  /* 0x00000007ff177819 */ /* 0x000fe40000011617 */
[----:B------:R-:W-:Y:S02]  /*1aff0*/  SGXT.U32 R22, R22, 0x1 ;  /* 0x000000011616781a */ /* 0x000fe40000000000 */
[----:B------:R-:W-:Y:S01]  /*1b000*/  SGXT.U32 R23, R23, 0x1 ;  /* 0x000000011717781a */ /* 0x000fe20000000000 */
[----:B-1----:R-:W-:Y:S01]  /*1b010*/  IMAD.WIDE R12, R252, 0x4, R30 ;  /* 0x00000004fc0c7825 */ /* 0x002fe200078e021e */
[----:B------:R-:W-:Y:S01]  /*1b020*/  LOP3.LUT R22, R22, 0x4c, RZ, 0xfc, !PT ;  /* 0x0000004c16167812 */ /* 0x000fe200078efcff */
[----:B------:R-:W1:Y:S01]  /*1b030*/  S2R R31, SR_TID.X ;  /* 0x00000000001f7919 */ /* 0x000e620000002100 */
[----:B------:R-:W-:-:S02]  /*1b040*/  LOP3.LUT R23, R23, 0x4e, RZ, 0xfc, !PT ;  /* 0x0000004e17177812 */ /* 0x000fc400078efcff */
[----:B------:R-:W-:Y:S01]  /*1b050*/  ISETP.GE.AND P3, PT, R22, UR8, PT ;  /* 0x0000000816007c0c */ /* 0x000fe2000bf66270 */
[----:B------:R4:W-:Y:S01]  /*1b060*/  STL.64 [R1+0x6d8], R12 ;  /* 0x0006d80c01007387 */ /* 0x0009e20000100a00 */
[----:B------:R-:W-:-:S03]  /*1b070*/  ISETP.GE.AND P6, PT, R23, UR8, PT ;  /* 0x0000000817007c0c */ /* 0x000fc6000bfc6270 */
[----:B------:R-:W2:Y:S01]  /*1b080*/  LDL.LU.64 R22, [R1+0xd8] ;  /* 0x0000d80001167983 */ /* 0x000ea20000300a00 */
[----:B------:R-:W-:Y:S01]  /*1b090*/  SEL R2, R60, RZ, P0 ;  /* 0x000000ff3c027207 */ /* 0x000fe20000000000 */
[----:B------:R-:W4:Y:S03]  /*1b0a0*/  S2R R21, SR_TID.X ;  /* 0x0000000000157919 */ /* 0x000f260000002100 */
[----:B------:R-:W-:-:S13]  /*1b0b0*/  ISETP.NE.U32.AND P5, PT, R2, RZ, PT ;  /* 0x000000ff0200720c */ /* 0x000fda0003fa5070 */
[----:B------:R4:W-:Y:S01]  /*1b0c0*/  LDGSTS.E [R244+-0x2c000], desc[UR52][R12.64], P5 ;  /* 0xd40000000cf47fae */ /* 0x0009e2000a921874 */
[----:B-1----:R-:W-:-:S04]  /*1b0d0*/  SHF.R.U32.HI R31, RZ, 0x7, R31 ;  /* 0x00000007ff1f7819 */ /* 0x002fc8000001161f */
[----:B------:R-:W-:-:S04]  /*1b0e0*/  SGXT.U32 R31, R31, 0x1 ;  /* 0x000000011f1f781a */ /* 0x000fc80000000000 */
[----:B------:R-:W-:-:S04]  /*1b0f0*/  LOP3.LUT R31, R31, 0x6c, RZ, 0xfc, !PT ;  /* 0x0000006c1f1f7812 */ /* 0x000fc800078efcff */
[----:B------:R-:W-:Y:S02]  /*1b100*/  ISETP.GE.AND P5, PT, R31, UR8, PT ;  /* 0x000000081f007c0c */ /* 0x000fe4000bfa6270 */
[----:B------:R-:W2:Y:S04]  /*1b110*/  LDL.LU.64 R30, [R1+0x60] ;  /* 0x00006000011e7983 */ /* 0x000ea80000300a00 */
[----:B------:R-:W2:Y:S01]  /*1b120*/  LDL.LU.64 R236, [R1+0x58] ;  /* 0x0000580001ec7983 */ /* 0x000ea20000300a00 */
[----:B----4-:R-:W-:Y:S02]  /*1b130*/  SHF.R.U32.HI R21, RZ, 0x7, R21 ;  /* 0x00000007ff157819 */ /* 0x010fe40000011615 */
[----:B------:R-:W-:Y:S02]  /*1b140*/  SEL R2, RZ, 0x4, P2 ;  /* 0x00000004ff027807 */ /* 0x000fe40001000000 */
[----:B------:R-:W-:-:S02]  /*1b150*/  SGXT.U32 R21, R21, 0x1 ;  /* 0x000000011515781a */ /* 0x000fc40000000000 */
[----:B------:R-:W-:Y:S02]  /*1b160*/  SGXT.U32 R165, R165, 0x1 ;  /* 0x00000001a5a5781a */ /* 0x000fe40000000000 */
[----:B------:R-:W-:Y:S02]  /*1b170*/  SEL R2, R2, RZ, P0 ;  /* 0x000000ff02027207 */ /* 0x000fe40000000000 */
[----:B------:R-:W-:Y:S02]  /*1b180*/  SEL R3, RZ, 0x4, P3 ;  /* 0x00000004ff037807 */ /* 0x000fe40001800000 */
[----:B------:R-:W-:Y:S02]  /*1b190*/  LOP3.LUT R21, R21, 0x6e, RZ, 0xfc, !PT ;  /* 0x0000006e15157812 */ /* 0x000fe400078efcff */
[----:B------:R-:W-:Y:S02]  /*1b1a0*/  LOP3.LUT R165, R165, 0x14, RZ, 0xfc, !PT ;  /* 0x00000014a5a57812 */ /* 0x000fe400078efcff */
[----:B------:R-:W-:-:S02]  /*1b1b0*/  ISETP.NE.U32.AND P3, PT, R2, RZ, PT ;  /* 0x000000ff0200720c */ /* 0x000fc40003f65070 */
[----:B------:R-:W-:Y:S02]  /*1b1c0*/  SEL R7, R3, RZ, P0 ;  /* 0x000000ff03077207 */ /* 0x000fe40000000000 */
[----:B------:R-:W-:Y:S02]  /*1b1d0*/  SEL R2, RZ, 0x4, P6 ;  /* 0x00000004ff027807 */ /* 0x000fe40003000000 */
[----:B------:R-:W-:Y:S02]  /*1b1e0*/  SEL R3, RZ, 0x4, P5 ;  /* 0x00000004ff037807 */ /* 0x000fe40002800000 */
[----:B------:R-:W-:Y:S02]  /*1b1f0*/  ISETP.GE.AND P6, PT, R21, UR8, PT ;  /* 0x0000000815007c0c */ /* 0x000fe4000bfc6270 */
[----:B------:R-:W-:Y:S02]  /*1b200*/  ISETP.GE.AND P2, PT, R165, UR8, PT ;  /* 0x00000008a5007c0c */ /* 0x000fe4000bf46270 */
[----:B------:R-:W-:Y:S01]  /*1b210*/  SEL R3, R3, RZ, P0 ;  /* 0x000000ff03037207 */ /* 0x000fe20000000000 */
[----:B------:R-:W4:Y:S01]  /*1b220*/  LDL.LU.64 R164, [R1+0x1d0] ;  /* 0x0001d00001a47983 */ /* 0x000f220000300a00 */
[----:B------:R-:W-:-:S02]  /*1b230*/  SEL R12, RZ, 0x4, P6 ;  /* 0x00000004ff0c7807 */ /* 0x000fc40003000000 */
[----:B------:R-:W-:Y:S01]  /*1b240*/  ISETP.NE.U32.AND P5, PT, R7, RZ, PT ;  /* 0x000000ff0700720c */ /* 0x000fe20003fa5070 */
[----:B------:R-:W4:Y:S01]  /*1b250*/  LDL.LU.64 R20, [R1+0x1c8] ;  /* 0x0001c80001147983 */ /* 0x000f220000300a00 */
[----:B------:R-:W-:Y:S02]  /*1b260*/  SEL R7, RZ, 0x4, P1 ;  /* 0x00000004ff077807 */ /* 0x000fe40000800000 */
[----:B------:R-:W-:Y:S02]  /*1b270*/  ISETP.NE.U32.AND P1, PT, R3, RZ, PT ;  /* 0x000000ff0300720c */ /* 0x000fe40003f25070 */
[----:B------:R-:W-:Y:S01]  /*1b280*/  SEL R3, R12, RZ, P0 ;  /* 0x000000ff0c037207 */ /* 0x000fe20000000000 */
[----:B---3--:R-:W-:-:S05]  /*1b290*/  IMAD.WIDE R60, R252, 0x4, R36 ;  /* 0x00000004fc3c7825 */ /* 0x008fca00078e0224 */
[----:B------:R-:W-:Y:S01]  /*1b2a0*/  STL.64 [R1+0x6e0], R60 ;  /* 0x0006e03c01007387 */ /* 0x000fe20000100a00 */
[----:B--2---:R-:W-:Y:S01]  /*1b2b0*/  IMAD.WIDE R12, R252, 0x4, R248 ;  /* 0x00000004fc0c7825 */ /* 0x004fe200078e02f8 */
[----:B------:R-:W1:Y:S02]  /*1b2c0*/  S2R R37, SR_TID.X ;  /* 0x0000000000257919 */ /* 0x000e640000002100 */
[----:B------:R-:W2:Y:S01]  /*1b2d0*/  LDL.LU.64 R248, [R1+0x150] ;  /* 0x0001500001f87983 */ /* 0x000ea20000300a00 */
[----:B------:R-:W-:-:S03]  /*1b2e0*/  SEL R2, R2, RZ, P0 ;  /* 0x000000ff02027207 */ /* 0x000fc60000000000 */
[----:B------:R-:W-:Y:S01]  /*1b2f0*/  LDGSTS.E [R244+-0x2bff8], desc[UR52][R60.64], P3 ;  /* 0xd40080003cf47fae */ /* 0x000fe20009921874 */
[----:B------:R-:W-:Y:S02]  /*1b300*/  ISETP.NE.U32.AND P6, PT, R2, RZ, PT ;  /* 0x000000ff0200720c */ /* 0x000fe40003fc5070 */
[----:B------:R-:W-:Y:S02]  /*1b310*/  SEL R2, RZ, 0x4, P4 ;  /* 0x00000004ff027807 */ /* 0x000fe40002000000 */
[----:B-1----:R-:W-:Y:S01]  /*1b320*/  SHF.R.U32.HI R37, RZ, 0x7, R37 ;  /* 0x00000007ff257819 */ /* 0x002fe20000011625 */
[----:B------:R1:W-:Y:S03]  /*1b330*/  STL.64 [R1+0x758], R12 ;  /* 0x0007580c01007387 */ /* 0x0003e60000100a00 */
[----:B------:R-:W-:Y:S01]  /*1b340*/  SGXT.U32 R37, R37, 0x1 ;  /* 0x000000012525781a */ /* 0x000fe20000000000 */
[----:B------:R1:W-:Y:S03]  /*1b350*/  LDGSTS.E [R244+-0x28000], desc[UR52][R12.64], P5 ;  /* 0xd80000000cf47fae */ /* 0x0003e6000a921874 */
[----:B------:R-:W-:-:S04]  /*1b360*/  LOP3.LUT R37, R37, 0x30, RZ, 0xfc, !PT ;  /* 0x0000003025257812 */ /* 0x000fc800078efcff */
[----:B------:R-:W-:Y:S01]  /*1b370*/  ISETP.GE.AND P4, PT, R37, UR8, PT ;  /* 0x0000000825007c0c */ /* 0x000fe2000bf86270 */
[----:B------:R-:W-:Y:S02]  /*1b380*/  IMAD.WIDE R36, R252, 0x4, R22 ;  /* 0x00000004fc247825 */ /* 0x000fe400078e0216 */
[----:B------:R-:W3:Y:S03]  /*1b390*/  S2R R23, SR_TID.X ;  /* 0x0000000000177919 */ /* 0x000ee60000002100 */
[----:B------:R1:W-:Y:S04]  /*1b3a0*/  STL.64 [R1+0x760], R36 ;  /* 0x0007602401007387 */ /* 0x0003e80000100a00 */
[----:B------:R-:W-:Y:S01]  /*1b3b0*/  LDGSTS.E [R244+-0x27ff8], desc[UR52][R36.64], P6 ;  /* 0xd800800024f47fae */ /* 0x000fe2000b121874 */
[----:B---3--:R-:W-:-:S04]  /*1b3c0*/  SHF.R.U32.HI R23, RZ, 0x7, R23 ;  /* 0x00000007ff177819 */ /* 0x008fc80000011617 */
[----:B------:R-:W-:Y:S01]  /*1b3d0*/  SGXT.U32 R23, R23, 0x1 ;  /* 0x000000011717781a */ /* 0x000fe20000000000 */
[----:B------:R-:W-:-:S03]  /*1b3e0*/  IMAD.WIDE R30, R252, 0x4, R30 ;  /* 0x00000004fc1e7825 */ /* 0x000fc600078e021e */
[----:B------:R-:W-:Y:S01]  /*1b3f0*/  LOP3.LUT R23, R23, 0x32, RZ, 0xfc, !PT ;  /* 0x0000003217177812 */ /* 0x000fe200078efcff */
[----:B-1----:R-:W-:Y:S01]  /*1b400*/  IMAD.WIDE R12, R252, 0x4, R236 ;  /* 0x00000004fc0c7825 */ /* 0x002fe200078e02ec */
[----:B------:R-:W-:Y:S02]  /*1b410*/  STL.64 [R1+0x7d8], R30 ;  /* 0x0007d81e01007387 */ /* 0x000fe40000100a00 */
[----:B------:R-:W-:Y:S02]  /*1b420*/  ISETP.GE.AND P6, PT, R23, UR8, PT ;  /* 0x0000000817007c0c */ /* 0x000fe4000bfc6270 */
[----:B------:R1:W-:Y:S04]  /*1b430*/  STL.64 [R1+0x7e0], R12 ;  /* 0x0007e00c01007387 */ /* 0x0003e80000100a00 */
[----:B------:R-:W3:Y:S04]  /*1b440*/  LDL.LU.64 R22, [R1+0x148] ;  /* 0x0001480001167983 */ /* 0x000ee80000300a00 */
[----:B------:R-:W3:Y:S01]  /*1b450*/  LDL.LU.64 R36, [R1+0xd0] ;  /* 0x0000d00001247983 */ /* 0x000ee20000300a00 */
[----:B------:R-:W-:-:S02]  /*1b460*/  ISETP.NE.U32.AND P3, PT, R3, RZ, PT ;  /* 0x000000ff0300720c */ /* 0x000fc40003f65070 */
[----:B------:R-:W-:Y:S01]  /*1b470*/  SEL R3, R7, RZ, P0 ;  /* 0x000000ff07037207 */ /* 0x000fe20000000000 */
[----:B------:R-:W-:Y:S03]  /*1b480*/  LDGSTS.E [R244+-0x24000], desc[UR52][R30.64], P1 ;  /* 0xdc0000001ef47fae */ /* 0x000fe60008921874 */
[----:B------:R-:W-:-:S07]  /*1b490*/  ISETP.NE.U32.AND P5, PT, R3, RZ, PT ;  /* 0x000000ff0300720c */ /* 0x000fce0003fa5070 */
[----:B------:R1:W-:Y:S01]  /*1b4a0*/  LDGSTS.E [R244+-0x23ff8], desc[UR52][R12.64], P3 ;  /* 0xdc0080000cf47fae */ /* 0x0003e20009921874 */
[----:B----4-:R-:W-:-:S04]  /*1b4b0*/  IMAD.WIDE R20, R252, 0x4, R20 ;  /* 0x00000004fc147825 */ /* 0x010fc800078e0214 */
[----:B-1----:R-:W-:-:S05]  /*1b4c0*/  IMAD.WIDE R12, R252, 0x4, R164 ;  /* 0x00000004fc0c7825 */ /* 0x002fca00078e02a4 */
[----:B------:R2:W-:Y:S04]  /*1b4d0*/  STL.64 [R1+0x648], R12 ;  /* 0x0006480c01007387 */ /* 0x0005e80000100a00 */
[----:B------:R2:W-:Y:S04]  /*1b4e0*/  LDGSTS.E [R245+-0x30000], desc[UR52][R12.64], P5 ;  /* 0xd00000000cf57fae */ /* 0x0005e8000a921874 */
[----:B------:R1:W-:Y:S01]  /*1b4f0*/  STL.64 [R1+0x650], R20 ;  /* 0x0006501401007387 */ /* 0x0003e20000100a00 */
[----:B------:R-:W-:Y:S02]  /*1b500*/  SEL R2, R2, RZ, P0 ;  /* 0x000000ff02027207 */ /* 0x000fe40000000000 */
[----:B------:R-:W-:-:S02]  /*1b510*/  SEL R3, RZ, 0x4, P4 ;  /* 0x00000004ff037807 */ /* 0x000fc40002000000 */
[----:B------:R-:W-:-:S13]  /*1b520*/  ISETP.NE.U32.AND P4, PT, R2, RZ, PT ;  /* 0x000000ff0200720c */ /* 0x000fda0003f85070 */
[----:B------:R-:W-:Y:S01]  /*1b530*/  LDGSTS.E [R245+-0x2fff8], desc[UR52][R20.64], P4 ;  /* 0xd000800014f57fae */ /* 0x000fe2000a121874 */
[----:B--2---:R-:W-:-:S03]  /*1b540*/  IMAD.WIDE R12, R252, 0x4, R248 ;  /* 0x00000004fc0c7825 */ /* 0x004fc600078e02f8 */
[----:B------:R-:W2:Y:S04]  /*1b550*/  LDL.LU.64 R248, [R1+0xc8] ;  /* 0x0000c80001f87983 */ /* 0x000ea80000300a00 */
[----:B------:R3:W-:Y:S04]  /*1b560*/  STL.64 [R1+0x6c8], R12 ;  /* 0x0006c80c01007387 */ /* 0x0007e80000100a00 */
[----:B-1----:R-:W4:Y:S04]  /*1b570*/  LDL.LU.64 R20, [R1+0x50] ;  /* 0x0000500001147983 */ /* 0x002f280000300a00 */
[----:B------:R-:W4:Y:S01]  /*1b580*/  LDL.LU.64 R164, [R1+0x48] ;  /* 0x0000480001a47983 */ /* 0x000f220000300a00 */
[----:B------:R-:W1:Y:S02]  /*1b590*/  S2R R30, SR_TID.X ;  /* 0x00000000001e7919 */ /* 0x000e640000002100 */
[----:B-1----:R-:W-:-:S04]  /*1b5a0*/  SHF.R.U32.HI R31, RZ, 0x7, R30 ;  /* 0x00000007ff1f7819 */ /* 0x002fc8000001161e */
        /* <DEDUP_REMOVED lines=10> */
[----:B------:R-:W-:-:S04]  /*1b650*/  ISETP.GE.AND P6, PT, R30, UR8, PT ;  /* 0x000000081e007c0c */ /* 0x000fc8000bfc6270 */
[----:B------:R-:W-:-:S03]  /*1b660*/  SEL R3, RZ, 0x4, P6 ;  /* 0x00000004ff037807 */ /* 0x000fc60003000000 */
[----:B------:R3:W-:Y:S01]  /*1b670*/  LDGSTS.E [R245+-0x2c000], desc[UR52][R12.64], P1 ;  /* 0xd40000000cf57fae */ /* 0x0007e20008921874 */
[----:B-1----:R-:W-:-:S04]  /*1b680*/  SHF.R.U32.HI R31, RZ, 0x7, R31 ;  /* 0x00000007ff1f7819 */ /* 0x002fc8000001161f */
[----:B------:R-:W-:-:S04]  /*1b690*/  SGXT.U32 R31, R31, 0x1 ;  /* 0x000000011f1f781a */ /* 0x000fc80000000000 */
[----:B------:R-:W-:-:S04]  /*1b6a0*/  LOP3.LUT R31, R31, 0x52, RZ, 0xfc, !PT ;  /* 0x000000521f1f7812 */ /* 0x000fc800078efcff */
[----:B------:R-:W-:Y:S02]  /*1b6b0*/  ISETP.GE.AND P6, PT, R31, UR8, PT ;  /* 0x000000081f007c0c */ /* 0x000fe4000bfc6270 */
[----:B------:R-:W1:Y:S01]  /*1b6c0*/  S2R R31, SR_TID.X ;  /* 0x00000000001f7919 */ /* 0x000e620000002100 */
[----:B------:R-:W-:Y:S02]  /*1b6d0*/  SEL R2, R2, RZ, P0 ;  /* 0x000000ff02027207 */ /* 0x000fe40000000000 */
[----:B------:R-:W-:Y:S02]  /*1b6e0*/  SEL R3, R3, RZ, P0 ;  /* 0x000000ff03037207 */ /* 0x000fe40000000000 */
[----:B------:R-:W-:Y:S02]  /*1b6f0*/  ISETP.NE.U32.AND P5, PT, R2, RZ, PT ;  /* 0x000000ff0200720c */ /* 0x000fe40003fa5070 */
[----:B------:R-:W-:Y:S02]  /*1b700*/  ISETP.NE.U32.AND P1, PT, R3, RZ, PT ;  /* 0x000000ff0300720c */ /* 0x000fe40003f25070 */
[----:B-1----:R-:W-:-:S04]  /*1b710*/  SHF.R.U32.HI R30, RZ, 0x7, R31 ;  /* 0x00000007ff1e7819 */ /* 0x002fc8000001161f */
[----:B------:R-:W-:Y:S01]  /*1b720*/  SGXT.U32 R30, R30, 0x1 ;  /* 0x000000011e1e781a */ /* 0x000fe20000000000 */
[----:B---3--:R-:W-:Y:S02]  /*1b730*/  IMAD.WIDE R12, R252, 0x4, R36 ;  /* 0x00000004fc0c7825 */ /* 0x008fe400078e0224 */
[----:B------:R-:W1:Y:S01]  /*1b740*/  S2R R37, SR_TID.X ;  /* 0x0000000000257919 */ /* 0x000e620000002100 */
[----:B------:R-:W-:-:S04]  /*1b750*/  LOP3.LUT R30, R30, 0x70, RZ, 0xfc, !PT ;  /* 0x000000701e1e7812 */ /* 0x000fc800078efcff */
[----:B------:R-:W-:Y:S02]  /*1b760*/  ISETP.GE.AND P4, PT, R30, UR8, PT ;  /* 0x000000081e007c0c */ /* 0x000fe4000bf86270 */
[----:B------:R-:W-:-:S04]  /*1b770*/  SHF.R.U32.HI R30, RZ, 0x7, R31 ;  /* 0x00000007ff1e7819 */ /* 0x000fc8000001161f */
[----:B------:R-:W-:Y:S02]  /*1b780*/  SGXT.U32 R30, R30, 0x1 ;  /* 0x000000011e1e781a */ /* 0x000fe40000000000 */
[----:B------:R-:W-:Y:S02]  /*1b790*/  LOP3.LUT R31, R31, 0x7f, RZ, 0xc0, !PT ;  /* 0x0000007f1f1f7812 */ /* 0x000fe400078ec0ff */
[----:B------:R-:W-:Y:S02]  /*1b7a0*/  LOP3.LUT R30, R30, 0x72, RZ, 0xfc, !PT ;  /* 0x000000721e1e7812 */ /* 0x000fe400078efcff */
[----:B------:R-:W-:Y:S02]  /*1b7b0*/  SEL R2, RZ, 0x4, P6 ;  /* 0x00000004ff027807 */ /* 0x000fe40003000000 */
[----:B------:R-:W-:Y:S02]  /*1b7c0*/  SEL R3, RZ, 0x4, P4 ;  /* 0x00000004ff037807 */ /* 0x000fe40002000000 */
[----:B------:R-:W-:-:S02]  /*1b7d0*/  ISETP.GE.AND P6, PT, R30, UR8, PT ;  /* 0x000000081e007c0c */ /* 0x000fc4000bfc6270 */
[----:B------:R-:W-:Y:S01]  /*1b7e0*/  ISETP.GE.AND P4, PT, R31, UR8, PT ;  /* 0x000000081f007c0c */ /* 0x000fe2000bf86270 */
[----:B------:R-:W-:Y:S02]  /*1b7f0*/  IMAD.WIDE R30, R252, 0x4, R22 ;  /* 0x00000004fc1e7825 */ /* 0x000fe400078e0216 */
[----:B------:R-:W3:Y:S01]  /*1b800*/  LDL.LU.64 R22, [R1+0x1c0] ;  /* 0x0001c00001167983 */ /* 0x000ee20000300a00 */
[----:B------:R-:W-:-:S03]  /*1b810*/  SEL R2, R2, RZ, P0 ;  /* 0x000000ff02027207 */ /* 0x000fc60000000000 */
[----:B------:R1:W-:Y:S04]  /*1b820*/  STL.64 [R1+0x6d0], R30 ;  /* 0x0006d01e01007387 */ /* 0x0003e80000100a00 */
[----:B------:R4:W-:Y:S04]  /*1b830*/  STL.64 [R1+0x748], R12 ;  /* 0x0007480c01007387 */ /* 0x0009e80000100a00 */
[----:B------:R-:W-:Y:S01]  /*1b840*/  LDGSTS.E [R245+-0x2bff8], desc[UR52][R30.64], P5 ;  /* 0xd40080001ef57fae */ /* 0x000fe2000a921874 */
[----:B-1----:R-:W-:Y:S02]  /*1b850*/  SHF.R.U32.HI R37, RZ, 0x7, R37 ;  /* 0x00000007ff257819 */ /* 0x002fe40000011625 */
[----:B------:R-:W-:Y:S01]  /*1b860*/  SEL R244, RZ, 0x4, P6 ;  /* 0x00000004fff47807 */ /* 0x000fe20003000000 */
[----:B------:R1:W-:Y:S01]  /*1b870*/  LDGSTS.E [R245+-0x28000], desc[UR52][R12.64], P1 ;  /* 0xd80000000cf57fae */ /* 0x0003e20008921874 */
[----:B------:R-:W-:-:S03]  /*1b880*/  ISETP.NE.U32.AND P6, PT, R2, RZ, PT ;  /* 0x000000ff0200720c */ /* 0x000fc60003fc5070 */
[----:B------:R-:W3:Y:S01]  /*1b890*/  LDL.LU.64 R30, [R1+0x1b8] ;  /* 0x0001b800011e7983 */ /* 0x000ee20000300a00 */
[----:B------:R-:W-:Y:S02]  /*1b8a0*/  SEL R2, RZ, 0x4, P2 ;  /* 0x00000004ff027807 */ /* 0x000fe40001000000 */
[----:B------:R-:W-:Y:S02]  /*1b8b0*/  SGXT.U32 R37, R37, 0x1 ;  /* 0x000000012525781a */ /* 0x000fe40000000000 */
[----:B------:R-:W-:Y:S02]  /*1b8c0*/  SEL R2, R2, RZ, P0 ;  /* 0x000000ff02027207 */ /* 0x000fe40000000000 */
[----:B------:R-:W-:Y:S02]  /*1b8d0*/  LOP3.LUT R37, R37, 0x34, RZ, 0xfc, !PT ;  /* 0x0000003425257812 */ /* 0x000fe400078efcff */
[----:B------:R-:W-:Y:S02]  /*1b8e0*/  ISETP.NE.U32.AND P1, PT, R2, RZ, PT ;  /* 0x000000ff0200720c */ /* 0x000fe40003f25070 */
[----:B------:R-:W-:-:S02]  /*1b8f0*/  SEL R2, RZ, 0x4, P3 ;  /* 0x00000004ff027807 */ /* 0x000fc40001800000 */
[----:B------:R-:W-:Y:S02]  /*1b900*/  ISETP.GE.AND P3, PT, R37, UR8, PT ;  /* 0x0000000825007c0c */ /* 0x000fe4000bf66270 */
[----:B------:R-:W1:Y:S02]  /*1b910*/  S2R R37, SR_TID.X ;  /* 0x0000000000257919 */ /* 0x000e640000002100 */
[----:B-1----:R-:W-:Y:S01]  /*1b920*/  SHF.R.U32.HI R37, RZ, 0x7, R37 ;  /* 0x00000007ff257819 */ /* 0x002fe20000011625 */
[----:B--2---:R-:W-:Y:S02]  /*1b930*/  IMAD.WIDE R60, R252, 0x4, R248 ;  /* 0x00000004fc3c7825 */ /* 0x004fe400078e02f8 */
[----:B------:R-:W2:Y:S01]  /*1b940*/  LDL.LU.64 R248, [R1+0x140] ;  /* 0x0001400001f87983 */ /* 0x000ea20000300a00 */
[----:B------:R-:W-:-:S03]  /*1b950*/  SGXT.U32 R37, R37, 0x1 ;  /* 0x000000012525781a */ /* 0x000fc60000000000 */
[----:B------:R-:W-:Y:S01]  /*1b960*/  LDGSTS.E [R245+-0x27ff8], desc[UR52][R60.64], P6 ;  /* 0xd80080003cf57fae */ /* 0x000fe2000b121874 */
[----:B------:R-:W-:Y:S01]  /*1b970*/  LOP3.LUT R37, R37, 0x36, RZ, 0xfc, !PT ;  /* 0x0000003625257812 */ /* 0x000fe200078efcff */
[----:B----4-:R-:W-:-:S04]  /*1b980*/  IMAD.WIDE R20, R252, 0x4, R20 ;  /* 0x00000004fc147825 */ /* 0x010fc800078e0214 */
[----:B------:R-:W-:Y:S01]  /*1b990*/  IMAD.WIDE R12, R252, 0x4, R164 ;  /* 0x00000004fc0c7825 */ /* 0x000fe200078e02a4 */
[----:B------:R-:W-:Y:S01]  /*1b9a0*/  STL.64 [R1+0x750], R60 ;  /* 0x0007503c01007387 */ /* 0x000fe20000100a00 */
[----:B------:R-:W-:-:S03]  /*1b9b0*/  ISETP.GE.AND P6, PT, R37, UR8, PT ;  /* 0x0000000825007c0c */ /* 0x000fc6000bfc6270 */
[----:B------:R1:W-:Y:S04]  /*1b9c0*/  STL.64 [R1+0x7c8], R20 ;  /* 0x0007c81401007387 */ /* 0x0003e80000100a00 */
[----:B------:R3:W-:Y:S04]  /*1b9d0*/  STL.64 [R1+0x7d0], R12 ;  /* 0x0007d00c01007387 */ /* 0x0007e80000100a00 */
[----:B------:R-:W4:Y:S01]  /*1b9e0*/  LDL.LU.64 R36, [R1+0x138] ;  /* 0x0001380001247983 */ /* 0x000f220000300a00 */
[----:B------:R-:W-:-:S04]  /*1b9f0*/  SEL R7, R3, RZ, P0 ;  /* 0x000000ff03077207 */ /* 0x000fc80000000000 */
[----:B------:R-:W-:-:S13]  /*1ba00*/  ISETP.NE.U32.AND P2, PT, R7, RZ, PT ;  /* 0x000000ff0700720c */ /* 0x000fda0003f45070 */
[----:B------:R1:W-:Y:S02]  /*1ba10*/  LDGSTS.E [R245+-0x24000], desc[UR52][R20.64], P2 ;  /* 0xdc00000014f57fae */ /* 0x0003e40009121874 */
[----:B-1----:R-:W1:Y:S01]  /*1ba20*/  S2R R20, SR_TID.X ;  /* 0x0000000000147919 */ /* 0x002e620000002100 */
[----:B------:R-:W-:-:S04]  /*1ba30*/  SEL R3, R244, RZ, P0 ;  /* 0x000000fff4037207 */ /* 0x000fc80000000000 */
[----:B------:R-:W-:Y:S02]  /*1ba40*/  ISETP.NE.U32.AND P5, PT, R3, RZ, PT ;  /* 0x000000ff0300720c */ /* 0x000fe40003fa5070 */
[----:B------:R-:W-:-:S04]  /*1ba50*/  SEL R2, R2, RZ, P0 ;  /* 0x000000ff02027207 */ /* 0x000fc80000000000 */
[----:B------:R-:W-:Y:S02]  /*1ba60*/  ISETP.NE.U32.AND P2, PT, R2, RZ, PT ;  /* 0x000000ff0200720c */ /* 0x000fe40003f45070 */
[----:B------:R-:W-:-:S05]  /*1ba70*/  SEL R2, RZ, 0x4, P6 ;  /* 0x00000004ff027807 */ /* 0x000fca0003000000 */
[----:B------:R3:W-:Y:S01]  /*1ba80*/  LDGSTS.E [R245+-0x23ff8], desc[UR52][R12.64], P5 ;  /* 0xdc0080000cf57fae */ /* 0x0007e2000a921874 */
[----:B-1----:R-:W-:-:S04]  /*1ba90*/  SHF.R.U32.HI R21, RZ, 0x7, R20 ;  /* 0x00000007ff157819 */ /* 0x002fc80000011614 */
[----:B------:R-:W-:-:S04]  /*1baa0*/  SGXT.U32 R21, R21, 0x1 ;  /* 0x000000011515781a */ /* 0x000fc80000000000 */
[----:B------:R-:W-:-:S04]  /*1bab0*/  LOP3.LUT R21, R21, 0x56, RZ, 0xfc, !PT ;  /* 0x0000005615157812 */ /* 0x000fc800078efcff */
[----:B------:R-:W-:Y:S02]  /*1bac0*/  ISETP.GE.AND P6, PT, R21, UR8, PT ;  /* 0x0000000815007c0c */ /* 0x000fe4000bfc6270 */
[----:B------:R-:W1:Y:S01]  /*1bad0*/  S2R R21, SR_TID.X ;  /* 0x0000000000157919 */ /* 0x000e620000002100 */
[----:B------:R-:W-:-:S04]  /*1bae0*/  SHF.R.U32.HI R20, RZ, 0x7, R20 ;  /* 0x00000007ff147819 */ /* 0x000fc80000011614 */
[----:B------:R-:W-:Y:S02]  /*1baf0*/  SGXT.U32 R20, R20, 0x1 ;  /* 0x000000011414781a */ /* 0x000fe40000000000 */
[----:B------:R-:W-:Y:S02]  /*1bb00*/  SEL R3, RZ, 0x4, P3 ;  /* 0x00000004ff037807 */ /* 0x000fe40001800000 */
[----:B------:R-:W-:Y:S02]  /*1bb10*/  LOP3.LUT R20, R20, 0x54, RZ, 0xfc, !PT ;  /* 0x0000005414147812 */ /* 0x000fe400078efcff */
[----:B------:R-:W-:Y:S02]  /*1bb20*/  SEL R7, R3, RZ, P0 ;  /* 0x000000ff03077207 */ /* 0x000fe40000000000 */
[----:B------:R-:W-:Y:S02]  /*1bb30*/  ISETP.GE.AND P3, PT, R20, UR8, PT ;  /* 0x0000000814007c0c */ /* 0x000fe4000bf66270 */
[----:B------:R-:W-:-:S02]  /*1bb40*/  SEL R3, R2, RZ, P0 ;  /* 0x000000ff02037207 */ /* 0x000fc40000000000 */
[----:B------:R-:W-:Y:S02]  /*1bb50*/  SEL R2, RZ, 0x4, P3 ;  /* 0x00000004ff027807 */ /* 0x000fe40001800000 */
[----:B------:R-:W-:Y:S02]  /*1bb60*/  ISETP.NE.U32.AND P3, PT, R3, RZ, PT ;  /* 0x000000ff0300720c */ /* 0x000fe40003f65070 */
[----:B-1----:R-:W-:-:S04]  /*1bb70*/  SHF.R.U32.HI R21, RZ, 0x7, R21 ;  /* 0x00000007ff157819 */ /* 0x002fc80000011615 */
[----:B------:R-:W-:-:S04]  /*1bb80*/  SGXT.U32 R21, R21, 0x1 ;  /* 0x000000011515781a */ /* 0x000fc80000000000 */
[----:B------:R-:W-:Y:S01]  /*1bb90*/  LOP3.LUT R21, R21, 0x74, RZ, 0xfc, !PT ;  /* 0x0000007415157812 */ /* 0x000fe200078efcff */
[C---:B---3--:R-:W-:Y:S02]  /*1bba0*/  IMAD.WIDE R12, R252.reuse, 0x4, R22 ;  /* 0x00000004fc0c7825 */ /* 0x048fe400078e0216 */
[----:B------:R-:W3:Y:S04]  /*1bbb0*/  LDL.LU.64 R22, [R1+0xc0] ;  /* 0x0000c00001167983 */ /* 0x000ee80000300a00 */
[----:B------:R-:W3:Y:S04]  /*1bbc0*/  LDL.LU.64 R164, [R1+0xb8] ;  /* 0x0000b80001a47983 */ /* 0x000ee80000300a00 */
[----:B------:R1:W-:Y:S04]  /*1bbd0*/  STL.64 [R1+0x638], R12 ;  /* 0x0006380c01007387 */ /* 0x0003e80000100a00 */
[----:B------:R1:W-:Y:S02]  /*1bbe0*/  LDGSTS.E [R246+-0x30000], desc[UR52][R12.64], P1 ;  /* 0xd00000000cf67fae */ /* 0x0003e40008921874 */
[----:B-1----:R-:W-:-:S05]  /*1bbf0*/  IMAD.WIDE R12, R252, 0x4, R30 ;  /* 0x00000004fc0c7825 */ /* 0x002fca00078e021e */
[----:B------:R4:W-:Y:S01]  /*1bc00*/  LDGSTS.E [R246+-0x2fff8], desc[UR52][R12.64], P2 ;  /* 0xd00080000cf67fae */ /* 0x0009e20009121874 */
[----:B------:R-:W-:-:S03]  /*1bc10*/  SEL R3, RZ, 0x4, P6 ;  /* 0x00000004ff037807 */ /* 0x000fc60003000000 */
[----:B------:R4:W-:Y:S01]  /*1bc20*/  STL.64 [R1+0x640], R12 ;  /* 0x0006400c01007387 */ /* 0x0009e20000100a00 */
[----:B------:R-:W-:-:S03]  /*1bc30*/  ISETP.GE.AND P6, PT, R21, UR8, PT ;  /* 0x0000000815007c0c */ /* 0x000fc6000bfc6270 */
[----:B------:R-:W3:Y:S01]  /*1bc40*/  LDL.LU.64 R30, [R1+0x40] ;  /* 0x00004000011e7983 */ /* 0x000ee20000300a00 */
[----:B------:R-:W-:Y:S01]  /*1bc50*/  ISETP.NE.U32.AND P5, PT, R7, RZ, PT ;  /* 0x000000ff0700720c */ /* 0x000fe20003fa5070 */
[----:B--2---:R-:W-:Y:S02]  /*1bc60*/  IMAD.WIDE R60, R252, 0x4, R248 ;  /* 0x00000004fc3c7825 */ /* 0x004fe400078e02f8 */
[----:B------:R-:W1:Y:S03]  /*1bc70*/  S2R R249, SR_TID.X ;  /* 0x0000000000f97919 */ /* 0x000e660000002100 */
[----:B------:R-:W-:Y:S04]  /*1bc80*/  STL.64 [R1+0x6b8], R60 ;  /* 0x0006b83c01007387 */ /* 0x000fe80000100a00 */
[----:B------:R-:W2:Y:S04]  /*1bc90*/  LDL.LU.64 R20, [R1+0x38] ;  /* 0x0000380001147983 */ /* 0x000ea80000300a00 */
[----:B------:R-:W-:Y:S01]  /*1bca0*/  LDGSTS.E [R246+-0x2c000], desc[UR52][R60.64], P5 ;  /* 0xd40000003cf67fae */ /* 0x000fe2000a921874 */
[----:B-1----:R-:W-:-:S04]  /*1bcb0*/  SHF.R.U32.HI R248, RZ, 0x7, R249 ;  /* 0x00000007fff87819 */ /* 0x002fc800000116f9 */
[----:B------:R-:W-:-:S04]  /*1bcc0*/  SGXT.U32 R248, R248, 0x1 ;  /* 0x00000001f8f8781a */ /* 0x000fc80000000000 */
[----:B------:R-:W-:-:S04]  /*1bcd0*/  LOP3.LUT R248, R248, 0x76, RZ, 0xfc, !PT ;  /* 0x00000076f8f87812 */ /* 0x000fc800078efcff */
[----:B------:R-:W-:Y:S02]  /*1bce0*/  ISETP.GE.AND P2, PT, R248, UR8, PT ;  /* 0x00000008f8007c0c */ /* 0x000fe4000bf46270 */
[----:B------:R-:W1:Y:S01]  /*1bcf0*/  S2R R248, SR_TID.X ;  /* 0x0000000000f87919 */ /* 0x000e620000002100 */
[----:B----4-:R-:W-:Y:S02]  /*1bd00*/  IMAD.WIDE R12, R252, 0x4, R36 ;  /* 0x00000004fc0c7825 */ /* 0x010fe400078e0224 */
[----:B------:R-:W4:Y:S01]  /*1bd10*/  LDL.LU.64 R36, [R1+0x1b0] ;  /* 0x0001b00001247983 */ /* 0x000f220000300a00 */
[----:B------:R-:W-:Y:S02]  /*1bd20*/  SHF.R.U32.HI R249, RZ, 0x7, R249 ;  /* 0x00000007fff97819 */ /* 0x000fe400000116f9 */
[----:B------:R-:W-:Y:S01]  /*1bd30*/  SEL R7, RZ, 0x4, P2 ;  /* 0x00000004ff077807 */ /* 0x000fe20001000000 */
[----:B------:R-:W-:Y:S01]  /*1bd40*/  LDGSTS.E [R246+-0x2bff8], desc[UR52][R12.64], P3 ;  /* 0xd40080000cf67fae */ /* 0x000fe20009921874 */
[----:B------:R-:W-:-:S04]  /*1bd50*/  SGXT.U32 R249, R249, 0x1 ;  /* 0x00000001f9f9781a */ /* 0x000fc80000000000 */
[----:B------:R-:W-:-:S04]  /*1bd60*/  LOP3.LUT R249, R249, 0x18, RZ, 0xfc, !PT ;  /* 0x00000018f9f97812 */ /* 0x000fc800078efcff */
[----:B------:R-:W-:Y:S01]  /*1bd70*/  ISETP.GE.AND P5, PT, R249, UR8, PT ;  /* 0x00000008f9007c0c */ /* 0x000fe2000bfa6270 */
[----:B------:R-:W-:Y:S01]  /*1bd80*/  STL.64 [R1+0x6c0], R12 ;  /* 0x0006c00c01007387 */ /* 0x000fe20000100a00 */
[----:B-1----:R-:W-:-:S04]  /*1bd90*/  SHF.R.U32.HI R249, RZ, 0x7, R248 ;  /* 0x00000007fff97819 */ /* 0x002fc800000116f8 */
[----:B------:R-:W-:-:S04]  /*1bda0*/  SGXT.U32 R249, R249, 0x1 ;  /* 0x00000001f9f9781a */ /* 0x000fc80000000000 */
[----:B------:R-:W-:Y:S02]  /*1bdb0*/  LOP3.LUT R249, R249, 0x1a, RZ, 0xfc, !PT ;  /* 0x0000001af9f97812 */ /* 0x000fe400078efcff */
[----:B------:R-:W-:Y:S02]  /*1bdc0*/  SHF.R.U32.HI R237, RZ, 0x7, R248 ;  /* 0x00000007ffed7819 */ /* 0x000fe400000116f8 */
[----:B------:R-:W-:Y:S02]  /*1bdd0*/  ISETP.GE.AND P2, PT, R249, UR8, PT ;  /* 0x00000008f9007c0c */ /* 0x000fe4000bf46270 */
[----:B------:R-:W2:Y:S01]  /*1bde0*/  LDL.LU.64 R248, [R1+0x1a8] ;  /* 0x0001a80001f87983 */ /* 0x000ea20000300a00 */
[----:B------:R-:W-:-:S04]  /*1bdf0*/  SEL R2, R2, RZ, P0 ;  /* 0x000000ff02027207 */ /* 0x000fc80000000000 */
[----:B------:R-:W-:Y:S02]  /*1be00*/  ISETP.NE.U32.AND P1, PT, R2, RZ, PT ;  /* 0x000000ff0200720c */ /* 0x000fe40003f25070 */
[----:B------:R-:W-:Y:S02]  /*1be10*/  SEL R3, R3, RZ, P0 ;  /* 0x000000ff03037207 */ /* 0x000fe40000000000 */
[----:B------:R-:W-:Y:S02]  /*1be20*/  SEL R2, RZ, 0x4, P6 ;  /* 0x00000004ff027807 */ /* 0x000fe40003000000 */
[----:B------:R-:W-:Y:S02]  /*1be30*/  ISETP.NE.U32.AND P6, PT, R3, RZ, PT ;  /* 0x000000ff0300720c */ /* 0x000fe40003fc5070 */
[----:B------:R-:W-:Y:S01]  /*1be40*/  SEL R2, R2, RZ, P0 ;  /* 0x000000ff02027207 */ /* 0x000fe20000000000 */
[----:B---3--:R-:W-:-:S05]  /*1be50*/  IMAD.WIDE R22, R252, 0x4, R22 ;  /* 0x00000004fc167825 */ /* 0x008fca00078e0216 */
[----:B------:R1:W-:Y:S04]  /*1be60*/  STL.64 [R1+0x738], R22 ;  /* 0x0007381601007387 */ /* 0x0003e80000100a00 */
[----:B------:R1:W-:Y:S02]  /*1be70*/  LDGSTS.E [R246+-0x28000], desc[UR52][R22.64], P1 ;  /* 0xd800000016f67fae */ /* 0x0003e40008921874 */
[----:B-1----:R-:W1:Y:S01]  /*1be80*/  S2R R23, SR_TID.X ;  /* 0x0000000000177919 */ /* 0x002e620000002100 */
[----:B------:R-:W-:-:S05]  /*1be90*/  IMAD.WIDE R12, R252, 0x4, R164 ;  /* 0x00000004fc0c7825 */ /* 0x000fca00078e02a4 */
[----:B------:R4:W-:Y:S04]  /*1bea0*/  STL.64 [R1+0x740], R12 ;  /* 0x0007400c01007387 */ /* 0x0009e80000100a00 */
[----:B------:R4:W-:Y:S01]  /*1beb0*/  LDGSTS.E [R246+-0x27ff8], desc[UR52][R12.64], P6 ;  /* 0xd80080000cf67fae */ /* 0x0009e2000b121874 */
[----:B-1----:R-:W-:-:S03]  /*1bec0*/  SHF.R.U32.HI R165, RZ, 0x7, R23 ;  /* 0x00000007ffa57819 */ /* 0x002fc60000011617 */
[----:B------:R-:W3:Y:S01]  /*1bed0*/  LDL.LU.64 R22, [R1+0x130] ;  /* 0x0001300001167983 */ /* 0x000ee20000300a00 */
[----:B------:R-:W-:-:S04]  /*1bee0*/  SGXT.U32 R165, R165, 0x1 ;  /* 0x00000001a5a5781a */ /* 0x000fc80000000000 */
[----:B------:R-:W-:Y:S02]  /*1bef0*/  LOP3.LUT R165, R165, 0x3a, RZ, 0xfc, !PT ;  /* 0x0000003aa5a57812 */ /* 0x000fe400078efcff */
[----:B------:R-:W-:Y:S02]  /*1bf00*/  ISETP.NE.U32.AND P3, PT, R2, RZ, PT ;  /* 0x000000ff0200720c */ /* 0x000fe40003f65070 */
[----:B------:R-:W-:Y:S01]  /*1bf10*/  ISETP.GE.AND P6, PT, R165, UR8, PT ;  /* 0x00000008a5007c0c */ /* 0x000fe2000bfc6270 */
[----:B------:R-:W-:Y:S01]  /*1bf20*/  IMAD.WIDE R30, R252, 0x4, R30 ;  /* 0x00000004fc1e7825 */ /* 0x000fe200078e021e */
[----:B------:R-:W-:Y:S02]  /*1bf30*/  SGXT.U32 R237, R237, 0x1 ;  /* 0x00000001eded781a */ /* 0x000fe40000000000 */
[----:B------:R-:W-:Y:S02]  /*1bf40*/  SEL R3, RZ, 0x4, P5 ;  /* 0x00000004ff037807 */ /* 0x000fe40002800000 */
[----:B------:R-:W-:-:S02]  /*1bf50*/  SEL R7, R7, RZ, P0 ;  /* 0x000000ff07077207 */ /* 0x000fc40000000000 */
[----:B------:R-:W-:Y:S02]  /*1bf60*/  LOP3.LUT R237, R237, 0x38, RZ, 0xfc, !PT ;  /* 0x00000038eded7812 */ /* 0x000fe400078efcff */
[----:B------:R-:W-:Y:S01]  /*1bf70*/  SEL R3, R3, RZ, P0 ;  /* 0x000000ff03037207 */ /* 0x000fe20000000000 */
[----:B------:R-:W-:Y:S01]  /*1bf80*/  LDGSTS.E [R246+-0x24000], desc[UR52][R30.64], P3 ;  /* 0xdc0000001ef67fae */ /* 0x000fe20009921874 */
[----:B------:R-:W-:Y:S02]  /*1bf90*/  SEL R2, RZ, 0x4, P2 ;  /* 0x00000004ff027807 */ /* 0x000fe40001000000 */
[----:B------:R-:W-:Y:S02]  /*1bfa0*/  ISETP.NE.U32.AND P2, PT, R7, RZ, PT ;  /* 0x000000ff0700720c */ /* 0x000fe40003f45070 */
[----:B------:R-:W-:Y:S02]  /*1bfb0*/  ISETP.GE.AND P5, PT, R237, UR8, PT ;  /* 0x00000008ed007c0c */ /* 0x000fe4000bfa6270 */
[----:B------:R-:W-:-:S02]  /*1bfc0*/  ISETP.NE.U32.AND P1, PT, R3, RZ, PT ;  /* 0x000000ff0300720c */ /* 0x000fc40003f25070 */
[----:B------:R-:W-:Y:S02]  /*1bfd0*/  SEL R3, R2, RZ, P0 ;  /* 0x000000ff02037207 */ /* 0x000fe40000000000 */
[----:B------:R-:W-:Y:S02]  /*1bfe0*/  SEL R2, RZ, 0x4, P5 ;  /* 0x00000004ff027807 */ /* 0x000fe40002800000 */
[----:B------:R-:W-:Y:S02]  /*1bff0*/  ISETP.NE.U32.AND P5, PT, R3, RZ, PT ;  /* 0x000000ff0300720c */ /* 0x000fe40003fa5070 */
[----:B------:R-:W-:Y:S01]  /*1c000*/  SEL R3, R2, RZ, P0 ;  /* 0x000000ff02037207 */ /* 0x000fe20000000000 */
[----:B------:R1:W-:Y:S01]  /*1c010*/  STL.64 [R1+0x7b8], R30 ;  /* 0x0007b81e01007387 */ /* 0x0003e20000100a00 */
[----:B------:R-:W-:Y:S02]  /*1c020*/  SEL R2, RZ, 0x4, P6 ;  /* 0x00000004ff027807 */ /* 0x000fe40003000000 */
[----:B------:R-:W-:Y:S01]  /*1c030*/  ISETP.NE.U32.AND P6, PT, R3, RZ, PT ;  /* 0x000000ff0300720c */ /* 0x000fe20003fc5070 */
[----:B----4-:R-:W-:-:S02]  /*1c040*/  IMAD.WIDE R12, R252, 0x4, R36 ;  /* 0x00000004fc0c7825 */ /* 0x010fc400078e0224 */
[----:B------:R-:W4:Y:S01]  /*1c050*/  S2R R37, SR_TID.X ;  /* 0x0000000000257919 */ /* 0x000f220000002100 */
[----:B------:R-:W1:Y:S01]  /*1c060*/  S2R R36, SR_TID.X ;  /* 0x0000000000247919 */ /* 0x000e620000002100 */
[----:B--2---:R-:W-:Y:S01]  /*1c070*/  IMAD.WIDE R20, R252, 0x4, R20 ;  /* 0x00000004fc147825 */ /* 0x004fe200078e0214 */
[----:B----4-:R-:W-:-:S04]  /*1c080*/  SHF.R.U32.HI R37, RZ, 0x7, R37 ;  /* 0x00000007ff257819 */ /* 0x010fc80000011625 */
[----:B------:R2:W-:Y:S01]  /*1c090*/  LDGSTS.E [R246+-0x23ff8], desc[UR52][R20.64], P2 ;  /* 0xdc00800014f67fae */ /* 0x0005e20009121874 */
[----:B------:R-:W-:Y:S01]  /*1c0a0*/  IMAD.WIDE R164, R252, 0x4, R248 ;  /* 0x00000004fca47825 */ /* 0x000fe200078e02f8 */
[----:B------:R-:W-:Y:S01]  /*1c0b0*/  SGXT.U32 R37, R37, 0x1 ;  /* 0x000000012525781a */ /* 0x000fe20000000000 */
[----:B------:R-:W4:Y:S03]  /*1c0c0*/  S2R R249, SR_TID.X ;  /* 0x0000000000f97919 */ /* 0x000f260000002100 */
[----:B------:R-:W-:Y:S01]  /*1c0d0*/  LOP3.LUT R37, R37, 0x58, RZ, 0xfc, !PT ;  /* 0x0000005825257812 */ /* 0x000fe200078efcff */
[----:B------:R4:W-:Y:S03]  /*1c0e0*/  STL.64 [R1+0x7c0], R20 ;  /* 0x0007c01401007387 */ /* 0x0009e60000100a00 */
[----:B------:R-:W-:Y:S01]  /*1c0f0*/  ISETP.GE.AND P3, PT, R37, UR8, PT ;  /* 0x0000000825007c0c */ /* 0x000fe2000bf66270 */
[----:B------:R-:W-:Y:S01]  /*1c100*/  LDGSTS.E [R247+-0x30000], desc[UR52][R12.64], P1 ;  /* 0xd00000000cf77fae */ /* 0x000fe20008921874 */
[----:B-1----:R-:W-:-:S02]  /*1c110*/  SHF.R.U32.HI R37, RZ, 0x7, R36 ;  /* 0x00000007ff257819 */ /* 0x002fc40000011624 */
[----:B------:R-:W-:Y:S01]  /*1c120*/  SHF.R.U32.HI R36, RZ, 0x7, R36 ;  /* 0x00000007ff247819 */ /* 0x000fe20000011624 */
[----:B------:R1:W-:Y:S01]  /*1c130*/  STL.64 [R1+0x628], R12 ;  /* 0x0006280c01007387 */ /* 0x0003e20000100a00 */
[----:B------:R-:W-:Y:S02]  /*1c140*/  SGXT.U32 R37, R37, 0x1 ;  /* 0x000000012525781a */ /* 0x000fe40000000000 */
[----:B------:R-:W-:Y:S01]  /*1c150*/  SGXT.U32 R36, R36, 0x1 ;  /* 0x000000012424781a */ /* 0x000fe20000000000 */
[----:B------:R-:W3:Y:S01]  /*1c160*/  LDL.LU.64 R244, [R1+0x1a0] ;  /* 0x0001a00001f47983 */ /* 0x000ee20000300a00 */
[----:B------:R-:W-:Y:S02]  /*1c170*/  LOP3.LUT R37, R37, 0x78, RZ, 0xfc, !PT ;  /* 0x0000007825257812 */ /* 0x000fe400078efcff */
[----:B------:R-:W-:Y:S01]  /*1c180*/  LOP3.LUT R36, R36, 0x5a, RZ, 0xfc, !PT ;  /* 0x0000005a24247812 */ /* 0x000fe200078efcff */
[----:B--2---:R-:W2:Y:S01]  /*1c190*/  S2R R246, SR_TID.X ;  /* 0x0000000000f67919 */ /* 0x004ea20000002100 */
[----:B------:R-:W-:-:S02]  /*1c1a0*/  SEL R3, RZ, 0x4, P3 ;  /* 0x00000004ff037807 */ /* 0x000fc40001800000 */
[----:B------:R-:W-:Y:S01]  /*1c1b0*/  ISETP.GE.AND P1, PT, R36, UR8, PT ;  /* 0x0000000824007c0c */ /* 0x000fe2000bf26270 */
[----:B------:R-:W-:Y:S01]  /*1c1c0*/  LDGSTS.E [R247+-0x2fff8], desc[UR52][R164.64], P5 ;  /* 0xd0008000a4f77fae */ /* 0x000fe2000a921874 */
[----:B------:R-:W-:-:S03]  /*1c1d0*/  ISETP.GE.AND P3, PT, R37, UR8, PT ;  /* 0x0000000825007c0c */ /* 0x000fc6000bf66270 */
[----:B------:R-:W3:Y:S04]  /*1c1e0*/  LDL.LU.64 R36, [R1+0x198] ;  /* 0x0001980001247983 */ /* 0x000ee80000300a00 */
[----:B------:R-:W3:Y:S01]  /*1c1f0*/  LDL.LU.64 R30, [R1+0x128] ;  /* 0x00012800011e7983 */ /* 0x000ee20000300a00 */
[----:B----4-:R-:W-:-:S03]  /*1c200*/  SHF.R.U32.HI R21, RZ, 0x7, R249 ;  /* 0x00000007ff157819 */ /* 0x010fc600000116f9 */
[----:B------:R4:W-:Y:S04]  /*1c210*/  STL.64 [R1+0x620], R164 ;  /* 0x000620a401007387 */ /* 0x0009e80000100a00 */
[----:B------:R-:W4:Y:S01]  /*1c220*/  LDL.LU.64 R248, [R1+0x120] ;  /* 0x0001200001f87983 */ /* 0x000f220000300a00 */
[----:B------:R-:W-:Y:S02]  /*1c230*/  SEL R2, R2, RZ, P0 ;  /* 0x000000ff02027207 */ /* 0x000fe40000000000 */
[----:B------:R-:W-:Y:S01]  /*1c240*/  SGXT.U32 R21, R21, 0x1 ;  /* 0x000000011515781a */ /* 0x000fe20000000000 */
[----:B------:R-:W4:Y:S01]  /*1c250*/  LDL.LU.64 R124, [R1+0xb0] ;  /* 0x0000b000017c7983 */ /* 0x000f220000300a00 */
[----:B------:R-:W-:Y:S02]  /*1c260*/  ISETP.NE.U32.AND P2, PT, R2, RZ, PT ;  /* 0x000000ff0200720c */ /* 0x000fe40003f45070 */
[----:B------:R-:W-:Y:S01]  /*1c270*/  SEL R2, RZ, 0x4, P1 ;  /* 0x00000004ff027807 */ /* 0x000fe20000800000 */
[----:B------:R-:W4:Y:S01]  /*1c280*/  LDL.LU.64 R60, [R1+0xa8] ;  /* 0x0000a800013c7983 */ /* 0x000f220000300a00 */
[----:B------:R-:W-:-:S02]  /*1c290*/  LOP3.LUT R21, R21, 0x7a, RZ, 0xfc, !PT ;  /* 0x0000007a15157812 */ /* 0x000fc400078efcff */
[--C-:B--2---:R-:W-:Y:S01]  /*1c2a0*/  SHF.R.U32.HI R7, RZ, 0x7, R246.reuse ;  /* 0x00000007ff077819 */ /* 0x104fe200000116f6 */
[----:B------:R-:W2:Y:S01]  /*1c2b0*/  LDL.LU.64 R156, [R1+0xa0] ;  /* 0x0000a000019c7983 */ /* 0x000ea20000300a00 */
[----:B------:R-:W-:Y:S02]  /*1c2c0*/  SHF.R.U32.HI R246, RZ, 0x7, R246 ;  /* 0x00000007fff67819 */ /* 0x000fe400000116f6 */
[----:B------:R-:W-:Y:S01]  /*1c2d0*/  SEL R3, R3, RZ, P0 ;  /* 0x000000ff03037207 */ /* 0x000fe20000000000 */
[----:B-1----:R-:W2:Y:S01]  /*1c2e0*/  LDL.LU.64 R12, [R1+0x98] ;  /* 0x00009800010c7983 */ /* 0x002ea20000300a00 */
[----:B------:R-:W-:Y:S02]  /*1c2f0*/  SEL R2, R2, RZ, P0 ;  /* 0x000000ff02027207 */ /* 0x000fe40000000000 */
[----:B------:R-:W-:Y:S02]  /*1c300*/  ISETP.GE.AND P1, PT, R21, UR8, PT ;  /* 0x0000000815007c0c */ /* 0x000fe4000bf26270 */
[----:B------:R-:W-:Y:S01]  /*1c310*/  SGXT.U32 R246, R246, 0x1 ;  /* 0x00000001f6f6781a */ /* 0x000fe20000000000 */
[----:B------:R-:W2:Y:S01]  /*1c320*/  LDL.LU.64 R20, [R1+0x30] ;  /* 0x0000300001147983 */ /* 0x000ea20000300a00 */
[----:B------:R-:W-:-:S02]  /*1c330*/  SGXT.U32 R7, R7, 0x1 ;  /* 0x000000010707781a */ /* 0x000fc40000000000 */
[----:B------:R-:W-:Y:S01]  /*1c340*/  ISETP.NE.U32.AND P5, PT, R3, RZ, PT ;  /* 0x000000ff0300720c */ /* 0x000fe20003fa5070 */
[----:B------:R-:W2:Y:S01]  /*1c350*/  LDL.LU.64 R228, [R1+0x28] ;  /* 0x0000280001e47983 */ /* 0x000ea20000300a00 */
[----:B------:R-:W-:Y:S02]  /*1c360*/  SEL R3, RZ, 0x4, P3 ;  /* 0x00000004ff037807 */ /* 0x000fe40001800000 */
[----:B------:R-:W-:Y:S01]  /*1c370*/  ISETP.NE.U32.AND P3, PT, R2, RZ, PT ;  /* 0x000000ff0200720c */ /* 0x000fe20003f65070 */
[----:B------:R-:W2:Y:S01]  /*1c380*/  LDL.LU.64 R236, [R1+0x20] ;  /* 0x0000200001ec7983 */ /* 0x000ea20000300a00 */
[----:B------:R-:W-:Y:S02]  /*1c390*/  SEL R2, RZ, 0x4, P1 ;  /* 0x00000004ff027807 */ /* 0x000fe40000800000 */
[----:B------:R-:W-:Y:S02]  /*1c3a0*/  LOP3.LUT R246, R246, 0x1c, RZ, 0xfc, !PT ;  /* 0x0000001cf6f67812 */ /* 0x000fe400078efcff */
[----:B------:R-:W-:-:S02]  /*1c3b0*/  LOP3.LUT R7, R7, 0x1e, RZ, 0xfc, !PT ;  /* 0x0000001e07077812 */ /* 0x000fc400078efcff */
[----:B------:R-:W-:Y:S02]  /*1c3c0*/  SEL R3, R3, RZ, P0 ;  /* 0x000000ff03037207 */ /* 0x000fe40000000000 */
[----:B------:R-:W-:Y:S02]  /*1c3d0*/  ISETP.GE.AND P1, PT, R7, UR8, PT ;  /* 0x0000000807007c0c */ /* 0x000fe4000bf26270 */
[----:B------:R-:W-:Y:S01]  /*1c3e0*/  SEL R2, R2, RZ, P0 ;  /* 0x000000ff02027207 */ /* 0x000fe20000000000 */
[----:B---3--:R-:W-:-:S05]  /*1c3f0*/  IMAD.WIDE R22, R252, 0x4, R22 ;  /* 0x00000004fc167825 */ /* 0x008fca00078e0216 */
[----:B------:R-:W-:Y:S01]  /*1c400*/  LDGSTS.E [R247+-0x2c000], desc[UR52][R22.64], P6 ;  /* 0xd400000016f77fae */ /* 0x000fe2000b121874 */
[----:B------:R-:W-:Y:S02]  /*1c410*/  ISETP.GE.AND P6, PT, R246, UR8, PT ;  /* 0x00000008f6007c0c */ /* 0x000fe4000bfc6270 */
[----:B------:R-:W-:Y:S01]  /*1c420*/  SEL R246, RZ, 0x4, P1 ;  /* 0x00000004fff67807 */ /* 0x000fe20000800000 */
[----:B------:R1:W-:Y:S01]  /*1c430*/  STL.64 [R1+0x698], R22 ;  /* 0x0006981601007387 */ /* 0x0003e20000100a00 */
[----:B------:R-:W-:Y:S02]  /*1c440*/  SEL R7, RZ, 0x4, P6 ;  /* 0x00000004ff077807 */ /* 0x000fe40003000000 */
[----:B------:R-:W-:Y:S01]  /*1c450*/  ISETP.NE.U32.AND P6, PT, R3, RZ, PT ;  /* 0x000000ff0300720c */ /* 0x000fe20003fc5070 */
[----:B----4-:R-:W3:Y:S01]  /*1c460*/  LDL.LU.64 R164, [R1+0x18] ;  /* 0x0000180001a47983 */ /* 0x010ee20000300a00 */
[----:B------:R-:W-:-:S03]  /*1c470*/  ISETP.NE.U32.AND P1, PT, R2, RZ, PT ;  /* 0x000000ff0200720c */ /* 0x000fc60003f25070 */
[----:B-1----:R-:W4:Y:S04]  /*1c480*/  LDL.LU.64 R22, [R1+0x15e0] ;  /* 0x0015e00001167983 */ /* 0x002f280000300a00 */
[----:B------:R-:W3:Y:S01]  /*1c490*/  LDL.LU.64 R2, [R1+0x118] ;  /* 0x0001180001027983 */ /* 0x000ee20000300a00 */
[----:B------:R-:W-:-:S05]  /*1c4a0*/  IMAD.WIDE R248, R252, 0x4, R248 ;  /* 0x00000004fcf87825 */ /* 0x000fca00078e02f8 */
[----:B------:R1:W-:Y:S04]  /*1c4b0*/  STL.64 [R1+0x690], R248 ;  /* 0x000690f801007387 */ /* 0x0003e80000100a00 */
[----:B-1----:R-:W4:Y:S01]  /*1c4c0*/  LDL.LU.64 R248, [R1+0x15d8] ;  /* 0x0015d80001f87983 */ /* 0x002f220000300a00 */
[----:B------:R-:W-:-:S04]  /*1c4d0*/  IMAD.WIDE R36, R252, 0x4, R36 ;  /* 0x00000004fc247825 */ /* 0x000fc800078e0224 */
[C---:B------:R-:W-:Y:S01]  /*1c4e0*/  IMAD.WIDE R30, R252.reuse, 0x4, R30 ;  /* 0x00000004fc1e7825 */ /* 0x040fe200078e021e */
[----:B------:R-:W-:Y:S04]  /*1c4f0*/  STL.64 [R1+0x630], R36 ;  /* 0x0006302401007387 */ /* 0x000fe80000100a00 */
[----:B------:R1:W-:Y:S04]  /*1c500*/  STL.64 [R1+0x688], R30 ;  /* 0x0006881e01007387 */ /* 0x0003e80000100a00 */
[----:B------:R1:W-:Y:S02]  /*1c510*/  LDGSTS.E [R247+-0x2bff8], desc[UR52][R30.64], P2 ;  /* 0xd40080001ef77fae */ /* 0x0003e40009121874 */
[----:B-1----:R-:W1:Y:S01]  /*1c520*/  S2R R31, SR_TID.X ;  /* 0x00000000001f7919 */ /* 0x002e620000002100 */
[----:B------:R-:W-:-:S04]  /*1c530*/  IMAD.WIDE R124, R252, 0x4, R124 ;  /* 0x00000004fc7c7825 */ /* 0x000fc800078e027c */
[C---:B------:R-:W-:Y:S01]  /*1c540*/  IMAD.WIDE R60, R252.reuse, 0x4, R60 ;  /* 0x00000004fc3c7825 */ /* 0x040fe200078e023c */
[----:B------:R-:W-:Y:S03]  /*1c550*/  LDGSTS.E [R247+-0x28000], desc[UR52][R124.64], P5 ;  /* 0xd80000007cf77fae */ /* 0x000fe6000a921874 */
[C---:B--2---:R-:W-:Y:S01]  /*1c560*/  IMAD.WIDE R20, R252.reuse, 0x4, R20 ;  /* 0x00000004fc147825 */ /* 0x044fe200078e0214 */
[----:B------:R-:W-:Y:S03]  /*1c570*/  LDGSTS.E [R247+-0x27ff8], desc[UR52][R60.64], P3 ;  /* 0xd80080003cf77fae */ /* 0x000fe60009921874 */
[----:B------:R-:W-:Y:S01]  /*1c580*/  IMAD.WIDE R156, R252, 0x4, R156 ;  /* 0x00000004fc9c7825 */ /* 0x000fe200078e029c */
[----:B------:R2:W-:Y:S01]  /*1c590*/  LDGSTS.E [R247+-0x24000], desc[UR52][R20.64], P6 ;  /* 0xdc00000014f77fae */ /* 0x0005e2000b121874 */
[----:B-1----:R-:W-:-:S04]  /*1c5a0*/  SHF.R.U32.HI R30, RZ, 0x7, R31 ;  /* 0x00000007ff1e7819 */ /* 0x002fc8000001161f */
[----:B------:R-:W-:-:S04]  /*1c5b0*/  SGXT.U32 R30, R30, 0x1 ;  /* 0x000000011e1e781a */ /* 0x000fc80000000000 */
[----:B------:R-:W-:-:S04]  /*1c5c0*/  LOP3.LUT R30, R30, 0x3e, RZ, 0xfc, !PT ;  /* 0x0000003e1e1e7812 */ /* 0x000fc800078efcff */
[----:B------:R-:W-:Y:S02]  /*1c5d0*/  ISETP.GE.AND P6, PT, R30, UR8, PT ;  /* 0x000000081e007c0c */ /* 0x000fe4000bfc6270 */
[----:B------:R-:W1:Y:S01]  /*1c5e0*/  S2R R30, SR_TID.X ;  /* 0x00000000001e7919 */ /* 0x000e620000002100 */
[----:B---3--:R-:W-:-:S05]  /*1c5f0*/  IMAD.WIDE R2, R252, 0x4, R2 ;  /* 0x00000004fc027825 */ /* 0x008fca00078e0202 */
[----:B------:R3:W-:Y:S04]  /*1c600*/  STL.64 [R1+0x6a8], R2 ;  /* 0x0006a80201007387 */ /* 0x0007e80000100a00 */
[----:B------:R-:W-:Y:S04]  /*1c610*/  STL.64 [R1+0x700], R124 ;  /* 0x0007007c01007387 */ /* 0x000fe80000100a00 */
[----:B------:R2:W-:Y:S01]  /*1c620*/  STL.64 [R1+0x718], R156 ;  /* 0x0007189c01007387 */ /* 0x0005e20000100a00 */
[----:B---3--:R-:W-:-:S05]  /*1c630*/  IMAD.WIDE R2, R252, 0x4, R12 ;  /* 0x00000004fc027825 */ /* 0x008fca00078e020c */
[----:B------:R-:W-:Y:S04]  /*1c640*/  STL.64 [R1+0x720], R2 ;  /* 0x0007200201007387 */ /* 0x000fe80000100a00 */
[----:B------:R-:W-:Y:S04]  /*1c650*/  STL.64 [R1+0x710], R60 ;  /* 0x0007103c01007387 */ /* 0x000fe80000100a00 */
[----:B------:R3:W-:Y:S01]  /*1c660*/  STL.64 [R1+0x778], R20 ;  /* 0x0007781401007387 */ /* 0x0007e20000100a00 */
[C---:B--2---:R-:W-:Y:S01]  /*1c670*/  IMAD.WIDE R156, R252.reuse, 0x4, R236 ;  /* 0x00000004fc9c7825 */ /* 0x044fe200078e02ec */
[----:B---3--:R-:W2:Y:S04]  /*1c680*/  S2R R21, SR_TID.X ;  /* 0x0000000000157919 */ /* 0x008ea80000002100 */
[----:B------:R3:W-:Y:S01]  /*1c690*/  STL.64 [R1+0x798], R156 ;  /* 0x0007989c01007387 */ /* 0x0007e20000100a00 */
[----:B------:R-:W-:-:S05]  /*1c6a0*/  IMAD.WIDE R12, R252, 0x4, R228 ;  /* 0x00000004fc0c7825 */ /* 0x000fca00078e02e4 */
[----:B------:R4:W-:Y:S01]  /*1c6b0*/  LDGSTS.E [R247+-0x23ff8], desc[UR52][R12.64], P1 ;  /* 0xdc0080000cf77fae */ /* 0x0009e20008921874 */
[----:B---3--:R-:W-:Y:S01]  /*1c6c0*/  IMAD.WIDE R156, R252, 0x4, R164 ;  /* 0x00000004fc9c7825 */ /* 0x008fe200078e02a4 */
[--C-:B------:R-:W-:Y:S02]  /*1c6d0*/  SHF.R.U32.HI R165, RZ, 0x7, R31.reuse ;  /* 0x00000007ffa57819 */ /* 0x100fe4000001161f */
[----:B------:R-:W-:-:S04]  /*1c6e0*/  SHF.R.U32.HI R31, RZ, 0x7, R31 ;  /* 0x00000007ff1f7819 */ /* 0x000fc8000001161f */
[----:B------:R-:W-:-:S04]  /*1c6f0*/  SGXT.U32 R31, R31, 0x1 ;  /* 0x000000011f1f781a */ /* 0x000fc80000000000 */
[----:B------:R-:W-:Y:S02]  /*1c700*/  LOP3.LUT R31, R31, 0x5c, RZ, 0xfc, !PT ;  /* 0x0000005c1f1f7812 */ /* 0x000fe400078efcff */
[----:B------:R-:W-:Y:S02]  /*1c710*/  SGXT.U32 R165, R165, 0x1 ;  /* 0x00000001a5a5781a */ /* 0x000fe40000000000 */
[----:B------:R-:W-:Y:S02]  /*1c720*/  ISETP.GE.AND P1, PT, R31, UR8, PT ;  /* 0x000000081f007c0c */ /* 0x000fe4000bf26270 */
[--C-:B-1----:R-:W-:Y:S02]  /*1c730*/  SHF.R.U32.HI R31, RZ, 0x7, R30.reuse ;  /* 0x00000007ff1f7819 */ /* 0x102fe4000001161e */
[----:B------:R-:W-:Y:S02]  /*1c740*/  SHF.R.U32.HI R30, RZ, 0x7, R30 ;  /* 0x00000007ff1e7819 */ /* 0x000fe4000001161e */
[----:B------:R-:W-:-:S02]  /*1c750*/  SEL R3, R7, RZ, P0 ;  /* 0x000000ff07037207 */ /* 0x000fc40000000000 */
[----:B------:R-:W-:Y:S02]  /*1c760*/  LOP3.LUT R165, R165, 0x3c, RZ, 0xfc, !PT ;  /* 0x0000003ca5a57812 */ /* 0x000fe400078efcff */
[----:B------:R-:W-:Y:S02]  /*1c770*/  SGXT.U32 R30, R30, 0x1 ;  /* 0x000000011e1e781a */ /* 0x000fe40000000000 */
[----:B------:R-:W-:Y:S02]  /*1c780*/  SGXT.U32 R31, R31, 0x1 ;  /* 0x000000011f1f781a */ /* 0x000fe40000000000 */
[----:B--2---:R-:W-:Y:S02]  /*1c790*/  SHF.R.U32.HI R21, RZ, 0x7, R21 ;  /* 0x00000007ff157819 */ /* 0x004fe40000011615 */
[----:B------:R-:W-:Y:S02]  /*1c7a0*/  SEL R2, R246, RZ, P0 ;  /* 0x000000fff6027207 */ /* 0x000fe40000000000 */
[----:B------:R-:W-:-:S02]  /*1c7b0*/  ISETP.NE.U32.AND P2, PT, R3, RZ, PT ;  /* 0x000000ff0300720c */ /* 0x000fc40003f45070 */
[----:B------:R-:W-:Y:S02]  /*1c7c0*/  ISETP.GE.AND P3, PT, R165, UR8, PT ;  /* 0x00000008a5007c0c */ /* 0x000fe4000bf66270 */
[----:B------:R-:W-:Y:S02]  /*1c7d0*/  LOP3.LUT R30, R30, 0x5e, RZ, 0xfc, !PT ;  /* 0x0000005e1e1e7812 */ /* 0x000fe400078efcff */
[----:B------:R-:W-:Y:S02]  /*1c7e0*/  LOP3.LUT R31, R31, 0x7c, RZ, 0xfc, !PT ;  /* 0x0000007c1f1f7812 */ /* 0x000fe400078efcff */
[----:B------:R-:W-:Y:S01]  /*1c7f0*/  SGXT.U32 R21, R21, 0x1 ;  /* 0x000000011515781a */ /* 0x000fe20000000000 */
[----:B------:R-:W-:Y:S01]  /*1c800*/  STL.64 [R1+0x780], R12 ;  /* 0x0007800c01007387 */ /* 0x000fe20000100a00 */
[----:B------:R-:W-:Y:S02]  /*1c810*/  ISETP.NE.U32.AND P5, PT, R2, RZ, PT ;  /* 0x000000ff0200720c */ /* 0x000fe40003fa5070 */
[----:B------:R-:W-:Y:S01]  /*1c820*/  SEL R3, RZ, 0x4, P3 ;  /* 0x00000004ff037807 */ /* 0x000fe20001800000 */
[----:B------:R1:W-:Y:S01]  /*1c830*/  STL.64 [R1+0x790], R156 ;  /* 0x0007909c01007387 */ /* 0x0003e20000100a00 */
[----:B------:R-:W-:-:S02]  /*1c840*/  SEL R2, RZ, 0x4, P6 ;  /* 0x00000004ff027807 */ /* 0x000fc40003000000 */
[----:B------:R-:W-:Y:S02]  /*1c850*/  ISETP.GE.AND P6, PT, R30, UR8, PT ;  /* 0x000000081e007c0c */ /* 0x000fe4000bfc6270 */
[----:B------:R-:W-:Y:S02]  /*1c860*/  ISETP.GE.AND P3, PT, R31, UR8, PT ;  /* 0x000000081f007c0c */ /* 0x000fe4000bf66270 */
[----:B------:R-:W2:Y:S01]  /*1c870*/  LDL.LU.64 R30, [R1+0x618] ;  /* 0x00061800011e7983 */ /* 0x000ea20000300a00 */
[----:B------:R-:W-:Y:S01]  /*1c880*/  LOP3.LUT R21, R21, 0x7e, RZ, 0xfc, !PT ;  /* 0x0000007e15157812 */ /* 0x000fe200078efcff */
[----:B------:R-:W-:Y:S02]  /*1c890*/  IMAD.WIDE R244, R252, 0x4, R244 ;  /* 0x00000004fcf47825 */ /* 0x000fe400078e02f4 */
[----:B------:R-:W3:Y:S01]  /*1c8a0*/  LDL.LU.64 R124, [R1+0x608] ;  /* 0x00060800017c7983 */ /* 0x000ee20000300a00 */
[----:B------:R-:W-:Y:S01]  /*1c8b0*/  SEL R246, RZ, 0x4, P3 ;  /* 0x00000004fff67807 */ /* 0x000fe20001800000 */
[----:B------:R-:W-:Y:S01]  /*1c8c0*/  USHF.L.U32 UR7, UR7, 0x7, URZ ;  /* 0x0000000707077899 */ /* 0x000fe2000800063f */
[----:B------:R-:W-:Y:S01]  /*1c8d0*/  SEL R7, R3, RZ, P0 ;  /* 0x000000ff03077207 */ /* 0x000fe20000000000 */
[----:B-1----:R-:W3:Y:S01]  /*1c8e0*/  LDL.LU.64 R156, [R1+0x5f8] ;  /* 0x0005f800019c7983 */ /* 0x002ee20000300a00 */
[----:B------:R-:W-:Y:S01]  /*1c8f0*/  ISETP.GE.AND P3, PT, R21, UR8, PT ;  /* 0x0000000815007c0c */ /* 0x000fe2000bf66270 */
[----:B------:R-:W1:Y:S02]  /*1c900*/  LDC R252, c[0x0][0x230] ;  /* 0x00008c00fffc7b82 */ /* 0x000e640000000800 */
[----:B------:R-:W3:Y:S04]  /*1c910*/  LDL.LU.64 R228, [R1+0x5f0] ;  /* 0x0005f00001e47983 */ /* 0x000ee80000300a00 */
[----:B------:R-:W3:Y:S04]  /*1c920*/  LDL.LU.64 R12, [R1+0x5e8] ;  /* 0x0005e800010c7983 */ /* 0x000ee80000300a00 */
[----:B------:R-:W3:Y:S04]  /*1c930*/  LDL.LU.64 R60, [R1+0x5d8] ;  /* 0x0005d800013c7983 */ /* 0x000ee80000300a00 */
[----:B------:R-:W3:Y:S04]  /*1c940*/  LDL.LU.64 R20, [R1+0x5d0] ;  /* 0x0005d00001147983 */ /* 0x000ee80000300a00 */
[----:B------:R4:W-:Y:S04]  /*1c950*/  STL.64 [R1+0x1328], R244 ;  /* 0x001328f401007387 */ /* 0x0009e80000100a00 */
[----:B----4-:R4:W-:Y:S04]  /*1c960*/  LDGSTS.E [R248+-0x30000], desc[UR52][R244.64], P2 ;  /* 0xd0000000f4f87fae */ /* 0x0109e80009121874 */
[----:B------:R1:W-:Y:S04]  /*1c970*/  LDGSTS.E [R248+-0x2fff8], desc[UR52][R36.64], P5 ;  /* 0xd000800024f87fae */ /* 0x0003e8000a921874 */
[----:B------:R-:W4:Y:S04]  /*1c980*/  LDL.LU.64 R244, [R1+0x610] ;  /* 0x0006100001f47983 */ /* 0x000f280000300a00 */
[----:B------:R-:W1:Y:S01]  /*1c990*/  LDL.LU.64 R36, [R1+0x5b8] ;  /* 0x0005b80001247983 */ /* 0x000e620000300a00 */
[----:B------:R-:W-:-:S02]  /*1c9a0*/  SEL R3, R2, RZ, P0 ;  /* 0x000000ff02037207 */ /* 0x000fc40000000000 */
[----:B------:R-:W-:Y:S01]  /*1c9b0*/  SEL R2, RZ, 0x4, P1 ;  /* 0x00000004ff027807 */ /* 0x000fe20000800000 */
[----:B------:R-:W4:Y:S01]  /*1c9c0*/  LDL.LU.64 R164, [R1+0x5b0] ;  /* 0x0005b00001a47983 */ /* 0x000f220000300a00 */
[----:B------:R-:W-:Y:S02]  /*1c9d0*/  ISETP.NE.U32.AND P1, PT, R7, RZ, PT ;  /* 0x000000ff0700720c */ /* 0x000fe40003f25070 */
[----:B------:R-:W-:Y:S02]  /*1c9e0*/  SEL R7, RZ, 0x4, P6 ;  /* 0x00000004ff077807 */ /* 0x000fe40003000000 */
[----:B------:R-:W-:Y:S02]  /*1c9f0*/  SEL R2, R2, RZ, P0 ;  /* 0x000000ff02027207 */ /* 0x000fe40000000000 */
[----:B------:R-:W-:Y:S02]  /*1ca00*/  ISETP.NE.U32.AND P6, PT, R3, RZ, PT ;  /* 0x000000ff0300720c */ /* 0x000fe40003fc5070 */
[----:B------:R-:W-:-:S02]  /*1ca10*/  SEL R3, R7, RZ, P0 ;  /* 0x000000ff07037207 */ /* 0x000fc40000000000 */
[----:B------:R-:W-:Y:S02]  /*1ca20*/  SEL R7, RZ, 0x4, P3 ;  /* 0x00000004ff077807 */ /* 0x000fe40001800000 */
[----:B------:R-:W-:Y:S02]  /*1ca30*/  ISETP.NE.U32.AND P3, PT, R2, RZ, PT ;  /* 0x000000ff0200720c */ /* 0x000fe40003f65070 */
[----:B------:R-:W-:Y:S02]  /*1ca40*/  SEL R2, RZ, 0x4, P4 ;  /* 0x00000004ff027807 */ /* 0x000fe40002000000 */
[----:B------:R-:W-:Y:S01]  /*1ca50*/  ISETP.NE.U32.AND P4, PT, R3, RZ, PT ;  /* 0x000000ff0300720c */ /* 0x000fe20003f85070 */
[----:B------:R-:W-:Y:S01]  /*1ca60*/  IMAD.U32 R3, RZ, RZ, UR7 ;  /* 0x00000007ff037e24 */ /* 0x000fe2000f8e00ff */
[----:B------:R-:W-:Y:S01]  /*1ca70*/  SEL R7, R7, RZ, P0 ;  /* 0x000000ff07077207 */ /* 0x000fe20000000000 */
[----:B------:R2:W-:Y:S03]  /*1ca80*/  STL [R1+0x1330], R6 ;  /* 0x0013300601007387 */ /* 0x0005e60000100800 */
[----:B------:R-:W-:-:S02]  /*1ca90*/  ISETP.NE.U32.AND P2, PT, R7, RZ, PT ;  /* 0x000000ff0700720c */ /* 0x000fc40003f45070 */
[----:B------:R-:W-:Y:S01]  /*1caa0*/  SEL R246, R246, RZ, P0 ;  /* 0x000000fff6f67207 */ /* 0x000fe20000000000 */
[----:B--2---:R-:W2:Y:S01]  /*1cab0*/  LDL.64 R6, [R1+0x5a0] ;  /* 0x0005a00001067983 */ /* 0x004ea20000100a00 */
[----:B------:R-:W-:Y:S02]  /*1cac0*/  SEL R2, R2, RZ, P0 ;  /* 0x000000ff02027207 */ /* 0x000fe40000000000 */
[----:B------:R-:W-:Y:S01]  /*1cad0*/  ISETP.NE.U32.AND P0, PT, R246, RZ, PT ;  /* 0x000000fff600720c */ /* 0x000fe20003f05070 */
[----:B------:R-:W-:-:S04]  /*1cae0*/  IMAD.WIDE R22, R3, 0x4, R22 ;  /* 0x0000000403167825 */ /* 0x000fc800078e0216 */
[C---:B------:R-:W-:Y:S02]  /*1caf0*/  IMAD.WIDE R236, R3.reuse, 0x4, R30 ;  /* 0x0000000403ec7825 */ /* 0x040fe400078e021e */
[----:B------:R-:W2:Y:S02]  /*1cb00*/  LDL.LU.64 R30, [R1+0x598] ;  /* 0x00059800011e7983 */ /* 0x000ea40000300a00 */
[C---:B---3--:R-:W-:Y:S02]  /*1cb10*/  IMAD.WIDE R124, R3.reuse, 0x4, R124 ;  /* 0x00000004037c7825 */ /* 0x048fe400078e027c */
[----:B------:R3:W-:Y:S04]  /*1cb20*/  STL.64 [R1+0x618], R236 ;  /* 0x000618ec01007387 */ /* 0x0007e80000100a00 */
[----:B---3--:R-:W3:Y:S01]  /*1cb30*/  LDL.LU.64 R236, [R1+0x590] ;  /* 0x0005900001ec7983 */ /* 0x008ee20000300a00 */
[----:B------:R-:W-:-:S04]  /*1cb40*/  IMAD.WIDE R12, R3, 0x4, R12 ;  /* 0x00000004030c7825 */ /* 0x000fc800078e020c */
[----:B------:R-:W-:-:S04]  /*1cb50*/  IMAD.WIDE R60, R3, 0x4, R60 ;  /* 0x00000004033c7825 */ /* 0x000fc800078e023c */
[----:B------:R-:W-:-:S04]  /*1cb60*/  IMAD.WIDE R20, R3, 0x4, R20 ;  /* 0x0000000403147825 */ /* 0x000fc800078e0214 */
[----:B----4-:R-:W-:-:S05]  /*1cb70*/  IMAD.WIDE R244, R3, 0x4, R244 ;  /* 0x0000000403f47825 */ /* 0x010fca00078e02f4 */
[----:B------:R4:W-:Y:S04]  /*1cb80*/  STL.64 [R1+0x610], R244 ;  /* 0x000610f401007387 */ /* 0x0009e80000100a00 */
[----:B------:R1:W-:Y:S01]  /*1cb90*/  STL.64 [R1+0x608], R124 ;  /* 0x0006087c01007387 */ /* 0x0003e20000100a00 */
[----:B----4-:R-:W-:-:S04]  /*1cba0*/  IMAD.WIDE R244, R3, 0x4, R156 ;  /* 0x0000000403f47825 */ /* 0x010fc800078e029c */
[C---:B------:R-:W-:Y:S01]  /*1cbb0*/  IMAD.WIDE R156, R3.reuse, 0x4, R228 ;  /* 0x00000004039c7825 */ /* 0x040fe200078e02e4 */
[----:B-1----:R-:W4:Y:S04]  /*1cbc0*/  LDL.LU.64 R124, [R1+0x578] ;  /* 0x00057800017c7983 */ /* 0x002f280000300a00 */
[----:B------:R-:W-:Y:S04]  /*1cbd0*/  STL.64 [R1+0x5f8], R244 ;  /* 0x0005f8f401007387 */ /* 0x000fe80000100a00 */
[----:B------:R-:W4:Y:S04]  /*1cbe0*/  LDL.LU.64 R246, [R1+0x570] ;  /* 0x0005700001f67983 */ /* 0x000f280000300a00 */
[----:B------:R1:W-:Y:S04]  /*1cbf0*/  STL.64 [R1+0x5f0], R156 ;  /* 0x0005f09c01007387 */ /* 0x0003e80000100a00 */
[----:B------:R-:W4:Y:S04]  /*1cc00*/  LDL.LU.64 R228, [R1+0x568] ;  /* 0x0005680001e47983 */ /* 0x000f280000300a00 */
[----:B------:R1:W-:Y:S04]  /*1cc10*/  STL.64 [R1+0x5e8], R12 ;  /* 0x0005e80c01007387 */ /* 0x0003e80000100a00 */
[----:B-1----:R-:W4:Y:S01]  /*1cc20*/  LDL.LU.64 R156, [R1+0x558] ;  /* 0x00055800019c7983 */ /* 0x002f220000300a00 */
[----:B------:R-:W-:-:S03]  /*1cc30*/  IMAD.WIDE R36, R3, 0x4, R36 ;  /* 0x0000000403247825 */ /* 0x000fc600078e0224 */
[----:B------:R-:W4:Y:S04]  /*1cc40*/  LDL.LU.64 R12, [R1+0x550] ;  /* 0x00055000010c7983 */ /* 0x000f280000300a00 */
[----:B------:R1:W-:Y:S04]  /*1cc50*/  STL.64 [R1+0x5d8], R60 ;  /* 0x0005d83c01007387 */ /* 0x0003e80000100a00 */
[----:B-1----:R-:W4:Y:S04]  /*1cc60*/  LDL.LU.64 R60, [R1+0x548] ;  /* 0x00054800013c7983 */ /* 0x002f280000300a00 */
[----:B------:R-:W4:Y:S04]  /*1cc70*/  LDL.64 R244, [R1+0x540] ;  /* 0x0005400001f47983 */ /* 0x000f280000100a00 */
[----:B------:R1:W-:Y:S04]  /*1cc80*/  STL.64 [R1+0x5d0], R20 ;  /* 0x0005d01401007387 */ /* 0x0003e80000100a00 */
[----:B-1----:R-:W4:Y:S04]  /*1cc90*/  LDL.LU.64 R20, [R1+0x538] ;  /* 0x0005380001147983 */ /* 0x002f280000300a00 */
[----:B------:R1:W-:Y:S04]  /*1cca0*/  STL.64 [R1+0x5c8], R22 ;  /* 0x0005c81601007387 */ /* 0x0003e80000100a00 */
[----:B-1----:R-:W4:Y:S04]  /*1ccb0*/  LDL.LU.64 R22, [R1+0x530] ;  /* 0x0005300001167983 */ /* 0x002f280000300a00 */
[----:B------:R1:W-:Y:S04]  /*1ccc0*/  STL.64 [R1+0x5b8], R36 ;  /* 0x0005b82401007387 */ /* 0x0003e80000100a00 */
[----:B-1----:R-:W3:Y:S01]  /*1ccd0*/  LDL.LU.64 R36, [R1+0x15d0] ;  /* 0x0015d00001247983 */ /* 0x002ee20000300a00 */
[----:B------:R-:W-:-:S05]  /*1cce0*/  IMAD.WIDE R164, R3, 0x4, R164 ;  /* 0x0000000403a47825 */ /* 0x000fca00078e02a4 */
[----:B------:R1:W-:Y:S04]  /*1ccf0*/  STL.64 [R1+0x5b0], R164 ;  /* 0x0005b0a401007387 */ /* 0x0003e80000100a00 */
[----:B-1----:R-:W4:Y:S01]  /*1cd00*/  LDL.LU.64 R164, [R1+0x518] ;  /* 0x0005180001a47983 */ /* 0x002f220000300a00 */
[----:B--2---:R-:W-:-:S04]  /*1cd10*/  IMAD.WIDE R30, R3, 0x4, R30 ;  /* 0x00000004031e7825 */ /* 0x004fc800078e021e */
[----:B---3--:R-:W-:-:S05]  /*1cd20*/  IMAD.WIDE R36, R3, 0x4, R36 ;  /* 0x0000000403247825 */ /* 0x008fca00078e0224 */
[----:B------:R1:W-:Y:S04]  /*1cd30*/  STL.64 [R1+0x5a8], R36 ;  /* 0x0005a82401007387 */ /* 0x0003e80000100a00 */
[----:B-1----:R-:W2:Y:S04]  /*1cd40*/  LDL.LU.64 R36, [R1+0x510] ;  /* 0x0005100001247983 */ /* 0x002ea80000300a00 */
[----:B------:R1:W-:Y:S04]  /*1cd50*/  STL.64 [R1+0x598], R30 ;  /* 0x0005981e01007387 */ /* 0x0003e80000100a00 */
[----:B-1----:R-:W3:Y:S01]  /*1cd60*/  LDL.LU.64 R30, [R1+0x15c8] ;  /* 0x0015c800011e7983 */ /* 0x002ee20000300a00 */
[----:B------:R-:W-:-:S04]  /*1cd70*/  IMAD.WIDE R236, R3, 0x4, R236 ;  /* 0x0000000403ec7825 */ /* 0x000fc800078e02ec */
[C---:B----4-:R-:W-:Y:S01]  /*1cd80*/  IMAD.WIDE R124, R3.reuse, 0x4, R124 ;  /* 0x00000004037c7825 */ /* 0x050fe200078e027c */
[----:B------:R1:W-:Y:S03]  /*1cd90*/  STL.64 [R1+0x590], R236 ;  /* 0x000590ec01007387 */ /* 0x0003e60000100a00 */
[C---:B------:R-:W-:Y:S01]  /*1cda0*/  IMAD.WIDE R246, R3.reuse, 0x4, R246 ;  /* 0x0000000403f67825 */ /* 0x040fe200078e02f6 */
[----:B-1----:R-:W4:Y:S03]  /*1cdb0*/  LDL.LU.64 R236, [R1+0x4f8] ;  /* 0x0004f80001ec7983 */ /* 0x002f260000300a00 */
[----:B------:R-:W-:-:S04]  /*1cdc0*/  IMAD.WIDE R156, R3, 0x4, R156 ;  /* 0x00000004039c7825 */ /* 0x000fc800078e029c */
[----:B------:R-:W-:-:S04]  /*1cdd0*/  IMAD.WIDE R12, R3, 0x4, R12 ;  /* 0x00000004030c7825 */ /* 0x000fc800078e020c */
[----:B------:R-:W-:-:S04]  /*1cde0*/  IMAD.WIDE R60, R3, 0x4, R60 ;  /* 0x00000004033c7825 */ /* 0x000fc800078e023c */
[----:B------:R-:W-:-:S04]  /*1cdf0*/  IMAD.WIDE R20, R3, 0x4, R20 ;  /* 0x0000000403147825 */ /* 0x000fc800078e0214 */
[----:B---3--:R-:W-:-:S05]  /*1ce00*/  IMAD.WIDE R30, R3, 0x4, R30 ;  /* 0x00000004031e7825 */ /* 0x008fca00078e021e */
[----:B------:R1:W-:Y:S04]  /*1ce10*/  STL.64 [R1+0x588], R30 ;  /* 0x0005881e01007387 */ /* 0x0003e80000100a00 */
[----:B-1----:R-:W3:Y:S04]  /*1ce20*/  LDL.LU.64 R30, [R1+0x4f0] ;  /* 0x0004f000011e7983 */ /* 0x002ee80000300a00 */
[----:B------:R1:W-:Y:S04]  /*1ce30*/  STL.64 [R1+0x578], R124 ;  /* 0x0005787c01007387 */ /* 0x0003e80000100a00 */
[----:B-1----:R-:W3:Y:S04]  /*1ce40*/  LDL.LU.64 R124, [R1+0x15c0] ;  /* 0x0015c000017c7983 */ /* 0x002ee80000300a00 */
[----:B------:R1:W-:Y:S02]  /*1ce50*/  STL.64 [R1+0x570], R246 ;  /* 0x000570f601007387 */ /* 0x0003e40000100a00 */
[----:B-1----:R-:W-:-:S02]  /*1ce60*/  IMAD.WIDE R246, R3, 0x4, R228 ;  /* 0x0000000403f67825 */ /* 0x002fc400078e02e4 */
[----:B------:R-:W3:Y:S04]  /*1ce70*/  LDL.LU.64 R228, [R1+0x4d8] ;  /* 0x0004d80001e47983 */ /* 0x000ee80000300a00 */
[----:B------:R1:W-:Y:S04]  /*1ce80*/  STL.64 [R1+0x568], R246 ;  /* 0x000568f601007387 */ /* 0x0003e80000100a00 */
[----:B-1----:R-:W3:Y:S04]  /*1ce90*/  LDL.LU.64 R246, [R1+0x4d0] ;  /* 0x0004d00001f67983 */ /* 0x002ee80000300a00 */
[----:B------:R1:W-:Y:S04]  /*1cea0*/  STL.64 [R1+0x558], R156 ;  /* 0x0005589c01007387 */ /* 0x0003e80000100a00 */
[----:B-1----:R-:W3:Y:S04]  /*1ceb0*/  LDL.LU.64 R156, [R1+0x15b8] ;  /* 0x0015b800019c7983 */ /* 0x002ee80000300a00 */
[----:B------:R1:W-:Y:S04]  /*1cec0*/  STL.64 [R1+0x550], R12 ;  /* 0x0005500c01007387 */ /* 0x0003e80000100a00 */
[----:B-1----:R-:W3:Y:S04]  /*1ced0*/  LDL.LU.64 R12, [R1+0x4b8] ;  /* 0x0004b800010c7983 */ /* 0x002ee80000300a00 */
[----:B------:R1:W-:Y:S04]  /*1cee0*/  STL.64 [R1+0x548], R60 ;  /* 0x0005483c01007387 */ /* 0x0003e80000100a00 */
[----:B-1----:R-:W3:Y:S04]  /*1cef0*/  LDL.LU.64 R60, [R1+0x4b0] ;  /* 0x0004b000013c7983 */ /* 0x002ee80000300a00 */
[----:B------:R1:W-:Y:S04]  /*1cf00*/  STL.64 [R1+0x538], R20 ;  /* 0x0005381401007387 */ /* 0x0003e80000100a00 */
[----:B-1----:R-:W2:Y:S01]  /*1cf10*/  LDL.LU.64 R20, [R1+0x15b0] ;  /* 0x0015b00001147983 */ /* 0x002ea20000300a00 */
[----:B------:R-:W-:-:S04]  /*1cf20*/  IMAD.WIDE R22, R3, 0x4, R22 ;  /* 0x0000000403167825 */ /* 0x000fc800078e0216 */
[C---:B------:R-:W-:Y:S01]  /*1cf30*/  IMAD.WIDE R164, R3.reuse, 0x4, R164 ;  /* 0x0000000403a47825 */ /* 0x040fe200078e02a4 */
[----:B------:R1:W-:Y:S04]  /*1cf40*/  STL.64 [R1+0x530], R22 ;  /* 0x0005301601007387 */ /* 0x0003e80000100a00 */
[----:B-1----:R-:W3:Y:S01]  /*1cf50*/  LDL.LU.64 R22, [R1+0x498] ;  /* 0x0004980001167983 */ /* 0x002ee20000300a00 */
[----:B--2---:R-:W-:-:S05]  /*1cf60*/  IMAD.WIDE R20, R3, 0x4, R20 ;  /* 0x0000000403147825 */ /* 0x004fca00078e0214 */
[----:B------:R1:W-:Y:S04]  /*1cf70*/  STL.64 [R1+0x528], R20 ;  /* 0x0005281401007387 */ /* 0x0003e80000100a00 */
[----:B-1----:R-:W2:Y:S04]  /*1cf80*/  LDL.LU.64 R20, [R1+0x490] ;  /* 0x0004900001147983 */ /* 0x002ea80000300a00 */
[----:B------:R1:W-:Y:S04]  /*1cf90*/  STL.64 [R1+0x518], R164 ;  /* 0x000518a401007387 */ /* 0x0003e80000100a00 */
[----:B-1----:R-:W3:Y:S01]  /*1cfa0*/  LDL.LU.64 R164, [R1+0x15a8] ;  /* 0x0015a80001a47983 */ /* 0x002ee20000300a00 */
[----:B------:R-:W-:-:S04]  /*1cfb0*/  IMAD.WIDE R36, R3, 0x4, R36 ;  /* 0x0000000403247825 */ /* 0x000fc800078e0224 */
[C---:B----4-:R-:W-:Y:S01]  /*1cfc0*/  IMAD.WIDE R236, R3.reuse, 0x4, R236 ;  /* 0x0000000403ec7825 */ /* 0x050fe200078e02ec */
[----:B------:R1:W-:Y:S04]  /*1cfd0*/  STL.64 [R1+0x510], R36 ;  /* 0x0005102401007387 */ /* 0x0003e80000100a00 */
[----:B-1----:R-:W4:Y:S01]  /*1cfe0*/  LDL.LU.64 R36, [R1+0x478] ;  /* 0x0004780001247983 */ /* 0x002f220000300a00 */
[----:B---3--:R-:W-:-:S05]  /*1cff0*/  IMAD.WIDE R164, R3, 0x4, R164 ;  /* 0x0000000403a47825 */ /* 0x008fca00078e02a4 */
        /* <DEDUP_REMOVED lines=12> */
[----:B-1----:R-:W4:Y:S01]  /*1d0c0*/  LDL.LU.64 R228, [R1+0x1598] ;  /* 0x0015980001e47983 */ /* 0x002f220000300a00 */
[----:B------:R-:W-:-:S04]  /*1d0d0*/  IMAD.WIDE R246, R3, 0x4, R246 ;  /* 0x0000000403f67825 */ /* 0x000fc800078e02f6 */
[C---:B------:R-:W-:Y:S01]  /*1d0e0*/  IMAD.WIDE R12, R3.reuse, 0x4, R12 ;  /* 0x00000004030c7825 */ /* 0x040fe200078e020c */
[----:B------:R1:W-:Y:S03]  /*1d0f0*/  STL.64 [R1+0x4d0], R246 ;  /* 0x0004d0f601007387 */ /* 0x0003e60000100a00 */
[C---:B------:R-:W-:Y:S01]  /*1d100*/  IMAD.WIDE R60, R3.reuse, 0x4, R60 ;  /* 0x00000004033c7825 */ /* 0x040fe200078e023c */
[----:B-1----:R-:W2:Y:S03]  /*1d110*/  LDL.LU.64 R246, [R1+0x438] ;  /* 0x0004380001f67983 */ /* 0x002ea60000300a00 */
[----:B----4-:R-:W-:-:S05]  /*1d120*/  IMAD.WIDE R228, R3, 0x4, R228 ;  /* 0x0000000403e47825 */ /* 0x010fca00078e02e4 */
[----:B------:R1:W-:Y:S04]  /*1d130*/  STL.64 [R1+0x4c8], R228 ;  /* 0x0004c8e401007387 */ /* 0x0003e80000100a00 */
[----:B-1----:R-:W4:Y:S04]  /*1d140*/  LDL.LU.64 R228, [R1+0x430] ;  /* 0x0004300001e47983 */ /* 0x002f280000300a00 */
[----:B------:R1:W-:Y:S04]  /*1d150*/  STL.64 [R1+0x4b8], R12 ;  /* 0x0004b80c01007387 */ /* 0x0003e80000100a00 */
[----:B-1----:R-:W3:Y:S04]  /*1d160*/  LDL.LU.64 R12, [R1+0x1590] ;  /* 0x00159000010c7983 */ /* 0x002ee80000300a00 */
[----:B------:R1:W-:Y:S04]  /*1d170*/  STL.64 [R1+0x4b0], R60 ;  /* 0x0004b03c01007387 */ /* 0x0003e80000100a00 */
[----:B-1----:R-:W2:Y:S01]  /*1d180*/  LDL.LU.64 R60, [R1+0x1588] ;  /* 0x00158800013c7983 */ /* 0x002ea20000300a00 */
[----:B------:R-:W-:-:S04]  /*1d190*/  IMAD.WIDE R22, R3, 0x4, R22 ;  /* 0x0000000403167825 */ /* 0x000fc800078e0216 */
[----:B------:R-:W-:-:S04]  /*1d1a0*/  IMAD.WIDE R20, R3, 0x4, R20 ;  /* 0x0000000403147825 */ /* 0x000fc800078e0214 */
[----:B------:R-:W-:-:S04]  /*1d1b0*/  IMAD.WIDE R36, R3, 0x4, R36 ;  /* 0x0000000403247825 */ /* 0x000fc800078e0224 */
[----:B--2---:R-:W-:-:S05]  /*1d1c0*/  IMAD.WIDE R60, R3, 0x4, R60 ;  /* 0x00000004033c7825 */ /* 0x004fca00078e023c */
[----:B------:R1:W-:Y:S04]  /*1d1d0*/  STL.64 [R1+0x4a8], R60 ;  /* 0x0004a83c01007387 */ /* 0x0003e80000100a00 */
[----:B-1----:R-:W2:Y:S04]  /*1d1e0*/  LDL.LU.64 R60, [R1+0x418] ;  /* 0x00041800013c7983 */ /* 0x002ea80000300a00 */
[----:B------:R1:W-:Y:S04]  /*1d1f0*/  STL.64 [R1+0x498], R22 ;  /* 0x0004981601007387 */ /* 0x0003e80000100a00 */
[----:B-1----:R-:W2:Y:S01]  /*1d200*/  LDL.LU.64 R22, [R1+0x410] ;  /* 0x0004100001167983 */ /* 0x002ea20000300a00 */
[----:B---3--:R-:W-:-:S03]  /*1d210*/  IMAD.WIDE R12, R3, 0x4, R12 ;  /* 0x00000004030c7825 */ /* 0x008fc600078e020c */
[----:B------:R1:W-:Y:S01]  /*1d220*/  STL.64 [R1+0x490], R20 ;  /* 0x0004901401007387 */ /* 0x0003e20000100a00 */
[----:B------:R-:W-:-:S03]  /*1d230*/  IMAD.WIDE R164, R3, 0x4, R164 ;  /* 0x0000000403a47825 */ /* 0x000fc600078e02a4 */
[----:B------:R3:W-:Y:S01]  /*1d240*/  STL.64 [R1+0x488], R12 ;  /* 0x0004880c01007387 */ /* 0x0007e20000100a00 */
[----:B------:R-:W-:-:S04]  /*1d250*/  IMAD.WIDE R156, R3, 0x4, R156 ;  /* 0x00000004039c7825 */ /* 0x000fc800078e029c */
[C---:B------:R-:W-:Y:S01]  /*1d260*/  IMAD.WIDE R30, R3.reuse, 0x4, R30 ;  /* 0x00000004031e7825 */ /* 0x040fe200078e021e */
[----:B-1----:R-:W2:Y:S04]  /*1d270*/  LDL.LU.64 R20, [R1+0x3f8] ;  /* 0x0003f80001147983 */ /* 0x002ea80000300a00 */
[----:B---3--:R-:W3:Y:S01]  /*1d280*/  LDL.LU.64 R12, [R1+0x3f0] ;  /* 0x0003f000010c7983 */ /* 0x008ee20000300a00 */
[----:B------:R-:W-:-:S03]  /*1d290*/  IMAD.WIDE R236, R3, 0x4, R236 ;  /* 0x0000000403ec7825 */ /* 0x000fc600078e02ec */
[----:B------:R1:W-:Y:S01]  /*1d2a0*/  STL.64 [R1+0x478], R36 ;  /* 0x0004782401007387 */ /* 0x0003e20000100a00 */
[----:B------:R-:W-:-:S04]  /*1d2b0*/  IMAD.WIDE R124, R3, 0x4, R124 ;  /* 0x00000004037c7825 */ /* 0x000fc800078e027c */
[C---:B------:R-:W-:Y:S01]  /*1d2c0*/  IMAD.WIDE R246, R3.reuse, 0x4, R246 ;  /* 0x0000000403f67825 */ /* 0x040fe200078e02f6 */
[----:B-1----:R-:W3:Y:S04]  /*1d2d0*/  LDL.LU.64 R36, [R1+0x1580] ;  /* 0x0015800001247983 */ /* 0x002ee80000300a00 */
[----:B------:R1:W-:Y:S01]  /*1d2e0*/  STL.64 [R1+0x470], R164 ;  /* 0x000470a401007387 */ /* 0x0003e20000100a00 */
[----:B----4-:R-:W-:-:S03]  /*1d2f0*/  IMAD.WIDE R228, R3, 0x4, R228 ;  /* 0x0000000403e47825 */ /* 0x010fc600078e02e4 */
[----:B-1----:R-:W4:Y:S04]  /*1d300*/  LDL.LU.64 R164, [R1+0x3d8] ;  /* 0x0003d80001a47983 */ /* 0x002f280000300a00 */
[----:B------:R1:W-:Y:S04]  /*1d310*/  STL.64 [R1+0x468], R156 ;  /* 0x0004689c01007387 */ /* 0x0003e80000100a00 */
[----:B-1----:R-:W4:Y:S04]  /*1d320*/  LDL.LU.64 R156, [R1+0x3d0] ;  /* 0x0003d000019c7983 */ /* 0x002f280000300a00 */
[----:B------:R1:W-:Y:S04]  /*1d330*/  STL.64 [R1+0x458], R30 ;  /* 0x0004581e01007387 */ /* 0x0003e80000100a00 */
[----:B-1----:R-:W4:Y:S04]  /*1d340*/  LDL.LU.64 R30, [R1+0x1578] ;  /* 0x00157800011e7983 */ /* 0x002f280000300a00 */
[----:B------:R1:W-:Y:S01]  /*1d350*/  STL.64 [R1+0x450], R236 ;  /* 0x000450ec01007387 */ /* 0x0003e20000100a00 */
[----:B------:R-:W-:-:S03]  /*1d360*/  IMAD.WIDE R212, R3, 0x4, R212 ;  /* 0x0000000403d47825 */ /* 0x000fc600078e02d4 */
[----:B-1----:R-:W4:Y:S04]  /*1d370*/  LDL.LU.64 R236, [R1+0x3b8] ;  /* 0x0003b80001ec7983 */ /* 0x002f280000300a00 */
[----:B------:R1:W-:Y:S04]  /*1d380*/  STL.64 [R1+0x448], R124 ;  /* 0x0004487c01007387 */ /* 0x0003e80000100a00 */
[----:B-1----:R-:W4:Y:S04]  /*1d390*/  LDL.LU.64 R124, [R1+0x3b0] ;  /* 0x0003b000017c7983 */ /* 0x002f280000300a00 */
[----:B------:R1:W-:Y:S04]  /*1d3a0*/  STL.64 [R1+0x438], R246 ;  /* 0x000438f601007387 */ /* 0x0003e80000100a00 */
[----:B------:R1:W-:Y:S02]  /*1d3b0*/  STL.64 [R1+0x430], R228 ;  /* 0x000430e401007387 */ /* 0x0003e40000100a00 */
[----:B-1----:R-:W-:-:S02]  /*1d3c0*/  IMAD.WIDE R246, R3, 0x4, R220 ;  /* 0x0000000403f67825 */ /* 0x002fc400078e02dc */
[----:B------:R-:W4:Y:S04]  /*1d3d0*/  LDL.LU.64 R228, [R1+0x398] ;  /* 0x0003980001e47983 */ /* 0x000f280000300a00 */
[----:B------:R-:W4:Y:S04]  /*1d3e0*/  LDL.LU.64 R220, [R1+0x390] ;  /* 0x0003900001dc7983 */ /* 0x000f280000300a00 */
[----:B------:R1:W-:Y:S04]  /*1d3f0*/  STL.64 [R1+0x428], R246 ;  /* 0x000428f601007387 */ /* 0x0003e80000100a00 */
[----:B-1----:R-:W4:Y:S01]  /*1d400*/  LDL.LU.64 R246, [R1+0x388] ;  /* 0x0003880001f67983 */ /* 0x002f220000300a00 */
[----:B--2---:R-:W-:-:S05]  /*1d410*/  IMAD.WIDE R60, R3, 0x4, R60 ;  /* 0x00000004033c7825 */ /* 0x004fca00078e023c */
[----:B------:R1:W-:Y:S01]  /*1d420*/  STL.64 [R1+0x820], R60 ;  /* 0x0008203c01007387 */ /* 0x0003e20000100a00 */
[----:B------:R-:W-:-:S03]  /*1d430*/  IMAD.WIDE R22, R3, 0x4, R22 ;  /* 0x0000000403167825 */ /* 0x000fc600078e0216 */
[----:B-1----:R-:W2:Y:S04]  /*1d440*/  LDL.LU.64 R60, [R1+0x378] ;  /* 0x00037800013c7983 */ /* 0x002ea80000300a00 */
[----:B------:R1:W-:Y:S04]  /*1d450*/  STL.64 [R1+0x828], R22 ;  /* 0x0008281601007387 */ /* 0x0003e80000100a00 */
[----:B-1----:R-:W2:Y:S04]  /*1d460*/  LDL.LU.64 R22, [R1+0x1570] ;  /* 0x0015700001167983 */ /* 0x002ea80000300a00 */
[----:B------:R1:W-:Y:S04]  /*1d470*/  STL.64 [R1+0x830], R212 ;  /* 0x000830d401007387 */ /* 0x0003e80000100a00 */
[----:B-1----:R-:W2:Y:S01]  /*1d480*/  LDL.LU.64 R212, [R1+0x370] ;  /* 0x0003700001d47983 */ /* 0x002ea20000300a00 */
[----:B------:R-:W-:-:S04]  /*1d490*/  IMAD.WIDE R20, R3, 0x4, R20 ;  /* 0x0000000403147825 */ /* 0x000fc800078e0214 */
[C---:B---3--:R-:W-:Y:S01]  /*1d4a0*/  IMAD.WIDE R12, R3.reuse, 0x4, R12 ;  /* 0x00000004030c7825 */ /* 0x048fe200078e020c */
[----:B------:R1:W-:Y:S03]  /*1d4b0*/  STL.64 [R1+0x840], R20 ;  /* 0x0008401401007387 */ /* 0x0003e60000100a00 */
[----:B------:R-:W-:-:S04]  /*1d4c0*/  IMAD.WIDE R196, R3, 0x4, R196 ;  /* 0x0000000403c47825 */ /* 0x000fc800078e02c4 */
[C---:B------:R-:W-:Y:S01]  /*1d4d0*/  IMAD.WIDE R44, R3.reuse, 0x4, R44 ;  /* 0x00000004032c7825 */ /* 0x040fe200078e022c */
[----:B-1----:R-:W3:Y:S03]  /*1d4e0*/  LDL.LU.64 R20, [R1+0x1568] ;  /* 0x0015680001147983 */ /* 0x002ee60000300a00 */
[C---:B----4-:R-:W-:Y:S01]  /*1d4f0*/  IMAD.WIDE R164, R3.reuse, 0x4, R164 ;  /* 0x0000000403a47825 */ /* 0x050fe200078e02a4 */
[----:B------:R1:W-:Y:S03]  /*1d500*/  STL.64 [R1+0x848], R12 ;  /* 0x0008480c01007387 */ /* 0x0003e60000100a00 */
[C---:B------:R-:W-:Y:S01]  /*1d510*/  IMAD.WIDE R100, R3.reuse, 0x4, R100 ;  /* 0x0000000403647825 */ /* 0x040fe200078e0264 */
[----:B-1----:R-:W4:Y:S03]  /*1d520*/  LDL.LU.64 R12, [R1+0x1560] ;  /* 0x00156000010c7983 */ /* 0x002f260000300a00 */
[C---:B------:R-:W-:Y:S01]  /*1d530*/  IMAD.WIDE R156, R3.reuse, 0x4, R156 ;  /* 0x00000004039c7825 */ /* 0x040fe200078e029c */
[----:B------:R1:W-:Y:S04]  /*1d540*/  STL.64 [R1+0x850], R196 ;  /* 0x000850c401007387 */ /* 0x0003e80000100a00 */
[----:B-1----:R-:W3:Y:S04]  /*1d550*/  LDL.LU.64 R196, [R1+0x350] ;  /* 0x0003500001c47983 */ /* 0x002ee80000300a00 */
[----:B------:R1:W-:Y:S04]  /*1d560*/  STL.64 [R1+0x860], R164 ;  /* 0x000860a401007387 */ /* 0x0003e80000100a00 */
[----:B-1----:R-:W4:Y:S01]  /*1d570*/  LDL.LU.64 R164, [R1+0x338] ;  /* 0x0003380001a47983 */ /* 0x002f220000300a00 */
[----:B------:R-:W-:-:S03]  /*1d580*/  IMAD.WIDE R236, R3, 0x4, R236 ;  /* 0x0000000403ec7825 */ /* 0x000fc600078e02ec */
[----:B------:R1:W-:Y:S04]  /*1d590*/  STL.64 [R1+0x868], R156 ;  /* 0x0008689c01007387 */ /* 0x0003e80000100a00 */
[----:B-1----:R-:W4:Y:S01]  /*1d5a0*/  LDL.LU.64 R156, [R1+0x330] ;  /* 0x00033000019c7983 */ /* 0x002f220000300a00 */
[----:B------:R-:W-:-:S03]  /*1d5b0*/  IMAD.WIDE R124, R3, 0x4, R124 ;  /* 0x00000004037c7825 */ /* 0x000fc600078e027c */
[----:B------:R1:W-:Y:S04]  /*1d5c0*/  STL.64 [R1+0x870], R44 ;  /* 0x0008702c01007387 */ /* 0x0003e80000100a00 */
[----:B-1----:R-:W4:Y:S04]  /*1d5d0*/  LDL.LU.64 R44, [R1+0x1558] ;  /* 0x00155800012c7983 */ /* 0x002f280000300a00 */
[----:B------:R1:W-:Y:S01]  /*1d5e0*/  STL.64 [R1+0x880], R236 ;  /* 0x000880ec01007387 */ /* 0x0003e20000100a00 */
[----:B------:R-:W-:-:S04]  /*1d5f0*/  IMAD.WIDE R228, R3, 0x4, R228 ;  /* 0x0000000403e47825 */ /* 0x000fc800078e02e4 */
[C---:B------:R-:W-:Y:S01]  /*1d600*/  IMAD.WIDE R220, R3.reuse, 0x4, R220 ;  /* 0x0000000403dc7825 */ /* 0x040fe200078e02dc */
[----:B-1----:R-:W4:Y:S04]  /*1d610*/  LDL.LU.64 R236, [R1+0x1550] ;  /* 0x0015500001ec7983 */ /* 0x002f280000300a00 */
[----:B------:R1:W-:Y:S01]  /*1d620*/  STL.64 [R1+0x888], R124 ;  /* 0x0008887c01007387 */ /* 0x0003e20000100a00 */
[----:B------:R-:W-:-:S03]  /*1d630*/  IMAD.WIDE R246, R3, 0x4, R246 ;  /* 0x0000000403f67825 */ /* 0x000fc600078e02f6 */
[----:B-1----:R-:W4:Y:S04]  /*1d640*/  LDL.LU.64 R124, [R1+0x318] ;  /* 0x00031800017c7983 */ /* 0x002f280000300a00 */
[----:B------:R1:W-:Y:S01]  /*1d650*/  STL.64 [R1+0x890], R100 ;  /* 0x0008906401007387 */ /* 0x0003e20000100a00 */
[----:B------:R-:W-:-:S03]  /*1d660*/  IMAD.WIDE R18, R3, 0x4, R18 ;  /* 0x0000000403127825 */ /* 0x000fc600078e0212 */
[----:B-1----:R-:W4:Y:S04]  /*1d670*/  LDL.LU.64 R100, [R1+0x310] ;  /* 0x0003100001647983 */ /* 0x002f280000300a00 */
[----:B------:R1:W-:Y:S04]  /*1d680*/  STL.64 [R1+0x8a0], R228 ;  /* 0x0008a0e401007387 */ /* 0x0003e80000100a00 */
[----:B-1----:R-:W4:Y:S04]  /*1d690*/  LDL.LU.64 R228, [R1+0x1548] ;  /* 0x0015480001e47983 */ /* 0x002f280000300a00 */
[----:B------:R1:W-:Y:S04]  /*1d6a0*/  STL.64 [R1+0x8a8], R220 ;  /* 0x0008a8dc01007387 */ /* 0x0003e80000100a00 */
[----:B-1----:R-:W4:Y:S04]  /*1d6b0*/  LDL.LU.64 R220, [R1+0x1540] ;  /* 0x0015400001dc7983 */ /* 0x002f280000300a00 */
[----:B------:R1:W-:Y:S02]  /*1d6c0*/  STL.64 [R1+0x8b0], R246 ;  /* 0x0008b0f601007387 */ /* 0x0003e40000100a00 */
[----:B-1----:R-:W-:-:S02]  /*1d6d0*/  IMAD.WIDE R246, R3, 0x4, R68 ;  /* 0x0000000403f67825 */ /* 0x002fc400078e0244 */
[----:B------:R-:W4:Y:S02]  /*1d6e0*/  LDL.LU.64 R68, [R1+0x2f8] ;  /* 0x0002f80001447983 */ /* 0x000f240000300a00 */
[----:B--2---:R-:W-:-:S05]  /*1d6f0*/  IMAD.WIDE R60, R3, 0x4, R60 ;  /* 0x00000004033c7825 */ /* 0x004fca00078e023c */
[----:B------:R1:W-:Y:S04]  /*1d700*/  STL.64 [R1+0x8c0], R60 ;  /* 0x0008c03c01007387 */ /* 0x0003e80000100a00 */
[----:B-1----:R-:W2:Y:S01]  /*1d710*/  LDL.LU.64 R60, [R1+0x2f0] ;  /* 0x0002f000013c7983 */ /* 0x002ea20000300a00 */
[----:B------:R-:W-:-:S05]  /*1d720*/  IMAD.WIDE R212, R3, 0x4, R212 ;  /* 0x0000000403d47825 */ /* 0x000fca00078e02d4 */
[----:B------:R1:W-:Y:S04]  /*1d730*/  STL.64 [R1+0x8c8], R212 ;  /* 0x0008c8d401007387 */ /* 0x0003e80000100a00 */
[----:B-1----:R-:W2:Y:S04]  /*1d740*/  LDL.LU.64 R212, [R1+0x1538] ;  /* 0x0015380001d47983 */ /* 0x002ea80000300a00 */
[----:B------:R1:W-:Y:S04]  /*1d750*/  STL.64 [R1+0x8d0], R18 ;  /* 0x0008d01201007387 */ /* 0x0003e80000100a00 */
[----:B-1----:R-:W2:Y:S04]  /*1d760*/  LDL.LU.64 R18, [R1+0x1530] ;  /* 0x0015300001127983 */ /* 0x002ea80000300a00 */
[----:B------:R1:W-:Y:S04]  /*1d770*/  STL.64 [R1+0x1338], R246 ;  /* 0x001338f601007387 */ /* 0x0003e80000100a00 */
[----:B-1----:R-:W2:Y:S01]  /*1d780*/  LDL.LU.64 R246, [R1+0x358] ;  /* 0x0003580001f67983 */ /* 0x002ea20000300a00 */
[----:B---3--:R-:W-:-:S04]  /*1d790*/  IMAD.WIDE R196, R3, 0x4, R196 ;  /* 0x0000000403c47825 */ /* 0x008fc800078e02c4 */
[----:B------:R-:W-:-:S04]  /*1d7a0*/  IMAD.WIDE R188, R3, 0x4, R188 ;  /* 0x0000000403bc7825 */ /* 0x000fc800078e02bc */
[----:B------:R-:W-:-:S04]  /*1d7b0*/  IMAD.WIDE R132, R3, 0x4, R132 ;  /* 0x0000000403847825 */ /* 0x000fc800078e0284 */
[----:B----4-:R-:W-:-:S04]  /*1d7c0*/  IMAD.WIDE R164, R3, 0x4, R164 ;  /* 0x0000000403a47825 */ /* 0x010fc800078e02a4 */
[----:B------:R-:W-:-:S04]  /*1d7d0*/  IMAD.WIDE R156, R3, 0x4, R156 ;  /* 0x00000004039c7825 */ /* 0x000fc800078e029c */
[----:B------:R-:W-:-:S04]  /*1d7e0*/  IMAD.WIDE R92, R3, 0x4, R92 ;  /* 0x00000004035c7825 */ /* 0x000fc800078e025c */
[----:B------:R-:W-:-:S04]  /*1d7f0*/  IMAD.WIDE R42, R3, 0x4, R42 ;  /* 0x00000004032a7825 */ /* 0x000fc800078e022a */
[----:B------:R-:W-:-:S04]  /*1d800*/  IMAD.WIDE R124, R3, 0x4, R124 ;  /* 0x00000004037c7825 */ /* 0x000fc800078e027c */
[----:B------:R-:W-:-:S04]  /*1d810*/  IMAD.WIDE R100, R3, 0x4, R100 ;  /* 0x0000000403647825 */ /* 0x000fc800078e0264 */
[----:B------:R-:W-:-:S04]  /*1d820*/  IMAD.WIDE R68, R3, 0x4, R68 ;  /* 0x0000000403447825 */ /* 0x000fc800078e0244 */
[----:B--2---:R-:W-:-:S04]  /*1d830*/  IMAD.WIDE R60, R3, 0x4, R60 ;  /* 0x00000004033c7825 */ /* 0x004fc800078e023c */
[----:B------:R-:W-:-:S05]  /*1d840*/  IMAD.WIDE R246, R3, 0x4, R246 ;  /* 0x0000000403f67825 */ /* 0x000fca00078e02f6 */
[----:B------:R1:W-:Y:S04]  /*1d850*/  STL.64 [R1+0x8e0], R246 ;  /* 0x0008e0f601007387 */ /* 0x0003e80000100a00 */
[----:B-1----:R-:W2:Y:S04]  /*1d860*/  LDL.LU.64 R246, [R1+0x2d8] ;  /* 0x0002d80001f67983 */ /* 0x002ea80000300a00 */
[----:B------:R1:W-:Y:S04]  /*1d870*/  STL.64 [R1+0x8e8], R196 ;  /* 0x0008e8c401007387 */ /* 0x0003e80000100a00 */
[----:B------:R3:W-:Y:S04]  /*1d880*/  STL.64 [R1+0x8f0], R188 ;  /* 0x0008f0bc01007387 */ /* 0x0007e80000100a00 */
[----:B------:R4:W-:Y:S04]  /*1d890*/  STL.64 [R1+0x900], R164 ;  /* 0x000900a401007387 */ /* 0x0009e80000100a00 */
[----:B-1----:R-:W2:Y:S04]  /*1d8a0*/  LDL.LU.64 R196, [R1+0x2b8] ;  /* 0x0002b80001c47983 */ /* 0x002ea80000300a00 */
[----:B------:R1:W-:Y:S04]  /*1d8b0*/  STL.64 [R1+0x908], R156 ;  /* 0x0009089c01007387 */ /* 0x0003e80000100a00 */
[----:B---3--:R-:W3:Y:S04]  /*1d8c0*/  LDL.LU.64 R188, [R1+0x2b0] ;  /* 0x0002b00001bc7983 */ /* 0x008ee80000300a00 */
[----:B------:R1:W-:Y:S04]  /*1d8d0*/  STL.64 [R1+0x910], R132 ;  /* 0x0009108401007387 */ /* 0x0003e80000100a00 */
[----:B----4-:R-:W4:Y:S04]  /*1d8e0*/  LDL.LU.64 R164, [R1+0x298] ;  /* 0x0002980001a47983 */ /* 0x010f280000300a00 */
[----:B-1----:R-:W4:Y:S04]  /*1d8f0*/  LDL.LU.64 R156, [R1+0x290] ;  /* 0x00029000019c7983 */ /* 0x002f280000300a00 */
[----:B------:R1:W-:Y:S04]  /*1d900*/  STL.64 [R1+0x920], R124 ;  /* 0x0009207c01007387 */ /* 0x0003e80000100a00 */
[----:B------:R-:W4:Y:S04]  /*1d910*/  LDL.LU.64 R132, [R1+0x278] ;  /* 0x0002780001847983 */ /* 0x000f280000300a00 */
[----:B------:R1:W-:Y:S04]  /*1d920*/  STL.64 [R1+0x928], R100 ;  /* 0x0009286401007387 */ /* 0x0003e80000100a00 */
[----:B-1----:R-:W4:Y:S04]  /*1d930*/  LDL.LU.64 R124, [R1+0x270] ;  /* 0x00027000017c7983 */ /* 0x002f280000300a00 */
[----:B------:R1:W-:Y:S04]  /*1d940*/  STL.64 [R1+0x930], R92 ;  /* 0x0009305c01007387 */ /* 0x0003e80000100a00 */
[----:B------:R-:W4:Y:S04]  /*1d950*/  LDL.LU.64 R100, [R1+0x258] ;  /* 0x0002580001647983 */ /* 0x000f280000300a00 */
[----:B-1----:R-:W4:Y:S04]  /*1d960*/  LDL.LU.64 R92, [R1+0x250] ;  /* 0x00025000015c7983 */ /* 0x002f280000300a00 */
[----:B------:R1:W-:Y:S04]  /*1d970*/  STL.64 [R1+0x940], R68 ;  /* 0x0009404401007387 */ /* 0x0003e80000100a00 */
[----:B-1----:R-:W4:Y:S04]  /*1d980*/  LDL.LU.64 R68, [R1+0x238] ;  /* 0x0002380001447983 */ /* 0x002f280000300a00 */
[----:B------:R1:W-:Y:S04]  /*1d990*/  STL.64 [R1+0x948], R60 ;  /* 0x0009483c01007387 */ /* 0x0003e80000100a00 */
[----:B-1----:R-:W4:Y:S04]  /*1d9a0*/  LDL.LU.64 R60, [R1+0x230] ;  /* 0x00023000013c7983 */ /* 0x002f280000300a00 */
[----:B------:R1:W-:Y:S04]  /*1d9b0*/  STL.64 [R1+0x950], R42 ;  /* 0x0009502a01007387 */ /* 0x0003e80000100a00 */
[----:B-1----:R-:W4:Y:S01]  /*1d9c0*/  LDL.LU.64 R42, [R1+0x218] ;  /* 0x00021800012a7983 */ /* 0x002f220000300a00 */
[----:B------:R-:W-:-:S04]  /*1d9d0*/  IMAD.WIDE R6, R3, 0x4, R6 ;  /* 0x0000000403067825 */ /* 0x000fc800078e0206 */
        /* <DEDUP_REMOVED lines=12> */
[----:B--2---:R-:W-:-:S05]  /*1daa0*/  IMAD.WIDE R246, R3, 0x4, R246 ;  /* 0x0000000403f67825 */ /* 0x004fca00078e02f6 */
[----:B------:R1:W-:Y:S02]  /*1dab0*/  STL.64 [R1+0x960], R246 ;  /* 0x000960f601007387 */ /* 0x0003e40000100a00 */
[----:B-1----:R-:W-:Y:S02]  /*1dac0*/  IMAD.MOV.U32 R246, RZ, RZ, R6 ;  /* 0x000000fffff67224 */ /* 0x002fe400078e0006 */
[----:B------:R-:W-:Y:S02]  /*1dad0*/  IMAD.MOV.U32 R247, RZ, RZ, R7 ;  /* 0x000000fffff77224 */ /* 0x000fe400078e0007 */
[C---:B------:R-:W-:Y:S02]  /*1dae0*/  IMAD.WIDE R6, R3.reuse, 0x4, R18 ;  /* 0x0000000403067825 */ /* 0x040fe400078e0212 */
[----:B------:R-:W2:Y:S02]  /*1daf0*/  LDL.LU.64 R18, [R1+0x1f8] ;  /* 0x0001f80001127983 */ /* 0x000ea40000300a00 */
[----:B------:R-:W-:-:S02]  /*1db00*/  IMAD.WIDE R196, R3, 0x4, R196 ;  /* 0x0000000403c47825 */ /* 0x000fc400078e02c4 */
[----:B------:R1:W-:Y:S02]  /*1db10*/  STL.64 [R1+0x968], R6 ;  /* 0x0009680601007387 */ /* 0x0003e40000100a00 */
[C---:B---3--:R-:W-:Y:S02]  /*1db20*/  IMAD.WIDE R188, R3.reuse, 0x4, R188 ;  /* 0x0000000403bc7825 */ /* 0x048fe400078e02bc */
[----:B-1----:R-:W3:Y:S04]  /*1db30*/  LDL.LU.64 R6, [R1+0x10] ;  /* 0x0000100001067983 */ /* 0x002ee80000300a00 */
[----:B------:R1:W-:Y:S01]  /*1db40*/  STL.64 [R1+0x970], R234 ;  /* 0x000970ea01007387 */ /* 0x0003e20000100a00 */
[----:B----4-:R-:W-:-:S03]  /*1db50*/  IMAD.WIDE R164, R3, 0x4, R164 ;  /* 0x0000000403a47825 */ /* 0x010fc600078e02a4 */
[----:B-1----:R-:W4:Y:S04]  /*1db60*/  LDL.LU.64 R234, [R1+0x8] ;  /* 0x0000080001ea7983 */ /* 0x002f280000300a00 */
[----:B------:R1:W-:Y:S01]  /*1db70*/  STL.64 [R1+0x978], R204 ;  /* 0x000978cc01007387 */ /* 0x0003e20000100a00 */
[----:B------:R-:W-:-:S03]  /*1db80*/  IMAD.WIDE R156, R3, 0x4, R156 ;  /* 0x00000004039c7825 */ /* 0x000fc600078e029c */
[----:B-1----:R-:W3:Y:S04]  /*1db90*/  LDL.LU.64 R204, [R1+0x1528] ;  /* 0x0015280001cc7983 */ /* 0x002ee80000300a00 */
[----:B------:R1:W-:Y:S01]  /*1dba0*/  STL.64 [R1+0x980], R196 ;  /* 0x000980c401007387 */ /* 0x0003e20000100a00 */
[----:B------:R-:W-:-:S03]  /*1dbb0*/  IMAD.WIDE R132, R3, 0x4, R132 ;  /* 0x0000000403847825 */ /* 0x000fc600078e0284 */
[----:B-1----:R-:W3:Y:S04]  /*1dbc0*/  LDL.LU.64 R196, [R1+0x1520] ;  /* 0x0015200001c47983 */ /* 0x002ee80000300a00 */
[----:B------:R1:W-:Y:S01]  /*1dbd0*/  STL.64 [R1+0x988], R188 ;  /* 0x000988bc01007387 */ /* 0x0003e20000100a00 */
[----:B------:R-:W-:-:S03]  /*1dbe0*/  IMAD.WIDE R124, R3, 0x4, R124 ;  /* 0x00000004037c7825 */ /* 0x000fc600078e027c */
[----:B-1----:R-:W3:Y:S04]  /*1dbf0*/  LDL.LU.64 R188, [R1+0x1518] ;  /* 0x0015180001bc7983 */ /* 0x002ee80000300a00 */
[----:B------:R1:W-:Y:S04]  /*1dc00*/  STL.64 [R1+0x990], R180 ;  /* 0x000990b401007387 */ /* 0x0003e80000100a00 */
[----:B-1----:R-:W3:Y:S04]  /*1dc10*/  LDL.LU.64 R180, [R1+0x1510] ;  /* 0x0015100001b47983 */ /* 0x002ee80000300a00 */
[----:B------:R1:W-:Y:S04]  /*1dc20*/  STL.64 [R1+0x998], R172 ;  /* 0x000998ac01007387 */ /* 0x0003e80000100a00 */
        /* <DEDUP_REMOVED lines=39> */
[----:B-1----:R-:W3:Y:S01]  /*1dea0*/  LDL.LU.64 R42, [R1+0x1480] ;  /* 0x00148000012a7983 */ /* 0x002ee20000300a00 */
[----:B------:R-:W-:-:S04]  /*1deb0*/  IMAD.WIDE R28, R3, 0x4, R28 ;  /* 0x00000004031c7825 */ /* 0x000fc800078e021c */
[----:B------:R-:W-:-:S04]  /*1dec0*/  IMAD.WIDE R48, R3, 0x4, R48 ;  /* 0x0000000403307825 */ /* 0x000fc800078e0230 */
[----:B--2---:R-:W-:-:S04]  /*1ded0*/  IMAD.WIDE R18, R3, 0x4, R18 ;  /* 0x0000000403127825 */ /* 0x004fc800078e0212 */
[----:B------:R-:W-:-:S04]  /*1dee0*/  IMAD.WIDE R242, R3, 0x4, R242 ;  /* 0x0000000403f27825 */ /* 0x000fc800078e02f2 */
[----:B----4-:R-:W-:-:S04]  /*1def0*/  IMAD.WIDE R234, R3, 0x4, R234 ;  /* 0x0000000403ea7825 */ /* 0x010fc800078e02ea */
[----:B---3--:R-:W-:-:S04]  /*1df00*/  IMAD.WIDE R58, R3, 0x4, R58 ;  /* 0x00000004033a7825 */ /* 0x008fc800078e023a */
[----:B------:R-:W-:-:S04]  /*1df10*/  IMAD.WIDE R10, R3, 0x4, R10 ;  /* 0x00000004030a7825 */ /* 0x000fc800078e020a */
[----:B------:R-:W-:-:S05]  /*1df20*/  IMAD.WIDE R42, R3, 0x4, R42 ;  /* 0x00000004032a7825 */ /* 0x000fca00078e022a */
        /* <DEDUP_REMOVED lines=15> */
[----:B-1----:R-:W3:Y:S01]  /*1e020*/  LDL.LU.64 R58, [R1+0x1440] ;  /* 0x00144000013a7983 */ /* 0x002ee20000300a00 */
[----:B------:R-:W-:-:S04]  /*1e030*/  IMAD.WIDE R54, R3, 0x4, R54 ;  /* 0x0000000403367825 */ /* 0x000fc800078e0236 */
[C---:B------:R-:W-:Y:S01]  /*1e040*/  IMAD.WIDE R226, R3.reuse, 0x4, R226 ;  /* 0x0000000403e27825 */ /* 0x040fe200078e02e2 */
[----:B------:R1:W-:Y:S03]  /*1e050*/  STL.64 [R1+0xa78], R54 ;  /* 0x000a783601007387 */ /* 0x0003e60000100a00 */
[----:B------:R-:W-:-:S04]  /*1e060*/  IMAD.WIDE R6, R3, 0x4, R6 ;  /* 0x0000000403067825 */ /* 0x000fc800078e0206 */
[----:B------:R-:W-:-:S04]  /*1e070*/  IMAD.WIDE R244, R3, 0x4, R244 ;  /* 0x0000000403f47825 */ /* 0x000fc800078e02f4 */
[----:B------:R-:W-:-:S04]  /*1e080*/  IMAD.WIDE R218, R3, 0x4, R218 ;  /* 0x0000000403da7825 */ /* 0x000fc800078e02da */
[----:B-1----:R-:W-:Y:S02]  /*1e090*/  IMAD.MOV.U32 R54, RZ, RZ, R226 ;  /* 0x000000ffff367224 */ /* 0x002fe400078e00e2 */
[----:B------:R-:W-:Y:S02]  /*1e0a0*/  IMAD.MOV.U32 R55, RZ, RZ, R227 ;  /* 0x000000ffff377224 */ /* 0x000fe400078e00e3 */
[----:B------:R-:W4:Y:S01]  /*1e0b0*/  LDL.LU.64 R226, [R1+0x1438] ;  /* 0x0014380001e27983 */ /* 0x000f220000300a00 */
[----:B------:R-:W-:-:S03]  /*1e0c0*/  IMAD.WIDE R210, R3, 0x4, R210 ;  /* 0x0000000403d27825 */ /* 0x000fc600078e02d2 */
[----:B------:R-:W-:Y:S01]  /*1e0d0*/  STL.64 [R1+0xa60], R6 ;  /* 0x000a600601007387 */ /* 0x000fe20000100a00 */
[----:B------:R-:W-:-:S03]  /*1e0e0*/  IMAD.WIDE R60, R3, 0x4, R60 ;  /* 0x00000004033c7825 */ /* 0x000fc600078e023c */
[----:B------:R1:W-:Y:S01]  /*1e0f0*/  STL.64 [R1+0x1340], R6 ;  /* 0x0013400601007387 */ /* 0x0003e20000100a00 */
[----:B------:R-:W-:-:S04]  /*1e100*/  IMAD.WIDE R66, R3, 0x4, R66 ;  /* 0x0000000403427825 */ /* 0x000fc800078e0242 */
[----:B-1----:R-:W-:Y:S02]  /*1e110*/  IMAD.MOV.U32 R6, RZ, RZ, R244 ;  /* 0x000000ffff067224 */ /* 0x002fe400078e00f4 */
[----:B------:R-:W-:Y:S02]  /*1e120*/  IMAD.MOV.U32 R7, RZ, RZ, R245 ;  /* 0x000000ffff077224 */ /* 0x000fe400078e00f5 */
[----:B------:R-:W-:-:S04]  /*1e130*/  IMAD.WIDE R244, R3, 0x4, R56 ;  /* 0x0000000403f47825 */ /* 0x000fc800078e0238 */
[----:B------:R-:W-:Y:S02]  /*1e140*/  IMAD.MOV.U32 R56, RZ, RZ, R218 ;  /* 0x000000ffff387224 */ /* 0x000fe400078e00da */
[----:B------:R-:W-:Y:S02]  /*1e150*/  IMAD.MOV.U32 R57, RZ, RZ, R219 ;  /* 0x000000ffff397224 */ /* 0x000fe400078e00db */
[----:B------:R-:W2:Y:S01]  /*1e160*/  LDL.LU.64 R218, [R1+0x1430] ;  /* 0x0014300001da7983 */ /* 0x000ea20000300a00 */
[----:B---3--:R-:W-:-:S05]  /*1e170*/  IMAD.WIDE R58, R3, 0x4, R58 ;  /* 0x00000004033a7825 */ /* 0x008fca00078e023a */
[----:B------:R1:W-:Y:S02]  /*1e180*/  STL.64 [R1+0xa88], R58 ;  /* 0x000a883a01007387 */ /* 0x0003e40000100a00 */
[----:B-1----:R-:W-:Y:S02]  /*1e190*/  IMAD.MOV.U32 R58, RZ, RZ, R210 ;  /* 0x000000ffff3a7224 */ /* 0x002fe400078e00d2 */
[----:B------:R-:W-:Y:S02]  /*1e1a0*/  IMAD.MOV.U32 R59, RZ, RZ, R211 ;  /* 0x000000ffff3b7224 */ /* 0x000fe400078e00d3 */
[----:B------:R-:W3:Y:S04]  /*1e1b0*/  LDL.LU.64 R210, [R1+0x1428] ;  /* 0x0014280001d27983 */ /* 0x000ee80000300a00 */
[----:B------:R1:W-:Y:S02]  /*1e1c0*/  STL.64 [R1+0xa90], R60 ;  /* 0x000a903c01007387 */ /* 0x0003e40000100a00 */
[----:B-1----:R-:W-:-:S02]  /*1e1d0*/  IMAD.MOV.U32 R60, RZ, RZ, R66 ;  /* 0x000000ffff3c7224 */ /* 0x002fc400078e0042 */
[----:B------:R-:W-:Y:S02]  /*1e1e0*/  IMAD.MOV.U32 R61, RZ, RZ, R67 ;  /* 0x000000ffff3d7224 */ /* 0x000fe400078e0043 */
[----:B------:R-:W4:Y:S01]  /*1e1f0*/  LDL.LU.64 R66, [R1+0x1420] ;  /* 0x0014200001427983 */ /* 0x000f220000300a00 */
[----:B------:R-:W-:-:S04]  /*1e200*/  IMAD.WIDE R62, R3, 0x4, R62 ;  /* 0x00000004033e7825 */ /* 0x000fc800078e023e */
[C---:B------:R-:W-:Y:S01]  /*1e210*/  IMAD.WIDE R202, R3.reuse, 0x4, R202 ;  /* 0x0000000403ca7825 */ /* 0x040fe200078e02ca */
[----:B------:R1:W-:Y:S03]  /*1e220*/  STL.64 [R1+0xa98], R62 ;  /* 0x000a983e01007387 */ /* 0x0003e60000100a00 */
[----:B------:R-:W-:-:S04]  /*1e230*/  IMAD.WIDE R4, R3, 0x4, R4 ;  /* 0x0000000403047825 */ /* 0x000fc800078e0204 */
[----:B------:R-:W-:-:S04]  /*1e240*/  IMAD.WIDE R194, R3, 0x4, R194 ;  /* 0x0000000403c27825 */ /* 0x000fc800078e02c2 */
[----:B-1----:R-:W-:Y:S02]  /*1e250*/  IMAD.MOV.U32 R62, RZ, RZ, R202 ;  /* 0x000000ffff3e7224 */ /* 0x002fe400078e00ca */
[----:B------:R-:W-:Y:S02]  /*1e260*/  IMAD.MOV.U32 R63, RZ, RZ, R203 ;  /* 0x000000ffff3f7224 */ /* 0x000fe400078e00cb */
[----:B------:R-:W2:Y:S01]  /*1e270*/  LDL.LU.64 R202, [R1+0x1418] ;  /* 0x0014180001ca7983 */ /* 0x000ea20000300a00 */
[----:B------:R-:W-:-:S03]  /*1e280*/  IMAD.WIDE R186, R3, 0x4, R186 ;  /* 0x0000000403ba7825 */ /* 0x000fc600078e02ba */
[----:B------:R-:W-:Y:S01]  /*1e290*/  STL.64 [R1+0xa80], R244 ;  /* 0x000a80f401007387 */ /* 0x000fe20000100a00 */
[----:B------:R-:W-:-:S03]  /*1e2a0*/  IMAD.WIDE R68, R3, 0x4, R68 ;  /* 0x0000000403447825 */ /* 0x000fc600078e0244 */
[----:B------:R1:W-:Y:S01]  /*1e2b0*/  STL.64 [R1+0x1348], R244 ;  /* 0x001348f401007387 */ /* 0x0003e20000100a00 */
[----:B------:R-:W-:-:S04]  /*1e2c0*/  IMAD.WIDE R178, R3, 0x4, R178 ;  /* 0x0000000403b27825 */ /* 0x000fc800078e02b2 */
[----:B------:R-:W-:-:S04]  /*1e2d0*/  IMAD.WIDE R70, R3, 0x4, R70 ;  /* 0x0000000403467825 */ /* 0x000fc800078e0246 */
[----:B-1----:R-:W-:Y:S02]  /*1e2e0*/  IMAD.MOV.U32 R244, RZ, RZ, R4 ;  /* 0x000000fffff47224 */ /* 0x002fe400078e0004 */
[----:B------:R-:W-:Y:S02]  /*1e2f0*/  IMAD.MOV.U32 R245, RZ, RZ, R5 ;  /* 0x000000fffff57224 */ /* 0x000fe400078e0005 */
[----:B------:R-:W-:-:S04]  /*1e300*/  IMAD.WIDE R4, R3, 0x4, R64 ;  /* 0x0000000403047825 */ /* 0x000fc800078e0240 */
[----:B------:R-:W-:Y:S02]  /*1e310*/  IMAD.MOV.U32 R64, RZ, RZ, R194 ;  /* 0x000000ffff407224 */ /* 0x000fe400078e00c2 */
[----:B------:R-:W-:Y:S02]  /*1e320*/  IMAD.MOV.U32 R65, RZ, RZ, R195 ;  /* 0x000000ffff417224 */ /* 0x000fe400078e00c3 */
[----:B------:R-:W3:Y:S01]  /*1e330*/  LDL.LU.64 R194, [R1+0x1410] ;  /* 0x0014100001c27983 */ /* 0x000ee20000300a00 */
[----:B------:R-:W-:-:S04]  /*1e340*/  IMAD.WIDE R74, R3, 0x4, R74 ;  /* 0x00000004034a7825 */ /* 0x000fc800078e024a */
[----:B----4-:R-:W-:-:S05]  /*1e350*/  IMAD.WIDE R66, R3, 0x4, R66 ;  /* 0x0000000403427825 */ /* 0x010fca00078e0242 */
[----:B------:R1:W-:Y:S02]  /*1e360*/  STL.64 [R1+0xaa8], R66 ;  /* 0x000aa84201007387 */ /* 0x0003e40000100a00 */
[----:B-1----:R-:W-:Y:S02]  /*1e370*/  IMAD.MOV.U32 R66, RZ, RZ, R186 ;  /* 0x000000ffff427224 */ /* 0x002fe400078e00ba */
[----:B------:R-:W-:Y:S02]  /*1e380*/  IMAD.MOV.U32 R67, RZ, RZ, R187 ;  /* 0x000000ffff437224 */ /* 0x000fe400078e00bb */
[----:B------:R-:W4:Y:S04]  /*1e390*/  LDL.LU.64 R186, [R1+0x1408] ;  /* 0x0014080001ba7983 */ /* 0x000f280000300a00 */
[----:B------:R1:W-:Y:S02]  /*1e3a0*/  STL.64 [R1+0xab0], R68 ;  /* 0x000ab04401007387 */ /* 0x0003e40000100a00 */
[----:B-1----:R-:W-:-:S02]  /*1e3b0*/  IMAD.MOV.U32 R68, RZ, RZ, R178 ;  /* 0x000000ffff447224 */ /* 0x002fc400078e00b2 */
[----:B------:R-:W-:Y:S02]  /*1e3c0*/  IMAD.MOV.U32 R69, RZ, RZ, R179 ;  /* 0x000000ffff457224 */ /* 0x000fe400078e00b3 */
[----:B------:R-:W2:Y:S04]  /*1e3d0*/  LDL.LU.64 R178, [R1+0x1400] ;  /* 0x0014000001b27983 */ /* 0x000ea80000300a00 */
[----:B------:R1:W-:Y:S02]  /*1e3e0*/  STL.64 [R1+0xab8], R70 ;  /* 0x000ab84601007387 */ /* 0x0003e40000100a00 */
[----:B-1----:R-:W-:Y:S02]  /*1e3f0*/  IMAD.MOV.U32 R70, RZ, RZ, R74 ;  /* 0x000000ffff467224 */ /* 0x002fe400078e004a */
[----:B------:R-:W-:-:S02]  /*1e400*/  IMAD.MOV.U32 R71, RZ, RZ, R75 ;  /* 0x000000ffff477224 */ /* 0x000fc400078e004b */
[----:B------:R-:W3:Y:S01]  /*1e410*/  LDL.LU.64 R74, [R1+0x13f8] ;  /* 0x0013f800014a7983 */ /* 0x000ee20000300a00 */
[----:B------:R-:W-:-:S03]  /*1e420*/  IMAD.WIDE R170, R3, 0x4, R170 ;  /* 0x0000000403aa7825 */ /* 0x000fc600078e02aa */
[----:B------:R-:W-:Y:S01]  /*1e430*/  STL.64 [R1+0xaa0], R4 ;  /* 0x000aa00401007387 */ /* 0x000fe20000100a00 */
[----:B------:R-:W-:-:S03]  /*1e440*/  IMAD.WIDE R82, R3, 0x4, R82 ;  /* 0x0000000403527825 */ /* 0x000fc600078e0252 */
[----:B------:R1:W-:Y:S02]  /*1e450*/  STL.64 [R1+0x1350], R4 ;  /* 0x0013500401007387 */ /* 0x0003e40000100a00 */
[----:B-1----:R-:W-:Y:S02]  /*1e460*/  IMAD.MOV.U32 R4, RZ, RZ, R170 ;  /* 0x000000ffff047224 */ /* 0x002fe400078e00aa */
[----:B------:R-:W-:Y:S02]  /*1e470*/  IMAD.MOV.U32 R5, RZ, RZ, R171 ;  /* 0x000000ffff057224 */ /* 0x000fe400078e00ab */
[----:B------:R-:W4:Y:S01]  /*1e480*/  LDL.LU.64 R170, [R1+0x13f0] ;  /* 0x0013f00001aa7983 */ /* 0x000f220000300a00 */
[----:B---3--:R-:W-:-:S05]  /*1e490*/  IMAD.WIDE R74, R3, 0x4, R74 ;  /* 0x00000004034a7825 */ /* 0x008fca00078e024a */
[----:B------:R1:W-:Y:S02]  /*1e4a0*/  STL.64 [R1+0xac8], R74 ;  /* 0x000ac84a01007387 */ /* 0x0003e40000100a00 */
[----:B-1----:R-:W-:Y:S02]  /*1e4b0*/  IMAD.MOV.U32 R74, RZ, RZ, R82 ;  /* 0x000000ffff4a7224 */ /* 0x002fe400078e0052 */
[----:B------:R-:W-:Y:S02]  /*1e4c0*/  IMAD.MOV.U32 R75, RZ, RZ, R83 ;  /* 0x000000ffff4b7224 */ /* 0x000fe400078e0053 */
[----:B------:R-:W3:Y:S01]  /*1e4d0*/  LDL.LU.64 R82, [R1+0x13e8] ;  /* 0x0013e80001527983 */ /* 0x000ee20000300a00 */
        /* <DEDUP_REMOVED lines=8> */
[----:B------:R-:W2:Y:S01]  /*1e560*/  LDL.LU.64 R162, [R1+0x13e0] ;  /* 0x0013e00001a27983 */ /* 0x000ea20000300a00 */
[----:B------:R-:W-:-:S03]  /*1e570*/  IMAD.WIDE R146, R3, 0x4, R146 ;  /* 0x0000000403927825 */ /* 0x000fc600078e0292 */
[----:B------:R1:W-:Y:S01]  /*1e580*/  STL.64 [R1+0xad8], R78 ;  /* 0x000ad84e01007387 */ /* 0x0003e20000100a00 */
[----:B------:R-:W-:-:S04]  /*1e590*/  IMAD.WIDE R138, R3, 0x4, R138 ;  /* 0x00000004038a7825 */ /* 0x000fc800078e028a */
[----:B------:R-:W-:-:S04]  /*1e5a0*/  IMAD.WIDE R84, R3, 0x4, R84 ;  /* 0x0000000403547825 */ /* 0x000fc800078e0254 */
[----:B-1----:R-:W-:Y:S02]  /*1e5b0*/  IMAD.MOV.U32 R78, RZ, RZ, R154 ;  /* 0x000000ffff4e7224 */ /* 0x002fe400078e009a */
[----:B------:R-:W-:Y:S02]  /*1e5c0*/  IMAD.MOV.U32 R79, RZ, RZ, R155 ;  /* 0x000000ffff4f7224 */ /* 0x000fe400078e009b */
[----:B------:R-:W4:Y:S01]  /*1e5d0*/  LDL.LU.64 R154, [R1+0x13d8] ;  /* 0x0013d800019a7983 */ /* 0x000f220000300a00 */
[----:B------:R-:W-:-:S03]  /*1e5e0*/  IMAD.WIDE R130, R3, 0x4, R130 ;  /* 0x0000000403827825 */ /* 0x000fc600078e0282 */
[----:B------:R-:W-:Y:S04]  /*1e5f0*/  STL.64 [R1+0xac0], R72 ;  /* 0x000ac04801007387 */ /* 0x000fe80000100a00 */
[----:B------:R1:W-:Y:S01]  /*1e600*/  STL.64 [R1+0x1358], R72 ;  /* 0x0013584801007387 */ /* 0x0003e20000100a00 */
[----:B------:R-:W-:-:S04]  /*1e610*/  IMAD.WIDE R86, R3, 0x4, R86 ;  /* 0x0000000403567825 */ /* 0x000fc800078e0256 */
[----:B------:R-:W-:-:S04]  /*1e620*/  IMAD.WIDE R90, R3, 0x4, R90 ;  /* 0x00000004035a7825 */ /* 0x000fc800078e025a */
[----:B-1----:R-:W-:Y:S02]  /*1e630*/  IMAD.MOV.U32 R72, RZ, RZ, R146 ;  /* 0x000000ffff487224 */ /* 0x002fe400078e0092 */
        /* <DEDUP_REMOVED lines=10> */
[----:B------:R-:W3:Y:S04]  /*1e6e0*/  LDL.LU.64 R130, [R1+0x13c0] ;  /* 0x0013c00001827983 */ /* 0x000ee80000300a00 */
[----:B------:R1:W-:Y:S02]  /*1e6f0*/  STL.64 [R1+0xaf8], R86 ;  /* 0x000af85601007387 */ /* 0x0003e40000100a00 */
[----:B-1----:R-:W-:Y:S02]  /*1e700*/  IMAD.MOV.U32 R86, RZ, RZ, R90 ;  /* 0x000000ffff567224 */ /* 0x002fe400078e005a */
[----:B------:R-:W-:-:S02]  /*1e710*/  IMAD.MOV.U32 R87, RZ, RZ, R91 ;  /* 0x000000ffff577224 */ /* 0x000fc400078e005b */
[----:B------:R-:W4:Y:S01]  /*1e720*/  LDL.LU.64 R90, [R1+0x13b8] ;  /* 0x0013b800015a7983 */ /* 0x000f220000300a00 */
[----:B------:R-:W-:-:S04]  /*1e730*/  IMAD.WIDE R80, R3, 0x4, R80 ;  /* 0x0000000403507825 */ /* 0x000fc800078e0250 */
[C---:B------:R-:W-:Y:S01]  /*1e740*/  IMAD.WIDE R122, R3.reuse, 0x4, R122 ;  /* 0x00000004037a7825 */ /* 0x040fe200078e027a */
[----:B------:R-:W-:Y:S03]  /*1e750*/  STL.64 [R1+0xae0], R80 ;  /* 0x000ae05001007387 */ /* 0x000fe60000100a00 */
[C---:B------:R-:W-:Y:S01]  /*1e760*/  IMAD.WIDE R98, R3.reuse, 0x4, R98 ;  /* 0x0000000403627825 */ /* 0x040fe200078e0262 */
[----:B------:R1:W-:Y:S03]  /*1e770*/  STL.64 [R1+0x1360], R80 ;  /* 0x0013605001007387 */ /* 0x0003e60000100a00 */
[----:B------:R-:W-:-:S04]  /*1e780*/  IMAD.WIDE R92, R3, 0x4, R92 ;  /* 0x00000004035c7825 */ /* 0x000fc800078e025c */
[----:B-1----:R-:W-:Y:S02]  /*1e790*/  IMAD.MOV.U32 R80, RZ, RZ, R122 ;  /* 0x000000ffff507224 */ /* 0x002fe400078e007a */
[----:B------:R-:W-:Y:S02]  /*1e7a0*/  IMAD.MOV.U32 R81, RZ, RZ, R123 ;  /* 0x000000ffff517224 */ /* 0x000fe400078e007b */
[----:B------:R-:W3:Y:S01]  /*1e7b0*/  LDL.LU.64 R122, [R1+0x13b0] ;  /* 0x0013b000017a7983 */ /* 0x000ee20000300a00 */
[----:B------:R-:W-:-:S04]  /*1e7c0*/  IMAD.WIDE R114, R3, 0x4, R114 ;  /* 0x0000000403727825 */ /* 0x000fc800078e0272 */
[----:B------:R-:W-:-:S04]  /*1e7d0*/  IMAD.WIDE R88, R3, 0x4, R88 ;  /* 0x0000000403587825 */ /* 0x000fc800078e0258 */
        /* <DEDUP_REMOVED lines=9> */
[----:B------:R-:W-:-:S04]  /*1e870*/  IMAD.WIDE R72, R3, 0x4, R94 ;  /* 0x0000000403487825 */ /* 0x000fc800078e025e */
[----:B------:R-:W-:Y:S02]  /*1e880*/  IMAD.MOV.U32 R94, RZ, RZ, R114 ;  /* 0x000000ffff5e7224 */ /* 0x000fe400078e0072 */
[----:B------:R-:W-:Y:S02]  /*1e890*/  IMAD.MOV.U32 R95, RZ, RZ, R115 ;  /* 0x000000ffff5f7224 */ /* 0x000fe400078e0073 */
[----:B------:R-:W3:Y:S04]  /*1e8a0*/  LDL.LU.64 R114, [R1+0x13a0] ;  /* 0x0013a00001727983 */ /* 0x000ee80000300a00 */
[----:B------:R-:W-:Y:S04]  /*1e8b0*/  STL.64 [R1+0xb00], R88 ;  /* 0x000b005801007387 */ /* 0x000fe80000100a00 */
[----:B------:R1:W-:Y:S02]  /*1e8c0*/  STL.64 [R1+0x1368], R88 ;  /* 0x0013685801007387 */ /* 0x0003e40000100a00 */
[----:B-1----:R-:W-:-:S02]  /*1e8d0*/  IMAD.MOV.U32 R88, RZ, RZ, R106 ;  /* 0x000000ffff587224 */ /* 0x002fc400078e006a */
[----:B------:R-:W-:Y:S02]  /*1e8e0*/  IMAD.MOV.U32 R89, RZ, RZ, R107 ;  /* 0x000000ffff597224 */ /* 0x000fe400078e006b */
[----:B------:R-:W3:Y:S01]  /*1e8f0*/  LDL.LU.64 R106, [R1+0x1398] ;  /* 0x00139800016a7983 */ /* 0x000ee20000300a00 */
        /* <DEDUP_REMOVED lines=16> */
[----:B--2---:R-:W-:-:S04]  /*1ea00*/  IMAD.WIDE R162, R3, 0x4, R162 ;  /* 0x0000000403a27825 */ /* 0x004fc800078e02a2 */
        /* <DEDUP_REMOVED lines=15> */
[----:B----4-:R-:W-:-:S05]  /*1eb00*/  IMAD.WIDE R98, R3, 0x4, R98 ;  /* 0x0000000403627825 */ /* 0x010fca00078e0262 */
[----:B------:R1:W-:Y:S04]  /*1eb10*/  STL.64 [R1+0xb28], R98 ;  /* 0x000b286201007387 */ /* 0x0003e80000100a00 */
[----:B------:R-:W-:Y:S04]  /*1eb20*/  STL.64 [R1+0xb18], R72 ;  /* 0x000b184801007387 */ /* 0x000fe80000100a00 */
[----:B------:R2:W-:Y:S04]  /*1eb30*/  STL.64 [R1+0x1370], R72 ;  /* 0x0013704801007387 */ /* 0x0005e80000100a00 */
[----:B------:R-:W-:Y:S01]  /*1eb40*/  STL.64 [R1+0xb20], R96 ;  /* 0x000b206001007387 */ /* 0x000fe20000100a00 */
[----:B-1----:R-:W-:-:S02]  /*1eb50*/  IMAD.MOV.U32 R98, RZ, RZ, R88 ;  /* 0x000000ffff627224 */ /* 0x002fc400078e0058 */
[----:B--2---:R-:W-:-:S04]  /*1eb60*/  IMAD.WIDE R72, R3, 0x4, R100 ;  /* 0x0000000403487825 */ /* 0x004fc800078e0264 */
[----:B------:R-:W-:Y:S01]  /*1eb70*/  IMAD.MOV.U32 R99, RZ, RZ, R89 ;  /* 0x000000ffff637224 */ /* 0x000fe200078e0059 */
[----:B------:R1:W-:Y:S01]  /*1eb80*/  STL.64 [R1+0xb30], R72 ;  /* 0x000b304801007387 */ /* 0x0003e20000100a00 */
[----:B------:R-:W-:Y:S02]  /*1eb90*/  IMAD.MOV.U32 R88, RZ, RZ, R4 ;  /* 0x000000ffff587224 */ /* 0x000fe400078e0004 */
[----:B------:R-:W-:Y:S01]  /*1eba0*/  IMAD.MOV.U32 R89, RZ, RZ, R5 ;  /* 0x000000ffff597224 */ /* 0x000fe200078e0005 */
[----:B------:R3:W-:Y:S01]  /*1ebb0*/  STL.64 [R1+0x1378], R96 ;  /* 0x0013786001007387 */ /* 0x0007e20000100a00 */
[----:B------:R-:W-:-:S04]  /*1ebc0*/  IMAD.WIDE R4, R3, 0x4, R102 ;  /* 0x0000000403047825 */ /* 0x000fc800078e0266 */
[----:B-1----:R-:W-:Y:S02]  /*1ebd0*/  IMAD.MOV.U32 R72, RZ, RZ, R98 ;  /* 0x000000ffff487224 */ /* 0x002fe400078e0062 */
[----:B---3--:R-:W-:-:S05]  /*1ebe0*/  IMAD.WIDE R96, R3, 0x4, R106 ;  /* 0x0000000403607825 */ /* 0x008fca00078e026a */
[----:B------:R-:W-:Y:S04]  /*1ebf0*/  STL.64 [R1+0xb48], R96 ;  /* 0x000b486001007387 */ /* 0x000fe80000100a00 */
[----:B------:R-:W-:Y:S01]  /*1ec00*/  STL.64 [R1+0xb38], R4 ;  /* 0x000b380401007387 */ /* 0x000fe20000100a00 */
[----:B------:R-:W-:-:S03]  /*1ec10*/  IMAD.MOV.U32 R73, RZ, RZ, R99 ;  /* 0x000000ffff497224 */ /* 0x000fc600078e0063 */
[----:B------:R1:W-:Y:S01]  /*1ec20*/  STL.64 [R1+0x1388], R4 ;  /* 0x0013880401007387 */ /* 0x0003e20000100a00 */
[----:B------:R-:W-:Y:S02]  /*1ec30*/  IMAD.MOV.U32 R98, RZ, RZ, R88 ;  /* 0x000000ffff627224 */ /* 0x000fe400078e0058 */
[----:B------:R-:W-:Y:S01]  /*1ec40*/  IMAD.MOV.U32 R99, RZ, RZ, R89 ;  /* 0x000000ffff637224 */ /* 0x000fe200078e0059 */
[----:B------:R-:W-:Y:S01]  /*1ec50*/  STL.64 [R1+0xb40], R104 ;  /* 0x000b406801007387 */ /* 0x000fe20000100a00 */
[----:B------:R-:W-:Y:S02]  /*1ec60*/  IMAD.MOV.U32 R88, RZ, RZ, R68 ;  /* 0x000000ffff587224 */ /* 0x000fe400078e0044 */
[----:B------:R-:W-:Y:S02]  /*1ec70*/  IMAD.MOV.U32 R89, RZ, RZ, R69 ;  /* 0x000000ffff597224 */ /* 0x000fe400078e0045 */
[----:B-1----:R-:W-:-:S04]  /*1ec80*/  IMAD.WIDE R4, R3, 0x4, R108 ;  /* 0x0000000403047825 */ /* 0x002fc800078e026c */
[----:B------:R-:W-:Y:S01]  /*1ec90*/  IMAD.MOV.U32 R68, RZ, RZ, R244 ;  /* 0x000000ffff447224 */ /* 0x000fe200078e00f4 */
[----:B------:R1:W-:Y:S01]  /*1eca0*/  STL.64 [R1+0xb50], R4 ;  /* 0x000b500401007387 */ /* 0x0003e20000100a00 */
[----:B------:R-:W-:Y:S02]  /*1ecb0*/  IMAD.MOV.U32 R69, RZ, RZ, R245 ;  /* 0x000000ffff457224 */ /* 0x000fe400078e00f5 */
[----:B------:R-:W-:Y:S02]  /*1ecc0*/  IMAD.MOV.U32 R100, RZ, RZ, R72 ;  /* 0x000000ffff647224 */ /* 0x000fe400078e0048 */
[----:B------:R-:W-:Y:S02]  /*1ecd0*/  IMAD.MOV.U32 R101, RZ, RZ, R73 ;  /* 0x000000ffff657224 */ /* 0x000fe400078e0049 */
[----:B------:R-:W-:Y:S02]  /*1ece0*/  IMAD.MOV.U32 R72, RZ, RZ, R88 ;  /* 0x000000ffff487224 */ /* 0x000fe400078e0058 */
[----:B------:R-:W-:-:S02]  /*1ecf0*/  IMAD.MOV.U32 R73, RZ, RZ, R89 ;  /* 0x000000ffff497224 */ /* 0x000fc400078e0059 */
[C---:B-1----:R-:W-:Y:S01]  /*1ed00*/  IMAD.WIDE R4, R3.reuse, 0x4, R114 ;  /* 0x0000000403047825 */ /* 0x042fe200078e0272 */
[----:B------:R-:W-:Y:S03]  /*1ed10*/  STL.64 [R1+0x1390], R104 ;  /* 0x0013906801007387 */ /* 0x000fe60000100a00 */
[----:B------:R-:W-:Y:S01]  /*1ed20*/  IMAD.WIDE R244, R3, 0x4, R110 ;  /* 0x0000000403f47825 */ /* 0x000fe200078e026e */
[----:B------:R1:W-:Y:S03]  /*1ed30*/  STL.64 [R1+0xb68], R4 ;  /* 0x000b680401007387 */ /* 0x0003e60000100a00 */
[----:B------:R-:W-:Y:S02]  /*1ed40*/  IMAD.MOV.U32 R88, RZ, RZ, R68 ;  /* 0x000000ffff587224 */ /* 0x000fe400078e0044 */
[----:B------:R-:W-:-:S02]  /*1ed50*/  IMAD.MOV.U32 R89, RZ, RZ, R69 ;  /* 0x000000ffff597224 */ /* 0x000fc400078e0045 */
[----:B------:R-:W-:Y:S02]  /*1ed60*/  IMAD.MOV.U32 R68, RZ, RZ, R6 ;  /* 0x000000ffff447224 */ /* 0x000fe400078e0006 */
[----:B------:R-:W-:Y:S02]  /*1ed70*/  IMAD.MOV.U32 R69, RZ, RZ, R7 ;  /* 0x000000ffff457224 */ /* 0x000fe400078e0007 */
[C---:B------:R-:W-:Y:S01]  /*1ed80*/  IMAD.WIDE R96, R3.reuse, 0x4, R116 ;  /* 0x0000000403607825 */ /* 0x040fe200078e0274 */
[----:B------:R-:W-:Y:S03]  /*1ed90*/  STL.64 [R1+0xb58], R244 ;  /* 0x000b58f401007387 */ /* 0x000fe60000100a00 */
[C---:B-1----:R-:W-:Y:S01]  /*1eda0*/  IMAD.WIDE R4, R3.reuse, 0x4, R122 ;  /* 0x0000000403047825 */ /* 0x042fe200078e027a */
[----:B------:R-:W-:Y:S03]  /*1edb0*/  STL.64 [R1+0xb60], R112 ;  /* 0x000b607001007387 */ /* 0x000fe60000100a00 */
[----:B------:R-:W-:Y:S01]  /*1edc0*/  IMAD.WIDE R6, R3, 0x4, R118 ;  /* 0x0000000403067825 */ /* 0x000fe200078e0276 */
[----:B------:R-:W-:Y:S03]  /*1edd0*/  STL.64 [R1+0xb70], R96 ;  /* 0x000b706001007387 */ /* 0x000fe60000100a00 */
[----:B------:R-:W-:-:S02]  /*1ede0*/  IMAD.MOV.U32 R110, RZ, RZ, R100 ;  /* 0x000000ffff6e7224 */ /* 0x000fc400078e0064 */
[----:B------:R-:W-:Y:S02]  /*1edf0*/  IMAD.MOV.U32 R111, RZ, RZ, R101 ;  /* 0x000000ffff6f7224 */ /* 0x000fe400078e0065 */
[----:B------:R-:W-:Y:S02]  /*1ee00*/  IMAD.MOV.U32 R100, RZ, RZ, R72 ;  /* 0x000000ffff647224 */ /* 0x000fe400078e0048 */
[----:B------:R-:W-:Y:S02]  /*1ee10*/  IMAD.MOV.U32 R101, RZ, RZ, R73 ;  /* 0x000000ffff657224 */ /* 0x000fe400078e0049 */
[----:B------:R-:W-:Y:S02]  /*1ee20*/  IMAD.MOV.U32 R102, RZ, RZ, R68 ;  /* 0x000000ffff667224 */ /* 0x000fe400078e0044 */
[----:B------:R-:W-:Y:S02]  /*1ee30*/  IMAD.MOV.U32 R103, RZ, RZ, R69 ;  /* 0x000000ffff677224 */ /* 0x000fe400078e0045 */
[----:B------:R-:W-:-:S02]  /*1ee40*/  IMAD.MOV.U32 R68, RZ, RZ, R246 ;  /* 0x000000ffff447224 */ /* 0x000fc400078e00f6 */
[----:B------:R-:W-:Y:S02]  /*1ee50*/  IMAD.MOV.U32 R69, RZ, RZ, R247 ;  /* 0x000000ffff457224 */ /* 0x000fe400078e00f7 */
[C---:B------:R-:W-:Y:S01]  /*1ee60*/  IMAD.WIDE R72, R3.reuse, 0x4, R124 ;  /* 0x0000000403487825 */ /* 0x040fe200078e027c */
[----:B------:R1:W-:Y:S03]  /*1ee70*/  STL.64 [R1+0xb88], R4 ;  /* 0x000b880401007387 */ /* 0x0003e60000100a00 */
[C---:B------:R-:W-:Y:S01]  /*1ee80*/  IMAD.WIDE R246, R3.reuse, 0x4, R126 ;  /* 0x0000000403f67825 */ /* 0x040fe200078e027e */
[----:B------:R-:W-:Y:S03]  /*1ee90*/  STL.64 [R1+0xb78], R6 ;  /* 0x000b780601007387 */ /* 0x000fe60000100a00 */
[----:B------:R-:W-:Y:S01]  /*1eea0*/  IMAD.WIDE R104, R3, 0x4, R130 ;  /* 0x0000000403687825 */ /* 0x000fe200078e0282 */
[----:B------:R-:W-:Y:S03]  /*1eeb0*/  STL.64 [R1+0xb80], R120 ;  /* 0x000b807801007387 */ /* 0x000fe60000100a00 */
[----:B------:R-:W-:-:S02]  /*1eec0*/  IMAD.MOV.U32 R106, RZ, RZ, R88 ;  /* 0x000000ffff6a7224 */ /* 0x000fc400078e0058 */
[----:B------:R-:W-:Y:S01]  /*1eed0*/  IMAD.MOV.U32 R107, RZ, RZ, R89 ;  /* 0x000000ffff6b7224 */ /* 0x000fe200078e0059 */
[----:B------:R-:W-:Y:S01]  /*1eee0*/  STL.64 [R1+0xb90], R72 ;  /* 0x000b904801007387 */ /* 0x000fe20000100a00 */
[----:B------:R-:W-:-:S04]  /*1eef0*/  IMAD.WIDE R88, R3, 0x4, R132 ;  /* 0x0000000403587825 */ /* 0x000fc800078e0284 */
[----:B-1----:R-:W-:Y:S01]  /*1ef00*/  IMAD.WIDE R4, R3, 0x4, R138 ;  /* 0x0000000403047825 */ /* 0x002fe200078e028a */
[----:B------:R-:W-:Y:S03]  /*1ef10*/  STL.64 [R1+0xb98], R246 ;  /* 0x000b98f601007387 */ /* 0x000fe60000100a00 */
[----:B------:R-:W-:Y:S02]  /*1ef20*/  IMAD.MOV.U32 R138, RZ, RZ, R92 ;  /* 0x000000ffff8a7224 */ /* 0x000fe400078e005c */
[----:B------:R-:W-:Y:S01]  /*1ef30*/  IMAD.MOV.U32 R139, RZ, RZ, R93 ;  /* 0x000000ffff8b7224 */ /* 0x000fe200078e005d */
[----:B------:R1:W-:Y:S01]  /*1ef40*/  STL.64 [R1+0xba8], R104 ;  /* 0x000ba86801007387 */ /* 0x0003e20000100a00 */
[----:B------:R-:W-:Y:S02]  /*1ef50*/  IMAD.MOV.U32 R92, RZ, RZ, R90 ;  /* 0x000000ffff5c7224 */ /* 0x000fe400078e005a */
[----:B------:R-:W-:Y:S01]  /*1ef60*/  IMAD.MOV.U32 R93, RZ, RZ, R91 ;  /* 0x000000ffff5d7224 */ /* 0x000fe200078e005b */
[----:B------:R-:W-:Y:S01]  /*1ef70*/  STL.64 [R1+0xba0], R128 ;  /* 0x000ba08001007387 */ /* 0x000fe20000100a00 */
[----:B------:R-:W-:-:S02]  /*1ef80*/  IMAD.MOV.U32 R90, RZ, RZ, R80 ;  /* 0x000000ffff5a7224 */ /* 0x000fc400078e0050 */
[----:B------:R-:W-:Y:S01]  /*1ef90*/  IMAD.MOV.U32 R91, RZ, RZ, R81 ;  /* 0x000000ffff5b7224 */ /* 0x000fe200078e0051 */
[----:B------:R-:W-:Y:S01]  /*1efa0*/  STL.64 [R1+0xbb0], R88 ;  /* 0x000bb05801007387 */ /* 0x000fe20000100a00 */
[----:B------:R-:W-:-:S04]  /*1efb0*/  IMAD.WIDE R80, R3, 0x4, R140 ;  /* 0x0000000403507825 */ /* 0x000fc800078e028c */
[----:B------:R-:W-:Y:S02]  /*1efc0*/  IMAD.MOV.U32 R118, RZ, RZ, R84 ;  /* 0x000000ffff767224 */ /* 0x000fe400078e0054 */
[----:B------:R-:W-:Y:S01]  /*1efd0*/  IMAD.MOV.U32 R119, RZ, RZ, R85 ;  /* 0x000000ffff777224 */ /* 0x000fe200078e0055 */
[----:B------:R-:W-:Y:S01]  /*1efe0*/  STL.64 [R1+0xbb8], R134 ;  /* 0x000bb88601007387 */ /* 0x000fe20000100a00 */
[----:B------:R-:W-:Y:S02]  /*1eff0*/  IMAD.MOV.U32 R84, RZ, RZ, R250 ;  /* 0x000000ffff547224 */ /* 0x000fe400078e00fa */
[----:B------:R-:W-:Y:S01]  /*1f000*/  IMAD.MOV.U32 R85, RZ, RZ, R251 ;  /* 0x000000ffff557224 */ /* 0x000fe200078e00fb */
[----:B------:R2:W-:Y:S01]  /*1f010*/  STL.64 [R1+0xbc8], R4 ;  /* 0x000bc80401007387 */ /* 0x0005e20000100a00 */
[----:B------:R-:W-:-:S03]  /*1f020*/  IMAD.WIDE R250, R3, 0x4, R146 ;  /* 0x0000000403fa7825 */ /* 0x000fc600078e0292 */
[----:B------:R-:W-:Y:S04]  /*1f030*/  STL.64 [R1+0xbc0], R136 ;  /* 0x000bc08801007387 */ /* 0x000fe80000100a00 */
[----:B------:R-:W-:Y:S04]  /*1f040*/  STL.64 [R1+0xbd0], R80 ;  /* 0x000bd05001007387 */ /* 0x000fe80000100a00 */
[----:B------:R-:W-:Y:S01]  /*1f050*/  STL.64 [R1+0xbd8], R142 ;  /* 0x000bd88e01007387 */ /* 0x000fe20000100a00 */
[----:B------:R-:W-:-:S03]  /*1f060*/  IMAD.MOV.U32 R130, RZ, RZ, R90 ;  /* 0x000000ffff827224 */ /* 0x000fc600078e005a */
[----:B------:R3:W-:Y:S01]  /*1f070*/  STL.64 [R1+0xbe8], R250 ;  /* 0x000be8fa01007387 */ /* 0x0007e20000100a00 */
[----:B------:R-:W-:-:S03]  /*1f080*/  IMAD.MOV.U32 R131, RZ, RZ, R91 ;  /* 0x000000ffff837224 */ /* 0x000fc600078e005b */
[----:B------:R-:W-:Y:S01]  /*1f090*/  STL.64 [R1+0xbe0], R144 ;  /* 0x000be09001007387 */ /* 0x000fe20000100a00 */
[----:B------:R-:W-:-:S03]  /*1f0a0*/  IMAD.MOV.U32 R90, RZ, RZ, R66 ;  /* 0x000000ffff5a7224 */ /* 0x000fc600078e0042 */
[----:B------:R-:W-:Y:S01]  /*1f0b0*/  STL.64 [R1+0xbf0], R148 ;  /* 0x000bf09401007387 */ /* 0x000fe20000100a00 */
[----:B------:R-:W-:-:S03]  /*1f0c0*/  IMAD.MOV.U32 R91, RZ, RZ, R67 ;  /* 0x000000ffff5b7224 */ /* 0x000fc600078e0043 */
[----:B------:R-:W-:Y:S01]  /*1f0d0*/  STL.64 [R1+0xbf8], R150 ;  /* 0x000bf89601007387 */ /* 0x000fe20000100a00 */
[----:B------:R-:W-:-:S03]  /*1f0e0*/  IMAD.WIDE R66, R3, 0x4, R160 ;  /* 0x0000000403427825 */ /* 0x000fc600078e02a0 */
[----:B------:R-:W-:Y:S04]  /*1f0f0*/  STL.64 [R1+0xc08], R154 ;  /* 0x000c089a01007387 */ /* 0x000fe80000100a00 */
[----:B------:R-:W-:Y:S04]  /*1f100*/  STL.64 [R1+0xc00], R152 ;  /* 0x000c009801007387 */ /* 0x000fe80000100a00 */
[----:B------:R-:W4:Y:S04]  /*1f110*/  LDL.64 R160, [R1+0x6a8] ;  /* 0x0006a80001a07983 */ /* 0x000f280000100a00 */
[----:B------:R-:W-:Y:S04]  /*1f120*/  STL.64 [R1+0xc10], R156 ;  /* 0x000c109c01007387 */ /* 0x000fe80000100a00 */
[----:B------:R-:W-:Y:S04]  /*1f130*/  STL.64 [R1+0xc18], R158 ;  /* 0x000c189e01007387 */ /* 0x000fe80000100a00 */
[----:B------:R-:W-:Y:S04]  /*1f140*/  STL.64 [R1+0xc28], R162 ;  /* 0x000c28a201007387 */ /* 0x000fe80000100a00 */
[----:B------:R-:W-:Y:S04]  /*1f150*/  STL.64 [R1+0xc20], R66 ;  /* 0x000c204201007387 */ /* 0x000fe80000100a00 */
[----:B------:R-:W-:Y:S01]  /*1f160*/  STL.64 [R1+0xc30], R164 ;  /* 0x000c30a401007387 */ /* 0x000fe20000100a00 */
[----:B------:R-:W-:-:S03]  /*1f170*/  IMAD.WIDE R116, R3, 0x4, R182 ;  /* 0x0000000403747825 */ /* 0x000fc600078e02b6 */
[----:B------:R-:W-:Y:S04]  /*1f180*/  STL.64 [R1+0xc38], R166 ;  /* 0x000c38a601007387 */ /* 0x000fe80000100a00 */
[----:B------:R3:W-:Y:S04]  /*1f190*/  STL.64 [R1+0xc48], R170 ;  /* 0x000c48aa01007387 */ /* 0x0007e80000100a00 */
[----:B------:R-:W-:Y:S04]  /*1f1a0*/  STL.64 [R1+0xc40], R168 ;  /* 0x000c40a801007387 */ /* 0x000fe80000100a00 */
[----:B------:R-:W-:Y:S04]  /*1f1b0*/  STL.64 [R1+0xc50], R172 ;  /* 0x000c50ac01007387 */ /* 0x000fe80000100a00 */
[----:B------:R-:W-:Y:S04]  /*1f1c0*/  STL.64 [R1+0xc58], R174 ;  /* 0x000c58ae01007387 */ /* 0x000fe80000100a00 */
[----:B------:R3:W-:Y:S04]  /*1f1d0*/  STL.64 [R1+0xc68], R178 ;  /* 0x000c68b201007387 */ /* 0x0007e80000100a00 */
[----:B------:R-:W-:Y:S04]  /*1f1e0*/  STL.64 [R1+0xc60], R176 ;  /* 0x000c60b001007387 */ /* 0x000fe80000100a00 */
[----:B------:R-:W-:Y:S04]  /*1f1f0*/  STL.64 [R1+0xc70], R180 ;  /* 0x000c70b401007387 */ /* 0x000fe80000100a00 */
[----:B------:R-:W-:Y:S04]  /*1f200*/  STL.64 [R1+0xc78], R116 ;  /* 0x000c787401007387 */ /* 0x000fe80000100a00 */
[----:B------:R-:W-:Y:S04]  /*1f210*/  STL.64 [R1+0xc88], R186 ;  /* 0x000c88ba01007387 */ /* 0x000fe80000100a00 */
[----:B------:R-:W-:Y:S01]  /*1f220*/  STL.64 [R1+0xc80], R184 ;  /* 0x000c80b801007387 */ /* 0x000fe20000100a00 */
[----:B------:R-:W-:-:S03]  /*1f230*/  IMAD.WIDE R114, R3, 0x4, R198 ;  /* 0x0000000403727825 */ /* 0x000fc600078e02c6 */
[----:B------:R-:W-:Y:S04]  /*1f240*/  STL.64 [R1+0xc90], R188 ;  /* 0x000c90bc01007387 */ /* 0x000fe80000100a00 */
[----:B------:R-:W-:Y:S04]  /*1f250*/  STL.64 [R1+0xc98], R190 ;  /* 0x000c98be01007387 */ /* 0x000fe80000100a00 */
[----:B------:R-:W-:Y:S04]  /*1f260*/  STL.64 [R1+0xca8], R194 ;  /* 0x000ca8c201007387 */ /* 0x000fe80000100a00 */
[----:B------:R-:W-:Y:S04]  /*1f270*/  STL.64 [R1+0xca0], R192 ;  /* 0x000ca0c001007387 */ /* 0x000fe80000100a00 */
[----:B------:R-:W2:Y:S01]  /*1f280*/  LDL.64 R198, [R1+0x690] ;  /* 0x0006900001c67983 */ /* 0x000ea20000100a00 */
[----:B------:R-:W-:-:S04]  /*1f290*/  IMAD.WIDE R196, R3, 0x4, R196 ;  /* 0x0000000403c47825 */ /* 0x000fc800078e02c4 */
[----:B------:R-:W-:Y:S02]  /*1f2a0*/  IMAD.MOV.U32 R132, RZ, RZ, R64 ;  /* 0x000000ffff847224 */ /* 0x000fe400078e0040 */
[----:B------:R-:W-:Y:S02]  /*1f2b0*/  IMAD.MOV.U32 R133, RZ, RZ, R65 ;  /* 0x000000ffff857224 */ /* 0x000fe400078e0041 */
[C---:B------:R-:W-:Y:S01]  /*1f2c0*/  IMAD.WIDE R64, R3.reuse, 0x4, R200 ;  /* 0x0000000403407825 */ /* 0x040fe200078e02c8 */
[----:B------:R-:W-:Y:S03]  /*1f2d0*/  STL.64 [R1+0xcb0], R196 ;  /* 0x000cb0c401007387 */ /* 0x000fe60000100a00 */
[C---:B------:R-:W-:Y:S01]  /*1f2e0*/  IMAD.WIDE R202, R3.reuse, 0x4, R202 ;  /* 0x0000000403ca7825 */ /* 0x040fe200078e02ca */
[----:B------:R-:W-:Y:S03]  /*1f2f0*/  STL.64 [R1+0xcb8], R114 ;  /* 0x000cb87201007387 */ /* 0x000fe60000100a00 */
[----:B------:R-:W-:Y:S01]  /*1f300*/  IMAD.WIDE R204, R3, 0x4, R204 ;  /* 0x0000000403cc7825 */ /* 0x000fe200078e02cc */
[----:B------:R-:W-:Y:S03]  /*1f310*/  STL.64 [R1+0xcc0], R64 ;  /* 0x000cc04001007387 */ /* 0x000fe60000100a00 */
[----:B------:R-:W-:-:S02]  /*1f320*/  IMAD.MOV.U32 R126, RZ, RZ, R94 ;  /* 0x000000ffff7e7224 */ /* 0x000fc400078e005e */
[----:B------:R-:W-:Y:S02]  /*1f330*/  IMAD.MOV.U32 R127, RZ, RZ, R95 ;  /* 0x000000ffff7f7224 */ /* 0x000fe400078e005f */
[C---:B------:R-:W-:Y:S01]  /*1f340*/  IMAD.WIDE R206, R3.reuse, 0x4, R206 ;  /* 0x0000000403ce7825 */ /* 0x040fe200078e02ce */
[----:B------:R-:W-:Y:S03]  /*1f350*/  STL.64 [R1+0xcc8], R202 ;  /* 0x000cc8ca01007387 */ /* 0x000fe60000100a00 */
        /* <DEDUP_REMOVED lines=27> */
[----:B------:R3:W-:Y:S03]  /*1f510*/  STL.64 [R1+0xd10], R220 ;  /* 0x000d10dc01007387 */ /* 0x0007e60000100a00 */
[----:B------:R-:W-:Y:S01]  /*1f520*/  IMAD.WIDE R58, R3, 0x4, R224 ;  /* 0x00000004033a7825 */ /* 0x000fe200078e02e0 */
[----:B------:R-:W-:Y:S03]  /*1f530*/  STL.64 [R1+0xd18], R222 ;  /* 0x000d18de01007387 */ /* 0x000fe60000100a00 */
[----:B------:R-:W-:-:S02]  /*1f540*/  IMAD.MOV.U32 R108, RZ, RZ, R102 ;  /* 0x000000ffff6c7224 */ /* 0x000fc400078e0066 */
[----:B------:R-:W-:Y:S02]  /*1f550*/  IMAD.MOV.U32 R109, RZ, RZ, R103 ;  /* 0x000000ffff6d7224 */ /* 0x000fe400078e0067 */
[----:B------:R-:W-:Y:S02]  /*1f560*/  IMAD.MOV.U32 R146, RZ, RZ, R92 ;  /* 0x000000ffff927224 */ /* 0x000fe400078e005c */
[----:B------:R-:W-:Y:S02]  /*1f570*/  IMAD.MOV.U32 R147, RZ, RZ, R93 ;  /* 0x000000ffff937224 */ /* 0x000fe400078e005d */
[----:B------:R-:W-:Y:S01]  /*1f580*/  IMAD.WIDE R228, R3, 0x4, R228 ;  /* 0x0000000403e47825 */ /* 0x000fe200078e02e4 */
[----:B------:R-:W-:Y:S03]  /*1f590*/  STL.64 [R1+0xd28], R226 ;  /* 0x000d28e201007387 */ /* 0x000fe60000100a00 */
[----:B------:R-:W-:-:S02]  /*1f5a0*/  IMAD.MOV.U32 R102, RZ, RZ, R56 ;  /* 0x000000ffff667224 */ /* 0x000fc400078e0038 */
[----:B------:R-:W-:Y:S02]  /*1f5b0*/  IMAD.MOV.U32 R103, RZ, RZ, R57 ;  /* 0x000000ffff677224 */ /* 0x000fe400078e0039 */
[C---:B------:R-:W-:Y:S01]  /*1f5c0*/  IMAD.WIDE R92, R3.reuse, 0x4, R230 ;  /* 0x00000004035c7825 */ /* 0x040fe200078e02e6 */
[----:B------:R-:W-:Y:S03]  /*1f5d0*/  STL.64 [R1+0xd20], R58 ;  /* 0x000d203a01007387 */ /* 0x000fe60000100a00 */
[C---:B------:R-:W-:Y:S01]  /*1f5e0*/  IMAD.WIDE R56, R3.reuse, 0x4, R232 ;  /* 0x0000000403387825 */ /* 0x040fe200078e02e8 */
[----:B------:R-:W3:Y:S03]  /*1f5f0*/  LDL.64 R230, [R1+0x718] ;  /* 0x0007180001e67983 */ /* 0x000ee60000100a00 */
[C---:B------:R-:W-:Y:S01]  /*1f600*/  IMAD.WIDE R234, R3.reuse, 0x4, R234 ;  /* 0x0000000403ea7825 */ /* 0x040fe200078e02ea */
[----:B------:R1:W-:Y:S03]  /*1f610*/  STL.64 [R1+0xd30], R228 ;  /* 0x000d30e401007387 */ /* 0x0003e60000100a00 */
        /* <DEDUP_REMOVED lines=12> */
[C---:B------:R-:W-:Y:S01]  /*1f6e0*/  IMAD.WIDE R44, R3.reuse, 0x4, R44 ;  /* 0x00000004032c7825 */ /* 0x040fe200078e022c */
[----:B------:R1:W-:Y:S03]  /*1f6f0*/  STL.64 [R1+0xd58], R238 ;  /* 0x000d58ee01007387 */ /* 0x0003e60000100a00 */
[C---:B------:R-:W-:Y:S01]  /*1f700*/  IMAD.WIDE R52, R3.reuse, 0x4, R52 ;  /* 0x0000000403347825 */ /* 0x040fe200078e0234 */
[----:B------:R1:W-:Y:S03]  /*1f710*/  STL.64 [R1+0xd68], R242 ;  /* 0x000d68f201007387 */ /* 0x0003e60000100a00 */
[C---:B------:R-:W-:Y:S01]  /*1f720*/  IMAD.WIDE R10, R3.reuse, 0x4, R10 ;  /* 0x00000004030a7825 */ /* 0x040fe200078e020a */
[----:B------:R-:W-:Y:S03]  /*1f730*/  STL.64 [R1+0xd60], R54 ;  /* 0x000d603601007387 */ /* 0x000fe60000100a00 */
        /* <DEDUP_REMOVED lines=27> */
[----:B------:R1:W-:Y:S03]  /*1f8f0*/  STL.64 [R1+0xdd8], R24 ;  /* 0x000dd81801007387 */ /* 0x0003e60000100a00 */
[C---:B------:R-:W-:Y:S01]  /*1f900*/  IMAD.WIDE R32, R3.reuse, 0x4, R32 ;  /* 0x0000000403207825 */ /* 0x040fe200078e0220 */
[----:B------:R-:W-:Y:S03]  /*1f910*/  STL.64 [R1+0xde8], R28 ;  /* 0x000de81c01007387 */ /* 0x000fe60000100a00 */
[C---:B------:R-:W-:Y:S01]  /*1f920*/  IMAD.WIDE R42, R3.reuse, 0x4, R42 ;  /* 0x00000004032a7825 */ /* 0x040fe200078e022a */
[----:B------:R1:W-:Y:S03]  /*1f930*/  STL.64 [R1+0xde0], R26 ;  /* 0x000de01a01007387 */ /* 0x0003e60000100a00 */
[C---:B------:R-:W-:Y:S01]  /*1f940*/  IMAD.WIDE R34, R3.reuse, 0x4, R34 ;  /* 0x0000000403227825 */ /* 0x040fe200078e0222 */
[----:B------:R1:W-:Y:S03]  /*1f950*/  STL.64 [R1+0xdf0], R30 ;  /* 0x000df01e01007387 */ /* 0x0003e60000100a00 */
[C---:B------:R-:W-:Y:S01]  /*1f960*/  IMAD.WIDE R36, R3.reuse, 0x4, R36 ;  /* 0x0000000403247825 */ /* 0x040fe200078e0224 */
[----:B------:R1:W-:Y:S03]  /*1f970*/  STL.64 [R1+0xdf8], R32 ;  /* 0x000df82001007387 */ /* 0x0003e60000100a00 */
[----:B------:R-:W-:Y:S01]  /*1f980*/  IMAD.WIDE R38, R3, 0x4, R38 ;  /* 0x0000000403267825 */ /* 0x000fe200078e0226 */
[----:B------:R-:W-:Y:S04]  /*1f990*/  STL.64 [R1+0xe08], R42 ;  /* 0x000e082a01007387 */ /* 0x000fe80000100a00 */
[----:B------:R1:W-:Y:S04]  /*1f9a0*/  STL.64 [R1+0xe00], R34 ;  /* 0x000e002201007387 */ /* 0x0003e80000100a00 */
[----:B------:R1:W-:Y:S04]  /*1f9b0*/  STL.64 [R1+0xe10], R36 ;  /* 0x000e102401007387 */ /* 0x0003e80000100a00 */
[----:B------:R1:W-:Y:S04]  /*1f9c0*/  STL.64 [R1+0xe18], R38 ;  /* 0x000e182601007387 */ /* 0x0003e80000100a00 */
[----:B------:R-:W3:Y:S04]  /*1f9d0*/  LDL.64 R216, [R1+0x720] ;  /* 0x0007200001d87983 */ /* 0x000ee80000100a00 */
[----:B------:R-:W3:Y:S04]  /*1f9e0*/  LDL.64 R208, [R1+0x798] ;  /* 0x0007980001d07983 */ /* 0x000ee80000100a00 */
[----:B------:R-:W3:Y:S04]  /*1f9f0*/  LDL.64 R200, [R1+0x790] ;  /* 0x0007900001c87983 */ /* 0x000ee80000100a00 */
[----:B------:R-:W3:Y:S01]  /*1fa00*/  LDL.64 R182, [R1+0x618] ;  /* 0x0006180001b67983 */ /* 0x000ee20000100a00 */
[----:B------:R-:W-:-:S03]  /*1fa10*/  ISETP.NE.U32.AND P5, PT, R2, RZ, PT ;  /* 0x000000ff0200720c */ /* 0x000fc60003fa5070 */
[----:B------:R-:W3:Y:S04]  /*1fa20*/  LDL.64 R224, [R1+0x5d8] ;  /* 0x0005d80001e07983 */ /* 0x000ee80000100a00 */
[----:B--2---:R-:W-:Y:S04]  /*1fa30*/  LDGSTS.E [R248+-0x2c000], desc[UR52][R198.64], P1 ;  /* 0xd4000000c6f87fae */ /* 0x004fe80008921874 */
[----:B----4-:R-:W-:Y:S04]  /*1fa40*/  LDGSTS.E [R248+-0x2bff8], desc[UR52][R160.64], P6 ;  /* 0xd4008000a0f87fae */ /* 0x010fe8000b121874 */
[----:B------:R-:W2:Y:S04]  /*1fa50*/  LDL.64 R160, [R1+0x5f8] ;  /* 0x0005f80001a07983 */ /* 0x000ea80000100a00 */
[----:B---3--:R-:W-:Y:S04]  /*1fa60*/  LDGSTS.E [R248+-0x28000], desc[UR52][R230.64], P3 ;  /* 0xd8000000e6f87fae */ /* 0x008fe80009921874 */
[----:B------:R-:W-:Y:S04]  /*1fa70*/  LDGSTS.E [R248+-0x27ff8], desc[UR52][R216.64], P4 ;  /* 0xd8008000d8f87fae */ /* 0x000fe8000a121874 */
[----:B------:R-:W-:Y:S04]  /*1fa80*/  LDGSTS.E [R248+-0x24000], desc[UR52][R208.64], P0 ;  /* 0xdc000000d0f87fae */ /* 0x000fe80008121874 */
[----:B------:R-:W-:Y:S04]  /*1fa90*/  LDGSTS.E [R248+-0x23ff8], desc[UR52][R200.64], P2 ;  /* 0xdc008000c8f87fae */ /* 0x000fe80009121874 */
[----:B------:R-:W3:Y:S04]  /*1faa0*/  LDL.64 R216, [R1+0x5b8] ;  /* 0x0005b80001d87983 */ /* 0x000ee80000100a00 */
[----:B------:R-:W0:Y:S04]  /*1fab0*/  LDGDEPBAR ;  /* 0x00000000000079af */ /* 0x000e280000000000 */
[----:B------:R-:W4:Y:S04]  /*1fac0*/  LDL.64 R208, [R1+0x598] ;  /* 0x0005980001d07983 */ /* 0x000f280000100a00 */
[----:B------:R-:W-:Y:S04]  /*1fad0*/  LDGSTS.E [R249+0x40000], desc[UR52][R182.64], P5 ;  /* 0x40000000b6f97fae */ /* 0x000fe8000a921874 */
[----:B------:R-:W4:Y:S04]  /*1fae0*/  LDL.64 R200, [R1+0x578] ;  /* 0x0005780001c87983 */ /* 0x000f280000100a00 */
[----:B------:R-:W4:Y:S04]  /*1faf0*/  LDL.64 R182, [R1+0x558] ;  /* 0x0005580001b67983 */ /* 0x000f280000100a00 */
[----:B--2---:R-:W-:Y:S04]  /*1fb00*/  LDGSTS.E [R249+0x40400], desc[UR52][R160.64], P5 ;  /* 0x40400000a0f97fae */ /* 0x004fe8000a921874 */
[----:B------:R-:W-:Y:S04]  /*1fb10*/  LDGSTS.E [R249+0x40800], desc[UR52][R224.64], P5 ;  /* 0x40800000e0f97fae */ /* 0x000fe8000a921874 */
[----:B------:R-:W2:Y:S04]  /*1fb20*/  LDL.64 R160, [R1+0x538] ;  /* 0x0005380001a07983 */ /* 0x000ea80000100a00 */
[----:B------:R-:W2:Y:S04]  /*1fb30*/  LDL.64 R224, [R1+0x518] ;  /* 0x0005180001e07983 */ /* 0x000ea80000100a00 */
[----:B---3--:R-:W-:Y:S04]  /*1fb40*/  LDGSTS.E [R249+0x40c00], desc[UR52][R216.64], P5 ;  /* 0x40c00000d8f97fae */ /* 0x008fe8000a921874 */
[----:B----4-:R-:W-:Y:S04]  /*1fb50*/  LDGSTS.E [R249+0x41000], desc[UR52][R208.64], P5 ;  /* 0x41000000d0f97fae */ /* 0x010fe8000a921874 */
[----:B------:R-:W3:Y:S04]  /*1fb60*/  LDL.64 R216, [R1+0x4f8] ;  /* 0x0004f80001d87983 */ /* 0x000ee80000100a00 */
[----:B------:R-:W-:Y:S04]  /*1fb70*/  LDGSTS.E [R249+0x41400], desc[UR52][R200.64], P5 ;  /* 0x41400000c8f97fae */ /* 0x000fe8000a921874 */
        /* <DEDUP_REMOVED lines=67> */
[----:B---3--:R-:W-:Y:S04]  /*1ffb0*/  LDGSTS.E [R249+0x61c00], desc[UR52][R216.64], P5 ;  /* 0x61c00000d8f97fae */ /* 0x008fe8000a921874 */
[----:B----4-:R-:W-:Y:S04]  /*1ffc0*/  LDGSTS.E [R249+0x62000], desc[UR52][R208.64], P5 ;  /* 0x62000000d0f97fae */ /* 0x010fe8000a921874 */
[----:B------:R-:W-:Y:S04]  /*1ffd0*/  LDGSTS.E [R249+0x62400], desc[UR52][R200.64], P5 ;  /* 0x62400000c8f97fae */ /* 0x000fe8000a921874 */
[----:B------:R-:W-:Y:S04]  /*1ffe0*/  LDGSTS.E [R249+0x62800], desc[UR52][R182.64], P5 ;  /* 0x62800000b6f97fae */ /* 0x000fe8000a921874 */
[----:B--2---:R-:W-:Y:S04]  /*1fff0*/  LDGSTS.E [R249+0x62c00], desc[UR52][R160.64], P5 ;  /* 0x62c00000a0f97fae */ /* 0x004fe8000a921874 */
[----:B------:R-:W-:Y:S04]  /*20000*/  LDGSTS.E [R249+0x63000], desc[UR52][R104.64], P5 ;  /* 0x6300000068f97fae */ /* 0x000fe8000a921874 */
[----:B------:R-:W-:Y:S04]  /*20010*/  LDGSTS.E [R249+0x63400], desc[UR52][R4.64], P5 ;  /* 0x6340000004f97fae */ /* 0x000fe8000a921874 */
[----:B------:R-:W-:Y:S04]  /*20020*/  LDGSTS.E [R249+0x63800], desc[UR52][R250.64], P5 ;  /* 0x63800000faf97fae */ /* 0x000fe8000a921874 */
[----:B-1----:R-:W2:Y:S04]  /*20030*/  LDL.LU.64 R104, [R1+0x1390] ;  /* 0x0013900001687983 */ /* 0x002ea80000300a00 */
[----:B------:R-:W-:Y:S04]  /*20040*/  LDGSTS.E [R249+0x63c00], desc[UR52][R154.64], P5 ;  /* 0x63c000009af97fae */ /* 0x000fe8000a921874 */
[----:B------:R-:W3:Y:S04]  /*20050*/  LDL.LU.64 R4, [R1+0x1388] ;  /* 0x0013880001047983 */ /* 0x000ee80000300a00 */
[----:B------:R-:W-:Y:S04]  /*20060*/  LDGSTS.E [R249+0x64000], desc[UR52][R162.64], P5 ;  /* 0x64000000a2f97fae */ /* 0x000fe8000a921874 */
[----:B------:R-:W4:Y:S04]  /*20070*/  LDL.LU.64 R250, [R1+0x1380] ;  /* 0x0013800001fa7983 */ /* 0x000f280000300a00 */
[----:B------:R-:W-:Y:S04]  /*20080*/  LDGSTS.E [R249+0x64400], desc[UR52][R170.64], P5 ;  /* 0x64400000aaf97fae */ /* 0x000fe8000a921874 */
[----:B------:R-:W-:Y:S04]  /*20090*/  LDGSTS.E [R249+0x64800], desc[UR52][R178.64], P5 ;  /* 0x64800000b2f97fae */ /* 0x000fe8000a921874 */
[----:B------:R-:W4:Y:S04]  /*200a0*/  LDL.64 R182, [R1+0x610] ;  /* 0x0006100001b67983 */ /* 0x000f280000100a00 */
[----:B------:R-:W2:Y:S04]  /*200b0*/  LDL.64 R170, [R1+0x5d0] ;  /* 0x0005d00001aa7983 */ /* 0x000ea80000100a00 */
[----:B------:R-:W3:Y:S04]  /*200c0*/  LDL.64 R178, [R1+0x5f0] ;  /* 0x0005f00001b27983 */ /* 0x000ee80000100a00 */
[----:B------:R-:W2:Y:S04]  /*200d0*/  LDL.64 R162, [R1+0x5b0] ;  /* 0x0005b00001a27983 */ /* 0x000ea80000100a00 */
[----:B------:R-:W2:Y:S04]  /*200e0*/  LDL.64 R160, [R1+0x590] ;  /* 0x0005900001a07983 */ /* 0x000ea80000100a00 */
[----:B------:R-:W2:Y:S04]  /*200f0*/  LDL.64 R154, [R1+0x570] ;  /* 0x00057000019a7983 */ /* 0x000ea80000100a00 */
        /* <DEDUP_REMOVED lines=13> */
[----:B----4-:R-:W-:Y:S04]  /*201d0*/  LDGSTS.E [R250+0x40100], desc[UR52][R182.64], P5 ;  /* 0x40100000b6fa7fae */ /* 0x010fe8000a921874 */
[----:B---3--:R-:W-:Y:S04]  /*201e0*/  LDGSTS.E [R250+0x40500], desc[UR52][R178.64], P5 ;  /* 0x40500000b2fa7fae */ /* 0x008fe8000a921874 */
[----:B------:R-:W3:Y:S04]  /*201f0*/  LDL.64 R182, [R1+0x550] ;  /* 0x0005500001b67983 */ /* 0x000ee80000100a00 */
[----:B--2---:R-:W-:Y:S04]  /*20200*/  LDGSTS.E [R250+0x40900], desc[UR52][R170.64], P5 ;  /* 0x40900000aafa7fae */ /* 0x004fe8000a921874 */
[----:B------:R-:W2:Y:S04]  /*20210*/  LDL.64 R178, [R1+0x530] ;  /* 0x0005300001b27983 */ /* 0x000ea80000100a00 */
[----:B------:R-:W-:Y:S04]  /*20220*/  LDGSTS.E [R250+0x40d00], desc[UR52][R162.64], P5 ;  /* 0x40d00000a2fa7fae */ /* 0x000fe8000a921874 */
[----:B------:R-:W4:Y:S04]  /*20230*/  LDL.64 R170, [R1+0x510] ;  /* 0x0005100001aa7983 */ /* 0x000f280000100a00 */
[----:B------:R-:W-:Y:S04]  /*20240*/  LDGSTS.E [R250+0x41100], desc[UR52][R160.64], P5 ;  /* 0x41100000a0fa7fae */ /* 0x000fe8000a921874 */
[----:B------:R-:W4:Y:S04]  /*20250*/  LDL.64 R162, [R1+0x4f0] ;  /* 0x0004f00001a27983 */ /* 0x000f280000100a00 */
[----:B------:R-:W-:Y:S04]  /*20260*/  LDGSTS.E [R250+0x41500], desc[UR52][R154.64], P5 ;  /* 0x415000009afa7fae */ /* 0x000fe8000a921874 */
[----:B------:R-:W4:Y:S04]  /*20270*/  LDL.64 R160, [R1+0x4d0] ;  /* 0x0004d00001a07983 */ /* 0x000f280000100a00 */
[----:B------:R-:W4:Y:S04]  /*20280*/  LDL.64 R154, [R1+0x4b0] ;  /* 0x0004b000019a7983 */ /* 0x000f280000100a00 */
[----:B---3--:R-:W-:Y:S04]  /*20290*/  LDGSTS.E [R250+0x41900], desc[UR52][R182.64], P5 ;  /* 0x41900000b6fa7fae */ /* 0x008fe8000a921874 */
[----:B--2---:R-:W-:Y:S04]  /*202a0*/  LDGSTS.E [R250+0x41d00], desc[UR52][R178.64], P5 ;  /* 0x41d00000b2fa7fae */ /* 0x004fe8000a921874 */
[----:B------:R-:W2:Y:S04]  /*202b0*/  LDL.64 R182, [R1+0x490] ;  /* 0x0004900001b67983 */ /* 0x000ea80000100a00 */
[----:B----4-:R-:W-:Y:S04]  /*202c0*/  LDGSTS.E [R250+0x42100], desc[UR52][R170.64], P5 ;  /* 0x42100000aafa7fae */ /* 0x010fe8000a921874 */
[----:B------:R-:W3:Y:S04]  /*202d0*/  LDL.64 R178, [R1+0x470] ;  /* 0x0004700001b27983 */ /* 0x000ee80000100a00 */
[----:B------:R-:W-:Y:S04]  /*202e0*/  LDGSTS.E [R250+0x42500], desc[UR52][R162.64], P5 ;  /* 0x42500000a2fa7fae */ /* 0x000fe8000a921874 */
[----:B------:R-:W4:Y:S04]  /*202f0*/  LDL.64 R170, [R1+0x450] ;  /* 0x0004500001aa7983 */ /* 0x000f280000100a00 */
[----:B------:R-:W-:Y:S04]  /*20300*/  LDGSTS.E [R250+0x42900], desc[UR52][R160.64], P5 ;  /* 0x42900000a0fa7fae */ /* 0x000fe8000a921874 */
[----:B------:R-:W4:Y:S04]  /*20310*/  LDL.64 R162, [R1+0x430] ;  /* 0x0004300001a27983 */ /* 0x000f280000100a00 */
[----:B------:R-:W-:Y:S04]  /*20320*/  LDGSTS.E [R250+0x42d00], desc[UR52][R154.64], P5 ;  /* 0x42d000009afa7fae */ /* 0x000fe8000a921874 */
[----:B------:R-:W4:Y:S04]  /*20330*/  LDL.64 R160, [R1+0x828] ;  /* 0x0008280001a07983 */ /* 0x000f280000100a00 */
[----:B------:R-:W4:Y:S04]  /*20340*/  LDL.64 R154, [R1+0x848] ;  /* 0x00084800019a7983 */ /* 0x000f280000100a00 */
[----:B--2---:R-:W-:Y:S04]  /*20350*/  LDGSTS.E [R250+0x43100], desc[UR52][R182.64], P5 ;  /* 0x43100000b6fa7fae */ /* 0x004fe8000a921874 */
[----:B---3--:R-:W-:Y:S04]  /*20360*/  LDGSTS.E [R250+0x43500], desc[UR52][R178.64], P5 ;  /* 0x43500000b2fa7fae */ /* 0x008fe8000a921874 */
        /* <DEDUP_REMOVED lines=48> */
[----:B----4-:R-:W-:Y:S04]  /*20670*/  LDGSTS.E [R250+0x61900], desc[UR52][R170.64], P5 ;  /* 0x61900000aafa7fae */ /* 0x010fe8000a921874 */
[----:B------:R-:W-:Y:S04]  /*20680*/  LDGSTS.E [R250+0x61d00], desc[UR52][R162.64], P5 ;  /* 0x61d00000a2fa7fae */ /* 0x000fe8000a921874 */
[----:B------:R-:W-:Y:S04]  /*20690*/  LDGSTS.E [R250+0x62100], desc[UR52][R160.64], P5 ;  /* 0x62100000a0fa7fae */ /* 0x000fe8000a921874 */
[----:B------:R-:W-:Y:S04]  /*206a0*/  LDGSTS.E [R250+0x62500], desc[UR52][R154.64], P5 ;  /* 0x625000009afa7fae */ /* 0x000fe8000a921874 */
[----:B------:R-:W-:Y:S04]  /*206b0*/  LDGSTS.E [R250+0x62900], desc[UR52][R96.64], P5 ;  /* 0x6290000060fa7fae */ /* 0x000fe8000a921874 */
[----:B------:R-:W-:Y:S04]  /*206c0*/  LDGSTS.E [R250+0x62d00], desc[UR52][R72.64], P5 ;  /* 0x62d0000048fa7fae */ /* 0x000fe8000a921874 */
[----:B------:R-:W-:Y:S04]  /*206d0*/  LDGSTS.E [R250+0x63100], desc[UR52][R88.64], P5 ;  /* 0x6310000058fa7fae */ /* 0x000fe8000a921874 */
[----:B------:R-:W2:Y:S04]  /*206e0*/  LDL.LU.64 R96, [R1+0x1378] ;  /* 0x0013780001607983 */ /* 0x000ea80000300a00 */
[----:B------:R-:W3:Y:S04]  /*206f0*/  LDL.LU.64 R72, [R1+0x1370] ;  /* 0x0013700001487983 */ /* 0x000ee80000300a00 */
[----:B------:R-:W-:Y:S04]  /*20700*/  LDGSTS.E [R250+0x63500], desc[UR52][R80.64], P5 ;  /* 0x6350000050fa7fae */ /* 0x000fe8000a921874 */
[----:B------:R-:W4:Y:S04]  /*20710*/  LDL.LU.64 R88, [R1+0x1368] ;  /* 0x0013680001587983 */ /* 0x000f280000300a00 */
[----:B------:R-:W-:Y:S04]  /*20720*/  LDGSTS.E [R250+0x63900], desc[UR52][R148.64], P5 ;  /* 0x6390000094fa7fae */ /* 0x000fe8000a921874 */
[----:B------:R-:W2:Y:S04]  /*20730*/  LDL.LU.64 R80, [R1+0x1360] ;  /* 0x0013600001507983 */ /* 0x000ea80000300a00 */
[----:B------:R-:W-:Y:S04]  /*20740*/  LDGSTS.E [R250+0x63d00], desc[UR52][R156.64], P5 ;  /* 0x63d000009cfa7fae */ /* 0x000fe8000a921874 */
[----:B------:R-:W3:Y:S04]  /*20750*/  LDL.64 R154, [R1+0x5e8] ;  /* 0x0005e800019a7983 */ /* 0x000ee80000100a00 */
[----:B------:R-:W4:Y:S04]  /*20760*/  LDL.64 R148, [R1+0x5c8] ;  /* 0x0005c80001947983 */ /* 0x000f280000100a00 */
        /* <DEDUP_REMOVED lines=9> */
[----:B------:R1:W-:Y:S04]  /*20800*/  LDGSTS.E [R250+0x66100], desc[UR52][R228.64], P5 ;  /* 0x66100000e4fa7fae */ /* 0x0003e8000a921874 */
[----:B------:R-:W-:Y:S04]  /*20810*/  LDGSTS.E [R250+0x66500], desc[UR52][R236.64], P5 ;  /* 0x66500000ecfa7fae */ /* 0x000fe8000a921874 */
[----:B------:R-:W-:Y:S04]  /*20820*/  LDGSTS.E [R250+0x66900], desc[UR52][R44.64], P5 ;  /* 0x669000002cfa7fae */ /* 0x000fe8000a921874 */
[----:B------:R-:W-:Y:S04]  /*20830*/  LDGSTS.E [R250+0x66d00], desc[UR52][R12.64], P5 ;  /* 0x66d000000cfa7fae */ /* 0x000fe8000a921874 */
[----:B------:R-:W-:Y:S04]  /*20840*/  LDGSTS.E [R250+0x67100], desc[UR52][R20.64], P5 ;  /* 0x6710000014fa7fae */ /* 0x000fe8000a921874 */
[----:B------:R-:W-:Y:S04]  /*20850*/  LDGSTS.E [R250+0x67500], desc[UR52][R22.64], P5 ;  /* 0x6750000016fa7fae */ /* 0x000fe8000a921874 */
[----:B------:R-:W-:Y:S04]  /*20860*/  LDGSTS.E [R250+0x67900], desc[UR52][R30.64], P5 ;  /* 0x679000001efa7fae */ /* 0x000fe8000a921874 */
[----:B------:R-:W4:Y:S04]  /*20870*/  LDL.64 R164, [R1+0x5a8] ;  /* 0x0005a80001a47983 */ /* 0x000f280000100a00 */
[----:B------:R1:W-:Y:S04]  /*20880*/  LDGSTS.E [R250+0x67d00], desc[UR52][R36.64], P5 ;  /* 0x67d0000024fa7fae */ /* 0x0003e8000a921874 */
[----:B------:R-:W4:Y:S04]  /*20890*/  LDL.64 R162, [R1+0x588] ;  /* 0x0005880001a27983 */ /* 0x000f280000100a00 */
[----:B------:R-:W4:Y:S04]  /*208a0*/  LDL.64 R160, [R1+0x568] ;  /* 0x0005680001a07983 */ /* 0x000f280000100a00 */
[----:B--2---:R-:W-:Y:S04]  /*208b0*/  LDGSTS.E [R251+0x40200], desc[UR52][R156.64], P5 ;  /* 0x402000009cfb7fae */ /* 0x004fe8000a921874 */
[----:B---3--:R-:W-:Y:S04]  /*208c0*/  LDGSTS.E [R251+0x40600], desc[UR52][R154.64], P5 ;  /* 0x406000009afb7fae */ /* 0x008fe8000a921874 */
[----:B----4-:R-:W-:Y:S04]  /*208d0*/  LDGSTS.E [R251+0x40a00], desc[UR52][R148.64], P5 ;  /* 0x40a0000094fb7fae */ /* 0x010fe8000a921874 */
[----:B------:R-:W2:Y:S04]  /*208e0*/  LDL.64 R156, [R1+0x548] ;  /* 0x00054800019c7983 */ /* 0x000ea80000100a00 */
[----:B------:R-:W3:Y:S04]  /*208f0*/  LDL.64 R154, [R1+0x528] ;  /* 0x00052800019a7983 */ /* 0x000ee80000100a00 */
[----:B------:R-:W4:Y:S04]  /*20900*/  LDL.64 R148, [R1+0x508] ;  /* 0x0005080001947983 */ /* 0x000f280000100a00 */
[----:B------:R-:W-:Y:S04]  /*20910*/  LDGSTS.E [R251+0x40e00], desc[UR52][R164.64], P5 ;  /* 0x40e00000a4fb7fae */ /* 0x000fe8000a921874 */
        /* <DEDUP_REMOVED lines=58> */
[----:B------:R-:W4:Y:S01]  /*20cc0*/  LDL.64 R148, [R1+0xaf8] ;  /* 0x000af80001947983 */ /* 0x000f220000100a00 */
[----:B-1----:R-:W-:-:S02]  /*20cd0*/  IMAD.MOV.U32 R220, RZ, RZ, R78 ;  /* 0x000000ffffdc7224 */ /* 0x002fc400078e004e */
[----:B------:R-:W-:Y:S02]  /*20ce0*/  IMAD.MOV.U32 R221, RZ, RZ, R79 ;  /* 0x000000ffffdd7224 */ /* 0x000fe400078e004f */
[----:B------:R-:W-:Y:S02]  /*20cf0*/  IMAD.MOV.U32 R228, RZ, RZ, R74 ;  /* 0x000000ffffe47224 */ /* 0x000fe400078e004a */
[----:B------:R-:W-:Y:S02]  /*20d00*/  IMAD.MOV.U32 R229, RZ, RZ, R75 ;  /* 0x000000ffffe57224 */ /* 0x000fe400078e004b */
[----:B------:R-:W-:Y:S02]  /*20d10*/  IMAD.MOV.U32 R210, RZ, RZ, R70 ;  /* 0x000000ffffd27224 */ /* 0x000fe400078e0046 */
[----:B------:R-:W-:Y:S02]  /*20d20*/  IMAD.MOV.U32 R211, RZ, RZ, R71 ;  /* 0x000000ffffd37224 */ /* 0x000fe400078e0047 */
[----:B------:R-:W-:Y:S01]  /*20d30*/  IMAD.MOV.U32 R250, RZ, RZ, R68 ;  /* 0x000000fffffa7224 */ /* 0x000fe200078e0044 */
[----:B------:R-:W-:Y:S04]  /*20d40*/  LDGSTS.E [R251+0x60600], desc[UR52][R164.64], P5 ;  /* 0x60600000a4fb7fae */ /* 0x000fe8000a921874 */
[----:B------:R-:W-:Y:S04]  /*20d50*/  LDGSTS.E [R251+0x60a00], desc[UR52][R162.64], P5 ;  /* 0x60a00000a2fb7fae */ /* 0x000fe8000a921874 */
[----:B------:R-:W-:Y:S04]  /*20d60*/  LDGSTS.E [R251+0x60e00], desc[UR52][R160.64], P5 ;  /* 0x60e00000a0fb7fae */ /* 0x000fe8000a921874 */
        /* <DEDUP_REMOVED lines=13> */
[----:B------:R-:W2:Y:S04]  /*20e40*/  LDL.LU.64 R72, [R1+0x1358] ;  /* 0x0013580001487983 */ /* 0x000ea80000300a00 */
[----:B------:R-:W-:Y:S04]  /*20e50*/  LDGSTS.E [R251+0x64600], desc[UR52][R174.64], P5 ;  /* 0x64600000aefb7fae */ /* 0x000fe8000a921874 */
[----:B------:R-:W3:Y:S04]  /*20e60*/  LDL.LU.64 R4, [R1+0x1350] ;  /* 0x0013500001047983 */ /* 0x000ee80000300a00 */
[----:B------:R-:W-:Y:S04]  /*20e70*/  LDGSTS.E [R251+0x64a00], desc[UR52][R116.64], P5 ;  /* 0x64a0000074fb7fae */ /* 0x000fe8000a921874 */
[----:B------:R-:W4:Y:S04]  /*20e80*/  LDL.LU.64 R244, [R1+0x1348] ;  /* 0x0013480001f47983 */ /* 0x000f280000300a00 */
[----:B------:R-:W-:Y:S04]  /*20e90*/  LDGSTS.E [R251+0x64e00], desc[UR52][R190.64], P5 ;  /* 0x64e00000befb7fae */ /* 0x000fe8000a921874 */
[----:B------:R-:W2:Y:S04]  /*20ea0*/  LDL.LU.64 R6, [R1+0x1340] ;  /* 0x0013400001067983 */ /* 0x000ea80000300a00 */
[----:B------:R-:W-:Y:S04]  /*20eb0*/  LDGSTS.E [R251+0x65200], desc[UR52][R114.64], P5 ;  /* 0x6520000072fb7fae */ /* 0x000fe8000a921874 */
[----:B------:R-:W3:Y:S04]  /*20ec0*/  LDL.LU.64 R246, [R1+0x1338] ;  /* 0x0013380001f67983 */ /* 0x000ee80000300a00 */
[----:B------:R-:W-:Y:S04]  /*20ed0*/  LDGSTS.E [R251+0x65600], desc[UR52][R206.64], P5 ;  /* 0x65600000cefb7fae */ /* 0x000fe8000a921874 */
[----:B------:R-:W-:Y:S04]  /*20ee0*/  LDGSTS.E [R251+0x65a00], desc[UR52][R214.64], P5 ;  /* 0x65a00000d6fb7fae */ /* 0x000fe8000a921874 */
[----:B------:R1:W-:Y:S04]  /*20ef0*/  LDGSTS.E [R251+0x65e00], desc[UR52][R222.64], P5 ;  /* 0x65e00000defb7fae */ /* 0x0003e8000a921874 */
[----:B------:R-:W-:Y:S04]  /*20f00*/  LDGSTS.E [R251+0x66200], desc[UR52][R92.64], P5 ;  /* 0x662000005cfb7fae */ /* 0x000fe8000a921874 */
[----:B------:R1:W-:Y:S04]  /*20f10*/  LDGSTS.E [R251+0x66600], desc[UR52][R238.64], P5 ;  /* 0x66600000eefb7fae */ /* 0x0003e8000a921874 */
[----:B------:R2:W-:Y:S01]  /*20f20*/  STL [R1], RZ ;  /* 0x000000ff01007387 */ /* 0x0005e20000100800 */
[----:B-1----:R-:W-:-:S02]  /*20f30*/  IMAD.MOV.U32 R222, RZ, RZ, R84 ;  /* 0x000000ffffde7224 */ /* 0x002fc400078e0054 */
[----:B------:R-:W-:Y:S01]  /*20f40*/  IMAD.MOV.U32 R223, RZ, RZ, R85 ;  /* 0x000000ffffdf7224 */ /* 0x000fe200078e0055 */
[----:B------:R-:W-:Y:S01]  /*20f50*/  LDGSTS.E [R251+0x66a00], desc[UR52][R52.64], P5 ;  /* 0x66a0000034fb7fae */ /* 0x000fe2000a921874 */
[----:B------:R-:W-:-:S03]  /*20f60*/  IMAD.MOV.U32 R214, RZ, RZ, R76 ;  /* 0x000000ffffd67224 */ /* 0x000fc600078e004c */
[----:B------:R1:W-:Y:S01]  /*20f70*/  STL [R1+0x4], RZ ;  /* 0x000004ff01007387 */ /* 0x0003e20000100800 */
[----:B------:R-:W-:Y:S02]  /*20f80*/  IMAD.MOV.U32 R238, RZ, RZ, R82 ;  /* 0x000000ffffee7224 */ /* 0x000fe400078e0052 */
[----:B------:R-:W-:Y:S01]  /*20f90*/  IMAD.MOV.U32 R239, RZ, RZ, R83 ;  /* 0x000000ffffef7224 */ /* 0x000fe200078e0053 */
[----:B------:R-:W-:Y:S01]  /*20fa0*/  LDGSTS.E [R251+0x66e00], desc[UR52][R14.64], P5 ;  /* 0x66e000000efb7fae */ /* 0x000fe2000a921874 */
[----:B------:R-:W-:-:S03]  /*20fb0*/  IMAD.MOV.U32 R215, RZ, RZ, R77 ;  /* 0x000000ffffd77224 */ /* 0x000fc600078e004d */
[----:B------:R-:W4:Y:S04]  /*20fc0*/  LDL.64 R84, [R1+0x978] ;  /* 0x0009780001547983 */ /* 0x000f280000100a00 */
[----:B------:R-:W-:Y:S04]  /*20fd0*/  LDGSTS.E [R251+0x67200], desc[UR52][R50.64], P5 ;  /* 0x6720000032fb7fae */ /* 0x000fe8000a921874 */
[----:B------:R-:W2:Y:S04]  /*20fe0*/  LDL.64 R82, [R1+0x998] ;  /* 0x0009980001527983 */ /* 0x000ea80000100a00 */
[----:B------:R-:W-:Y:S04]  /*20ff0*/  LDGSTS.E [R251+0x67600], desc[UR52][R24.64], P5 ;  /* 0x6760000018fb7fae */ /* 0x000fe8000a921874 */
[----:B------:R-:W2:Y:S04]  /*21000*/  LDL.64 R78, [R1+0x9b8] ;  /* 0x0009b800014e7983 */ /* 0x000ea80000100a00 */
[----:B------:R-:W-:Y:S04]  /*21010*/  LDGSTS.E [R251+0x67a00], desc[UR52][R32.64], P5 ;  /* 0x67a0000020fb7fae */ /* 0x000fe8000a921874 */
[----:B------:R-:W2:Y:S04]  /*21020*/  LDL.64 R76, [R1+0x9d8] ;  /* 0x0009d800014c7983 */ /* 0x000ea80000100a00 */
[----:B------:R1:W-:Y:S04]  /*21030*/  LDGSTS.E [R251+0x67e00], desc[UR52][R38.64], P5 ;  /* 0x67e0000026fb7fae */ /* 0x0003e8000a921874 */
[----:B------:R-:W2:Y:S04]  /*21040*/  LDL.64 R74, [R1+0x9f8] ;  /* 0x0009f800014a7983 */ /* 0x000ea80000100a00 */
[----:B------:R-:W2:Y:S01]  /*21050*/  LDL.64 R70, [R1+0xa18] ;  /* 0x000a180001467983 */ /* 0x000ea20000100a00 */
[----:B-1----:R-:W-:-:S03]  /*21060*/  IMAD.MOV.U32 R251, RZ, RZ, R69 ;  /* 0x000000fffffb7224 */ /* 0x002fc600078e0045 */
[----:B------:R-:W2:Y:S01]  /*21070*/  LDL.64 R68, [R1+0xa40] ;  /* 0x000a400001447983 */ /* 0x000ea20000100a00 */
[----:B------:R-:W-:Y:S02]  /*21080*/  IMAD.MOV.U32 R224, RZ, RZ, R146 ;  /* 0x000000ffffe07224 */ /* 0x000fe400078e0092 */
[----:B------:R-:W-:Y:S02]  /*21090*/  IMAD.MOV.U32 R225, RZ, RZ, R147 ;  /* 0x000000ffffe17224 */ /* 0x000fe400078e0093 */
[----:B------:R-:W-:Y:S02]  /*210a0*/  IMAD.MOV.U32 R182, RZ, RZ, R126 ;  /* 0x000000ffffb67224 */ /* 0x000fe400078e007e */
[----:B------:R-:W-:Y:S01]  /*210b0*/  IMAD.MOV.U32 R183, RZ, RZ, R127 ;  /* 0x000000ffffb77224 */ /* 0x000fe200078e007f */
[----:B------:R-:W-:Y:S01]  /*210c0*/  LDGSTS.E [R0+0x40300], desc[UR52][R224.64], P5 ;  /* 0x40300000e0007fae */ /* 0x000fe2000a921874 */
[----:B------:R-:W-:Y:S02]  /*210d0*/  IMAD.MOV.U32 R160, RZ, RZ, R110 ;  /* 0x000000ffffa07224 */ /* 0x000fe400078e006e */
[----:B------:R-:W-:Y:S01]  /*210e0*/  IMAD.MOV.U32 R161, RZ, RZ, R111 ;  /* 0x000000ffffa17224 */ /* 0x000fe200078e006f */
[----:B------:R-:W-:Y:S01]  /*210f0*/  LDGSTS.E [R0+0x40700], desc[UR52][R182.64], P5 ;  /* 0x40700000b6007fae */ /* 0x000fe2000a921874 */
[----:B------:R-:W-:-:S02]  /*21100*/  IMAD.MOV.U32 R242, RZ, RZ, R140 ;  /* 0x000000fffff27224 */ /* 0x000fc400078e008c */
[----:B------:R-:W-:Y:S01]  /*21110*/  IMAD.MOV.U32 R243, RZ, RZ, R141 ;  /* 0x000000fffff37224 */ /* 0x000fe200078e008d */
[----:B------:R-:W-:Y:S01]  /*21120*/  LDGSTS.E [R0+0x40b00], desc[UR52][R160.64], P5 ;  /* 0x40b00000a0007fae */ /* 0x000fe2000a921874 */
        /* <DEDUP_REMOVED lines=41> */
[----:B------:R-:W-:Y:S04]  /*213c0*/  LDGSTS.E [R0+0x44300], desc[UR52][R206.64], P5 ;  /* 0x44300000ce007fae */ /* 0x000fe8000a921874 */
[----:B------:R-:W-:Y:S04]  /*213d0*/  LDGSTS.E [R0+0x44700], desc[UR52][R212.64], P5 ;  /* 0x44700000d4007fae */ /* 0x000fe8000a921874 */
[----:B------:R-:W-:Y:S04]  /*213e0*/  LDGSTS.E [R0+0x44b00], desc[UR52][R240.64], P5 ;  /* 0x44b00000f0007fae */ /* 0x000fe8000a921874 */
[----:B------:R-:W-:Y:S04]  /*213f0*/  LDGSTS.E [R0+0x44f00], desc[UR52][R222.64], P5 ;  /* 0x44f00000de007fae */ /* 0x000fe8000a921874 */
[----:B---3--:R-:W-:Y:S04]  /*21400*/  LDGSTS.E [R0+0x45300], desc[UR52][R246.64], P5 ;  /* 0x45300000f6007fae */ /* 0x008fe8000a921874 */
[----:B------:R-:W-:Y:S04]  /*21410*/  LDGSTS.E [R0+0x45700], desc[UR52][R220.64], P5 ;  /* 0x45700000dc007fae */ /* 0x000fe8000a921874 */
[----:B------:R-:W-:Y:S04]  /*21420*/  LDGSTS.E [R0+0x45b00], desc[UR52][R214.64], P5 ;  /* 0x45b00000d6007fae */ /* 0x000fe8000a921874 */
[----:B------:R-:W-:Y:S04]  /*21430*/  LDGSTS.E [R0+0x45f00], desc[UR52][R238.64], P5 ;  /* 0x45f00000ee007fae */ /* 0x000fe8000a921874 */
[----:B------:R-:W-:Y:S04]  /*21440*/  LDGSTS.E [R0+0x46300], desc[UR52][R228.64], P5 ;  /* 0x46300000e4007fae */ /* 0x000fe8000a921874 */
[----:B------:R-:W-:Y:S04]  /*21450*/  LDGSTS.E [R0+0x46700], desc[UR52][R210.64], P5 ;  /* 0x46700000d2007fae */ /* 0x000fe8000a921874 */
[----:B----4-:R-:W-:Y:S04]  /*21460*/  LDGSTS.E [R0+0x46b00], desc[UR52][R84.64], P5 ;  /* 0x46b0000054007fae */ /* 0x010fe8000a921874 */
[----:B--2---:R-:W-:Y:S04]  /*21470*/  LDGSTS.E [R0+0x46f00], desc[UR52][R82.64], P5 ;  /* 0x46f0000052007fae */ /* 0x004fe8000a921874 */
        /* <DEDUP_REMOVED lines=8> */
[----:B------:R-:W5:Y:S04]  /*21500*/  LDL.LU R6, [R1+0x1330] ;  /* 0x0013300001067983 */ /* 0x000f680000300800 */
[----:B------:R-:W5:Y:S04]  /*21510*/  LDL.LU.64 R244, [R1+0x1328] ;  /* 0x0013280001f47983 */ /* 0x000f680000300a00 */
[----:B------:R-:W5:Y:S04]  /*21520*/  LDL.LU.64 R4, [R1+0x1320] ;  /* 0x0013200001047983 */ /* 0x000f680000300a00 */
[----:B------:R1:W-:Y:S04]  /*21530*/  STL [R1+0x8], RZ ;  /* 0x000008ff01007387 */ /* 0x0003e80000100800 */
        /* <DEDUP_REMOVED lines=113> */
[----:B------:R-:W-:Y:S04]  /*21c50*/  LDGSTS.E [R0+0x61300], desc[UR52][R72.64], P5 ;  /* 0x6130000048007fae */ /* 0x000fe8000a921874 */
        /* <DEDUP_REMOVED lines=14> */
[----:B------:R1:W-:Y:S01]  /*21d40*/  STL [R1+0x1ec], RZ ;  /* 0x0001ecff01007387 */ /* 0x0003e20000100800 */
[----:B------:R-:W-:-:S03]  /*21d50*/  VIADD R252, R252, 0x7f ;  /* 0x0000007ffcfc7836 */ /* 0x000fc60000000000 */
        /* <DEDUP_REMOVED lines=8> */
[----:B------:R-:W-:Y:S01]  /*21de0*/  LDGSTS.E [R0+0x64300], desc[UR52][R168.64], P5 ;  /* 0x64300000a8007fae */ /* 0x000fe2000a921874 */
[----:B------:R-:W-:-:S03]  /*21df0*/  ISETP.GE.AND P0, PT, R252, 0x80, PT ;  /* 0x00000080fc00780c */ /* 0x000fc60003f06270 */
[----:B------:R-:W-:Y:S04]  /*21e00*/  LDGSTS.E [R0+0x64700], desc[UR52][R176.64], P5 ;  /* 0x64700000b0007fae */ /* 0x000fe8000a921874 */
[----:B------:R-:W-:Y:S04]  /*21e10*/  LDGSTS.E [R0+0x64b00], desc[UR52][R184.64], P5 ;  /* 0x64b00000b8007fae */ /* 0x000fe8000a921874 */
[----:B------:R-:W-:Y:S04]  /*21e20*/  LDGSTS.E [R0+0x64f00], desc[UR52][R192.64], P5 ;  /* 0x64f00000c0007fae */ /* 0x000fe8000a921874 */
[----:B------:R-:W-:Y:S04]  /*21e30*/  LDGSTS.E [R0+0x65300], desc[UR52][R64.64], P5 ;  /* 0x6530000040007fae */ /* 0x000fe8000a921874 */
[----:B------:R-:W-:Y:S04]  /*21e40*/  LDGSTS.E [R0+0x65700], desc[UR52][R62.64], P5 ;  /* 0x657000003e007fae */ /* 0x000fe8000a921874 */
[----:B------:R-:W-:Y:S01]  /*21e50*/  LDGSTS.E [R0+0x65b00], desc[UR52][R60.64], P5 ;  /* 0x65b000003c007fae */ /* 0x000fe2000a921874 */
[----:B------:R-:W-:-:S03]  /*21e60*/  IMAD.WIDE R2, R3, 0x4, R40 ;  /* 0x0000000403027825 */ /* 0x000fc600078e0228 */
        /* <DEDUP_REMOVED lines=8> */
[----:B------:R1:W-:Y:S01]  /*21ef0*/  LDGSTS.E [R0+0x67f00], desc[UR52][R2.64], P5 ;  /* 0x67f0000002007fae */ /* 0x0003e2000a921874 */
[----:B------:R-:W-:-:S03]  /*21f00*/  CS2R R24, SRZ ;  /* 0x0000000000187805 */ /* 0x000fc6000001ff00 */
[----:B------:R-:W0:Y:S01]  /*21f10*/  LDGDEPBAR ;  /* 0x00000000000079af */ /* 0x000e220000000000 */
[----:B--2---:R-:W-:Y:S02]  /*21f20*/  CS2R R26, SRZ ;  /* 0x00000000001a7805 */ /* 0x004fe4000001ff00 */
[----:B------:R-:W-:Y:S02]  /*21f30*/  CS2R R28, SRZ ;  /* 0x00000000001c7805 */ /* 0x000fe4000001ff00 */
[----:B------:R-:W-:Y:S02]  /*21f40*/  CS2R R30, SRZ ;  /* 0x00000000001e7805 */ /* 0x000fe4000001ff00 */
[----:B------:R-:W-:Y:S02]  /*21f50*/  CS2R R32, SRZ ;  /* 0x0000000000207805 */ /* 0x000fe4000001ff00 */
[----:B---3--:R-:W-:Y:S02]  /*21f60*/  CS2R R34, SRZ ;  /* 0x0000000000227805 */ /* 0x008fe4000001ff00 */
[----:B------:R-:W-:-:S02]  /*21f70*/  CS2R R36, SRZ ;  /* 0x0000000000247805 */ /* 0x000fc4000001ff00 */
[----:B------:R-:W-:Y:S02]  /*21f80*/  CS2R R38, SRZ ;  /* 0x0000000000267805 */ /* 0x000fe4000001ff00 */
[----:B------:R-:W-:Y:S02]  /*21f90*/  CS2R R40, SRZ ;  /* 0x0000000000287805 */ /* 0x000fe4000001ff00 */
[----:B------:R-:W-:Y:S02]  /*21fa0*/  CS2R R42, SRZ ;  /* 0x00000000002a7805 */ /* 0x000fe4000001ff00 */
[----:B------:R-:W-:Y:S02]  /*21fb0*/  CS2R R44, SRZ ;  /* 0x00000000002c7805 */ /* 0x000fe4000001ff00 */
[----:B------:R-:W-:Y:S02]  /*21fc0*/  CS2R R46, SRZ ;  /* 0x00000000002e7805 */ /* 0x000fe4000001ff00 */
        /* <DEDUP_REMOVED lines=51> */
[----:B------:R-:W-:Y:S01]  /*22300*/  CS2R R150, SRZ ;  /* 0x0000000000967805 */ /* 0x000fe2000001ff00 */
[----:B-1----:R-:W-:Y:S06]  /*22310*/  @!P0 BRA `(.L_x_0) ;  /* 0x0000014400348947 */ /* 0x002fec0003800000 */
[----:B------:R-:W2:Y:S04]  /*22320*/  LDL.LU.64 R164, [R1+0x6a0] ;  /* 0x0006a00001a47983 */ /* 0x000ea80000300a00 */
[----:B------:R-:W3:Y:S04]  /*22330*/  LDL.LU.64 R162, [R1+0x6b0] ;  /* 0x0006b00001a27983 */ /* 0x000ee80000300a00 */
[----:B------:R-:W4:Y:S04]  /*22340*/  LDL.LU.64 R176, [R1+0x680] ;  /* 0x0006800001b07983 */ /* 0x000f280000300a00 */
        /* <DEDUP_REMOVED lines=8> */
[----:B------:R-:W4:Y:S01]  /*223d0*/  LDL.LU.64 R166, [R1+0x640] ;  /* 0x0006400001a67983 */ /* 0x000f220000300a00 */
[----:B--2---:R-:W-:-:S02]  /*223e0*/  IMAD.MOV.U32 R8, RZ, RZ, R164 ;  /* 0x000000ffff087224 */ /* 0x004fc400078e00a4 */
[----:B------:R-:W-:Y:S02]  /*223f0*/  IMAD.MOV.U32 R7, RZ, RZ, R165 ;  /* 0x000000ffff077224 */ /* 0x000fe400078e00a5 */
[----:B---3--:R-:W-:Y:S02]  /*22400*/  IMAD.MOV.U32 R10, RZ, RZ, R162 ;  /* 0x000000ffff0a7224 */ /* 0x008fe400078e00a2 */
[----:B------:R-:W-:Y:S02]  /*22410*/  IMAD.MOV.U32 R9, RZ, RZ, R163 ;  /* 0x000000ffff097224 */ /* 0x000fe400078e00a3 */
[----:B------:R-:W2:Y:S04]  /*22420*/  LDL.LU.64 R162, [R1+0x628] ;  /* 0x0006280001a27983 */ /* 0x000ea80000300a00 */
[----:B------:R-:W3:Y:S01]  /*22430*/  LDL.LU.64 R164, [R1+0x620] ;  /* 0x0006200001a47983 */ /* 0x000ee20000300a00 */
[----:B----4-:R-:W-:-:S02]  /*22440*/  IMAD.MOV.U32 R14, RZ, RZ, R174 ;  /* 0x000000ffff0e7224 */ /* 0x010fc400078e00ae */
[----:B------:R-:W-:Y:S02]  /*22450*/  IMAD.MOV.U32 R16, RZ, RZ, R168 ;  /* 0x000000ffff107224 */ /* 0x000fe400078e00a8 */
[----:B------:R-:W-:Y:S02]  /*22460*/  IMAD.MOV.U32 R15, RZ, RZ, R169 ;  /* 0x000000ffff0f7224 */ /* 0x000fe400078e00a9 */
[----:B------:R-:W4:Y:S01]  /*22470*/  LDL.LU.64 R168, [R1+0x630] ;  /* 0x0006300001a87983 */ /* 0x000f220000300a00 */
[----:B------:R-:W-:Y:S02]  /*22480*/  IMAD.MOV.U32 R18, RZ, RZ, R170 ;  /* 0x000000ffff127224 */ /* 0x000fe400078e00aa */
[----:B------:R-:W-:Y:S02]  /*22490*/  IMAD.MOV.U32 R17, RZ, RZ, R171 ;  /* 0x000000ffff117224 */ /* 0x000fe400078e00ab */
[----:B------:R-:W2:Y:S01]  /*224a0*/  LDL.LU.64 R170, [R1+0x728] ;  /* 0x0007280001aa7983 */ /* 0x000ea20000300a00 */
[----:B------:R-:W-:-:S02]  /*224b0*/  IMAD.MOV.U32 R20, RZ, RZ, R172 ;  /* 0x000000ffff147224 */ /* 0x000fc400078e00ac */
[----:B------:R-:W-:Y:S02]  /*224c0*/  IMAD.MOV.U32 R19, RZ, RZ, R173 ;  /* 0x000000ffff137224 */ /* 0x000fe400078e00ad */
[----:B------:R-:W-:Y:S01]  /*224d0*/  IMAD.MOV.U32 R13, RZ, RZ, R175 ;  /* 0x000000ffff0d7224 */ /* 0x000fe200078e00af */
[----:B------:R-:W2:Y:S01]  /*224e0*/  LDL.LU.64 R172, [R1+0x730] ;  /* 0x0007300001ac7983 */ /* 0x000ea20000300a00 */
[----:B------:R-:W-:Y:S02]  /*224f0*/  IMAD.MOV.U32 R12, RZ, RZ, R176 ;  /* 0x000000ffff0c7224 */ /* 0x000fe400078e00b0 */
[----:B------:R-:W-:Y:S01]  /*22500*/  IMAD.MOV.U32 R11, RZ, RZ, R177 ;  /* 0x000000ffff0b7224 */ /* 0x000fe200078e00b1 */
[----:B------:R-:W2:Y:S04]  /*22510*/  LDL.LU.64 R174, [R1+0x6f8] ;  /* 0x0006f80001ae7983 */ /* 0x000ea80000300a00 */
        /* <DEDUP_REMOVED lines=11> */
[----:B------:R-:W2:Y:S01]  /*225d0*/  LDL.LU.64 R136, [R1+0x6a8] ;  /* 0x0006a80001887983 */ /* 0x000ea20000300a00 */
        /* <DEDUP_REMOVED lines=14> */
[----:B------:R-:W-:Y:S01]  /*226c0*/  IMAD.MOV.U32 R142, RZ, RZ, R204 ;  /* 0x000000ffff8e7224 */ /* 0x000fe200078e00cc */
[----:B------:R-:W2:Y:S01]  /*226d0*/  LDL.LU.64 R202, [R1+0x7a8] ;  /* 0x0007a80001ca7983 */ /* 0x000ea20000300a00 */
[----:B------:R-:W-:Y:S02]  /*226e0*/  IMAD.MOV.U32 R143, RZ, RZ, R205 ;  /* 0x000000ffff8f7224 */ /* 0x000fe400078e00cd */
[----:B------:R-:W-:Y:S01]  /*226f0*/  IMAD.MOV.U32 R140, RZ, RZ, R206 ;  /* 0x000000ffff8c7224 */ /* 0x000fe200078e00ce */
[----:B------:R-:W2:Y:S01]  /*22700*/  LDL.LU.64 R204, [R1+0x7b0] ;  /* 0x0007b00001cc7983 */ /* 0x000ea20000300a00 */
[----:B------:R-:W-:Y:S02]  /*22710*/  IMAD.MOV.U32 R141, RZ, RZ, R207 ;  /* 0x000000ffff8d7224 */ /* 0x000fe400078e00cf */
[----:B------:R-:W-:Y:S01]  /*22720*/  IMAD.MOV.U32 R147, RZ, RZ, R151 ;  /* 0x000000ffff937224 */ /* 0x000fe200078e0097 */
[----:B------:R-:W2:Y:S01]  /*22730*/  LDL.LU.64 R206, [R1+0x788] ;  /* 0x0007880001ce7983 */ /* 0x000ea20000300a00 */
[----:B------:R-:W-:-:S02]  /*22740*/  IMAD.MOV.U32 R138, RZ, RZ, R208 ;  /* 0x000000ffff8a7224 */ /* 0x000fc400078e00d0 */
[----:B------:R-:W-:Y:S02]  /*22750*/  IMAD.MOV.U32 R139, RZ, RZ, R209 ;  /* 0x000000ffff8b7224 */ /* 0x000fe400078e00d1 */
[----:B------:R-:W-:Y:S01]  /*22760*/  IMAD.MOV.U32 R151, RZ, RZ, R183 ;  /* 0x000000ffff977224 */ /* 0x000fe200078e00b7 */
[----:B------:R-:W2:Y:S01]  /*22770*/  LDL.LU.64 R208, [R1+0x7a0] ;  /* 0x0007a00001d07983 */ /* 0x000ea20000300a00 */
        /* <DEDUP_REMOVED lines=26> */
[----:B---3--:R-:W-:Y:S02]  /*22920*/  IMAD.MOV.U32 R161, RZ, RZ, R165 ;  /* 0x000000ffffa17224 */ /* 0x008fe400078e00a5 */
[----:B----4-:R-:W-:-:S02]  /*22930*/  IMAD.MOV.U32 R166, RZ, RZ, R168 ;  /* 0x000000ffffa67224 */ /* 0x010fc400078e00a8 */
[----:B------:R-:W-:Y:S02]  /*22940*/  IMAD.MOV.U32 R165, RZ, RZ, R169 ;  /* 0x000000ffffa57224 */ /* 0x000fe400078e00a9 */
[----:B--2---:R-:W-:Y:S02]  /*22950*/  IMAD.MOV.U32 R168, RZ, RZ, R170 ;  /* 0x000000ffffa87224 */ /* 0x004fe400078e00aa */
        /* <DEDUP_REMOVED lines=18> */
[----:B------:R-:W-:Y:S01]  /*22a80*/  IMAD.MOV.U32 R188, RZ, RZ, R190 ;  /* 0x000000ffffbc7224 */ /* 0x000fe200078e00be */
[----:B------:R-:W2:Y:S01]  /*22a90*/  LDL.LU.64 R210, [R1+0x768] ;  /* 0x0007680001d27983 */ /* 0x000ea20000300a00 */
[----:B------:R-:W-:Y:S02]  /*22aa0*/  IMAD.MOV.U32 R181, RZ, RZ, R185 ;  /* 0x000000ffffb57224 */ /* 0x000fe400078e00b9 */
[----:B------:R-:W-:Y:S01]  /*22ab0*/  IMAD.MOV.U32 R190, RZ, RZ, R192 ;  /* 0x000000ffffbe7224 */ /* 0x000fe200078e00c0 */
[----:B------:R-:W3:Y:S01]  /*22ac0*/  LDL.LU.64 R124, [R1+0x770] ;  /* 0x00077000017c7983 */ /* 0x000ee20000300a00 */
[----:B------:R-:W-:-:S02]  /*22ad0*/  IMAD.MOV.U32 R185, RZ, RZ, R189 ;  /* 0x000000ffffb97224 */ /* 0x000fc400078e00bd */
[----:B------:R-:W-:Y:S01]  /*22ae0*/  IMAD.MOV.U32 R192, RZ, RZ, R194 ;  /* 0x000000ffffc07224 */ /* 0x000fe200078e00c2 */
[----:B------:R-:W4:Y:S01]  /*22af0*/  LDL.LU.64 R214, [R1+0x758] ;  /* 0x0007580001d67983 */ /* 0x000f220000300a00 */
[----:B------:R-:W-:Y:S02]  /*22b00*/  IMAD.MOV.U32 R189, RZ, RZ, R193 ;  /* 0x000000ffffbd7224 */ /* 0x000fe400078e00c1 */
[----:B------:R-:W-:Y:S01]  /*22b10*/  IMAD.MOV.U32 R194, RZ, RZ, R196 ;  /* 0x000000ffffc27224 */ /* 0x000fe200078e00c4 */
[----:B------:R-:W4:Y:S01]  /*22b20*/  LDL.LU.64 R216, [R1+0x760] ;  /* 0x0007600001d87983 */ /* 0x000f220000300a00 */
[----:B------:R-:W-:Y:S02]  /*22b30*/  IMAD.MOV.U32 R193, RZ, RZ, R197 ;  /* 0x000000ffffc17224 */ /* 0x000fe400078e00c5 */
[----:B------:R-:W-:Y:S01]  /*22b40*/  IMAD.MOV.U32 R196, RZ, RZ, R198 ;  /* 0x000000ffffc47224 */ /* 0x000fe200078e00c6 */
[----:B------:R-:W4:Y:S01]  /*22b50*/  LDL.LU.64 R218, [R1+0x748] ;  /* 0x0007480001da7983 */ /* 0x000f220000300a00 */
[----:B------:R-:W-:-:S02]  /*22b60*/  IMAD.MOV.U32 R198, RZ, RZ, R136 ;  /* 0x000000ffffc67224 */ /* 0x000fc400078e0088 */
[----:B------:R-:W-:Y:S01]  /*22b70*/  IMAD.MOV.U32 R197, RZ, RZ, R137 ;  /* 0x000000ffffc57224 */ /* 0x000fe200078e0089 */
[----:B------:R-:W4:Y:S01]  /*22b80*/  LDL.LU.64 R220, [R1+0x750] ;  /* 0x0007500001dc7983 */ /* 0x000f220000300a00 */
[----:B------:R-:W-:Y:S02]  /*22b90*/  IMAD.MOV.U32 R136, RZ, RZ, R222 ;  /* 0x000000ffff887224 */ /* 0x000fe400078e00de */
[----:B------:R-:W-:Y:S02]  /*22ba0*/  IMAD.MOV.U32 R137, RZ, RZ, R223 ;  /* 0x000000ffff897224 */ /* 0x000fe400078e00df */
[----:B------:R-:W4:Y:S01]  /*22bb0*/  LDL.LU.64 R222, [R1+0x738] ;  /* 0x0007380001de7983 */ /* 0x000f220000300a00 */
[----:B------:R-:W-:Y:S02]  /*22bc0*/  IMAD.MOV.U32 R134, RZ, RZ, R136 ;  /* 0x000000ffff867224 */ /* 0x000fe400078e0088 */
[----:B------:R-:W-:Y:S01]  /*22bd0*/  IMAD.MOV.U32 R135, RZ, RZ, R137 ;  /* 0x000000ffff877224 */ /* 0x000fe200078e0089 */
[----:B------:R-:W4:Y:S01]  /*22be0*/  LDL.LU.64 R118, [R1+0x740] ;  /* 0x0007400001767983 */ /* 0x000f220000300a00 */
[----:B------:R-:W-:-:S02]  /*22bf0*/  IMAD.MOV.U32 R136, RZ, RZ, R226 ;  /* 0x000000ffff887224 */ /* 0x000fc400078e00e2 */
[----:B------:R-:W-:Y:S02]  /*22c00*/  IMAD.MOV.U32 R137, RZ, RZ, R227 ;  /* 0x000000ffff897224 */ /* 0x000fe400078e00e3 */
[----:B------:R-:W4:Y:S04]  /*22c10*/  LDL.LU.64 R226, [R1+0x700] ;  /* 0x0007000001e27983 */ /* 0x000f280000300a00 */
[----:B------:R-:W4:Y:S04]  /*22c20*/  LDL.LU.64 R228, [R1+0x710] ;  /* 0x0007100001e47983 */ /* 0x000f280000300a00 */
[----:B------:R-:W4:Y:S01]  /*22c30*/  LDL.LU.64 R110, [R1+0x720] ;  /* 0x00072000016e7983 */ /* 0x000f220000300a00 */
        /* <DEDUP_REMOVED lines=18> */
[----:B--2---:R-:W-:-:S02]  /*22d60*/  IMAD.MOV.U32 R208, RZ, RZ, R210 ;  /* 0x000000ffffd07224 */ /* 0x004fc400078e00d2 */
[----:B---3--:R-:W-:Y:S02]  /*22d70*/  IMAD.MOV.U32 R210, RZ, RZ, R124 ;  /* 0x000000ffffd27224 */ /* 0x008fe400078e007c */
[----:B------:R-:W-:Y:S02]  /*22d80*/  IMAD.MOV.U32 R124, RZ, RZ, R128 ;  /* 0x000000ffff7c7224 */ /* 0x000fe400078e0080 */
[----:B------:R-:W-:Y:S02]  /*22d90*/  IMAD.MOV.U32 R128, RZ, RZ, R150 ;  /* 0x000000ffff807224 */ /* 0x000fe400078e0096 */
[----:B------:R-:W-:Y:S02]  /*22da0*/  IMAD.MOV.U32 R209, RZ, RZ, R125 ;  /* 0x000000ffffd17224 */ /* 0x000fe400078e007d */
[----:B------:R-:W-:Y:S02]  /*22db0*/  IMAD.MOV.U32 R150, RZ, RZ, R212 ;  /* 0x000000ffff967224 */ /* 0x000fe400078e00d4 */
[----:B------:R-:W-:-:S02]  /*22dc0*/  IMAD.MOV.U32 R125, RZ, RZ, R129 ;  /* 0x000000ffff7d7224 */ /* 0x000fc400078e0081 */
[----:B----4-:R-:W-:Y:S02]  /*22dd0*/  IMAD.MOV.U32 R212, RZ, RZ, R214 ;  /* 0x000000ffffd47224 */ /* 0x010fe400078e00d6 */
        /* <DEDUP_REMOVED lines=15> */
[----:B------:R-:W-:Y:S01]  /*22ed0*/  IMAD.MOV.U32 R226, RZ, RZ, R228 ;  /* 0x000000ffffe27224 */ /* 0x000fe200078e00e4 */
[----:B------:R-:W2:Y:S01]  /*22ee0*/  LDL.LU.64 R234, [R1+0x808] ;  /* 0x0008080001ea7983 */ /* 0x000ea20000300a00 */
[----:B------:R-:W-:-:S02]  /*22ef0*/  IMAD.MOV.U32 R128, RZ, RZ, R150 ;  /* 0x000000ffff807224 */ /* 0x000fc400078e0096 */
[----:B------:R-:W-:Y:S01]  /*22f00*/  IMAD.MOV.U32 R129, RZ, RZ, R151 ;  /* 0x000000ffff817224 */ /* 0x000fe200078e0097 */
[----:B------:R-:W3:Y:S01]  /*22f10*/  LDL.LU.64 R236, [R1+0x810] ;  /* 0x0008100001ec7983 */ /* 0x000ee20000300a00 */
[----:B------:R-:W-:Y:S02]  /*22f20*/  IMAD.MOV.U32 R225, RZ, RZ, R229 ;  /* 0x000000ffffe17224 */ /* 0x000fe400078e00e5 */
[----:B------:R-:W-:Y:S02]  /*22f30*/  IMAD.MOV.U32 R228, RZ, RZ, R230 ;  /* 0x000000ffffe47224 */ /* 0x000fe400078e00e6 */
[----:B------:R-:W-:Y:S02]  /*22f40*/  IMAD.MOV.U32 R150, RZ, RZ, R238 ;  /* 0x000000ffff967224 */ /* 0x000fe400078e00ee */
        /* <DEDUP_REMOVED lines=8> */
[----:B------:R-:W-:Y:S02]  /*22fd0*/  IMAD.MOV.U32 R117, RZ, RZ, R137 ;  /* 0x000000ffff757224 */ /* 0x000fe400078e0089 */
[----:B------:R-:W-:Y:S02]  /*22fe0*/  IMAD.MOV.U32 R136, RZ, RZ, R242 ;  /* 0x000000ffff887224 */ /* 0x000fe400078e00f2 */
[----:B------:R-:W-:-:S02]  /*22ff0*/  IMAD.MOV.U32 R137, RZ, RZ, R243 ;  /* 0x000000ffff897224 */ /* 0x000fc400078e00f3 */
[----:B------:R-:W4:Y:S04]  /*23000*/  LDL.LU.64 R242, [R1+0x7e8] ;  /* 0x0007e80001f27983 */ /* 0x000f280000300a00 */
[----:B------:R-:W4:Y:S01]  /*23010*/  LDL.LU.64 R100, [R1+0x7f0] ;  /* 0x0007f00001647983 */ /* 0x000f220000300a00 */
        /* <DEDUP_REMOVED lines=26> */
[----:B--2---:R-:W-:Y:S02]  /*231c0*/  IMAD.MOV.U32 R232, RZ, RZ, R234 ;  /* 0x000000ffffe87224 */ /* 0x004fe400078e00ea */
[----:B---3--:R-:W-:Y:S02]  /*231d0*/  IMAD.MOV.U32 R234, RZ, RZ, R236 ;  /* 0x000000ffffea7224 */ /* 0x008fe400078e00ec */
[----:B------:R-:W-:Y:S02]  /*231e0*/  IMAD.MOV.U32 R233, RZ, RZ, R237 ;  /* 0x000000ffffe97224 */ /* 0x000fe400078e00ed */
[----:B----4-:R-:W-:Y:S02]  /*231f0*/  IMAD.MOV.U32 R236, RZ, RZ, R238 ;  /* 0x000000ffffec7224 */ /* 0x010fe400078e00ee */
[----:B------:R-:W-:-:S02]  /*23200*/  IMAD.MOV.U32 R238, RZ, RZ, R106 ;  /* 0x000000ffffee7224 */ /* 0x000fc400078e006a */
[----:B------:R-:W-:Y:S02]  /*23210*/  IMAD.MOV.U32 R237, RZ, RZ, R107 ;  /* 0x000000ffffed7224 */ /* 0x000fe400078e006b */
[----:B------:R-:W-:Y:S02]  /*23220*/  IMAD.MOV.U32 R106, RZ, RZ, R118 ;  /* 0x000000ffff6a7224 */ /* 0x000fe400078e0076 */
[----:B------:R-:W-:Y:S02]  /*23230*/  IMAD.MOV.U32 R107, RZ, RZ, R119 ;  /* 0x000000ffff6b7224 */ /* 0x000fe400078e0077 */
[----:B------:R-:W-:Y:S02]  /*23240*/  IMAD.MOV.U32 R118, RZ, RZ, R248 ;  /* 0x000000ffff767224 */ /* 0x000fe400078e00f8 */
[----:B------:R-:W-:Y:S02]  /*23250*/  IMAD.MOV.U32 R119, RZ, RZ, R249 ;  /* 0x000000ffff777224 */ /* 0x000fe400078e00f9 */
[----:B------:R-:W-:Y:S01]  /*23260*/  IMAD.MOV.U32 R240, RZ, RZ, R242 ;  /* 0x000000fffff07224 */ /* 0x000fe200078e00f2 */
[----:B------:R-:W2:Y:S01]  /*23270*/  LDL.LU.64 R248, [R1+0x7e0] ;  /* 0x0007e00001f87983 */ /* 0x000ea20000300a00 */
[----:B------:R-:W-:-:S02]  /*23280*/  IMAD.MOV.U32 R242, RZ, RZ, R100 ;  /* 0x000000fffff27224 */ /* 0x000fc400078e0064 */
[----:B------:R-:W-:Y:S02]  /*23290*/  IMAD.MOV.U32 R241, RZ, RZ, R101 ;  /* 0x000000fffff17224 */ /* 0x000fe400078e0065 */
[----:B------:R-:W3:Y:S04]  /*232a0*/  LDL.LU.64 R100, [R1+0x7c8] ;  /* 0x0007c80001647983 */ /* 0x000ee80000300a00 */
[----:B------:R-:W4:Y:S04]  /*232b0*/  LDL.LU.64 R94, [R1+0x7d0] ;  /* 0x0007d000015e7983 */ /* 0x000f280000300a00 */
[----:B------:R-:W4:Y:S04]  /*232c0*/  LDL.LU.64 R96, [R1+0x7b8] ;  /* 0x0007b80001607983 */ /* 0x000f280000300a00 */
        /* <DEDUP_REMOVED lines=14> */
[----:B-----5:R-:W-:-:S02]  /*233b0*/  IMAD.MOV.U32 R164, RZ, RZ, R244 ;  /* 0x000000ffffa47224 */ /* 0x020fc400078e00f4 */
        /* <DEDUP_REMOVED lines=21> */
[----:B----4-:R-:W-:Y:S02]  /*23510*/  IMAD.MOV.U32 R0, RZ, RZ, R99 ;  /* 0x000000ffff007224 */ /* 0x010fe400078e0063 */
        /* <DEDUP_REMOVED lines=10> */
[----:B------:R-:W-:Y:S01]  /*235c0*/  STL [R1+0x204], R98 ;  /* 0x0002046201007387 */ /* 0x000fe20000100800 */
[----:B------:R-:W-:-:S03]  /*235d0*/  IMAD.MOV.U32 R251, RZ, RZ, R97 ;  /* 0x000000fffffb7224 */ /* 0x000fc600078e0061 */
[----:B------:R1:W-:Y:S04]  /*235e0*/  STL [R1+0x200], R0 ;  /* 0x0002000001007387 */ /* 0x0003e80000100800 */
[----:B------:R-:W3:Y:S04]  /*235f0*/  LDL.LU.64 R96, [R1+0x780] ;  /* 0x0007800001607983 */ /* 0x000ee80000300a00 */
[----:B------:R-:W-:Y:S01]  /*23600*/  STL [R1+0x20c], R92 ;  /* 0x00020c5c01007387 */ /* 0x000fe20000100800 */
[----:B-1----:R-:W-:Y:S02]  /*23610*/  IMAD.MOV.U32 R0, RZ, RZ, R93 ;  /* 0x000000ffff007224 */ /* 0x002fe400078e005d */
[----:B------:R-:W-:Y:S01]  /*23620*/  IMAD.MOV.U32 R98, RZ, RZ, R100 ;  /* 0x000000ffff627224 */ /* 0x000fe200078e0064 */
[----:B------:R-:W4:Y:S01]  /*23630*/  LDL.LU.64 R90, [R1+0x610] ;  /* 0x00061000015a7983 */ /* 0x000f220000300a00 */
[----:B------:R-:W-:-:S03]  /*23640*/  IMAD.MOV.U32 R99, RZ, RZ, R101 ;  /* 0x000000ffff637224 */ /* 0x000fc600078e0065 */
[----:B------:R-:W2:Y:S04]  /*23650*/  LDL.LU.64 R100, [R1+0x5f0] ;  /* 0x0005f00001647983 */ /* 0x000ea80000300a00 */
[----:B------:R1:W-:Y:S04]  /*23660*/  STL [R1+0x208], R0 ;  /* 0x0002080001007387 */ /* 0x0003e80000100800 */
[----:B---3--:R3:W-:Y:S01]  /*23670*/  STL [R1+0x214], R96 ;  /* 0x0002146001007387 */ /* 0x0087e20000100800 */
[----:B-1----:R-:W-:-:S03]  /*23680*/  IMAD.MOV.U32 R0, RZ, RZ, R97 ;  /* 0x000000ffff007224 */ /* 0x002fc600078e0061 */
[----:B------:R-:W4:Y:S04]  /*23690*/  LDL.LU.64 R88, [R1+0x790] ;  /* 0x0007900001587983 */ /* 0x000f280000300a00 */
[----:B------:R1:W-:Y:S01]  /*236a0*/  STL [R1+0x210], R0 ;  /* 0x0002100001007387 */ /* 0x0003e20000100800 */
[----:B---3--:R-:W-:Y:S02]  /*236b0*/  IMAD.MOV.U32 R96, RZ, RZ, R102 ;  /* 0x000000ffff607224 */ /* 0x008fe400078e0066 */
[----:B------:R-:W-:Y:S02]  /*236c0*/  IMAD.MOV.U32 R97, RZ, RZ, R103 ;  /* 0x000000ffff617224 */ /* 0x000fe400078e0067 */
[----:B------:R-:W3:Y:S01]  /*236d0*/  LDL.LU.64 R102, [R1+0x618] ;  /* 0x0006180001667983 */ /* 0x000ee20000300a00 */
[----:B-1----:R-:W-:-:S03]  /*236e0*/  IMAD.MOV.U32 R0, RZ, RZ, R87 ;  /* 0x000000ffff007224 */ /* 0x002fc600078e0057 */
[----:B------:R-:W-:Y:S01]  /*236f0*/  STL [R1+0x21c], R86 ;  /* 0x00021c5601007387 */ /* 0x000fe20000100800 */
[----:B------:R-:W-:Y:S02]  /*23700*/  IMAD.MOV.U32 R92, RZ, RZ, R98 ;  /* 0x000000ffff5c7224 */ /* 0x000fe400078e0062 */
[----:B------:R-:W-:Y:S02]  /*23710*/  IMAD.MOV.U32 R93, RZ, RZ, R99 ;  /* 0x000000ffff5d7224 */ /* 0x000fe400078e0063 */
[----:B------:R-:W2:Y:S04]  /*23720*/  LDL.LU.64 R98, [R1+0x5f8] ;  /* 0x0005f80001627983 */ /* 0x000ea80000300a00 */
[----:B----4-:R-:W-:Y:S04]  /*23730*/  STL [R1+0x224], R88 ;  /* 0x0002245801007387 */ /* 0x010fe80000100800 */
[----:B------:R1:W-:Y:S02]  /*23740*/  STL [R1+0x218], R0 ;  /* 0x0002180001007387 */ /* 0x0003e40000100800 */
[----:B-1----:R-:W-:-:S05]  /*23750*/  IMAD.MOV.U32 R0, RZ, RZ, R89 ;  /* 0x000000ffff007224 */ /* 0x002fca00078e0059 */
[----:B------:R1:W-:Y:S04]  /*23760*/  STL [R1+0x220], R0 ;  /* 0x0002200001007387 */ /* 0x0003e80000100800 */
[----:B---3--:R3:W-:Y:S01]  /*23770*/  STL [R1+0x22c], R102 ;  /* 0x00022c6601007387 */ /* 0x0087e20000100800 */
[----:B-1----:R-:W-:-:S05]  /*23780*/  IMAD.MOV.U32 R0, RZ, RZ, R103 ;  /* 0x000000ffff007224 */ /* 0x002fca00078e0067 */
[----:B------:R1:W-:Y:S04]  /*23790*/  STL [R1+0x228], R0 ;  /* 0x0002280001007387 */ /* 0x0003e80000100800 */
[----:B------:R-:W-:Y:S04]  /*237a0*/  STL [R1+0x234], R90 ;  /* 0x0002345a01007387 */ /* 0x000fe80000100800 */
[----:B---3--:R-:W3:Y:S01]  /*237b0*/  LDL.LU.64 R102, [R1+0x5e8] ;  /* 0x0005e80001667983 */ /* 0x008ee20000300a00 */
[----:B-1----:R-:W-:-:S03]  /*237c0*/  IMAD.MOV.U32 R0, RZ, RZ, R91 ;  /* 0x000000ffff007224 */ /* 0x002fc600078e005b */
[----:B--2---:R-:W-:Y:S04]  /*237d0*/  STL [R1+0x23c], R94 ;  /* 0x00023c5e01007387 */ /* 0x004fe80000100800 */
[----:B------:R1:W-:Y:S04]  /*237e0*/  STL [R1+0x230], R0 ;  /* 0x0002300001007387 */ /* 0x0003e80000100800 */
[----:B------:R-:W-:Y:S01]  /*237f0*/  STL [R1+0x244], R96 ;  /* 0x0002446001007387 */ /* 0x000fe20000100800 */
[----:B-1----:R-:W-:-:S05]  /*23800*/  IMAD.MOV.U32 R0, RZ, RZ, R95 ;  /* 0x000000ffff007224 */ /* 0x002fca00078e005f */
[----:B------:R1:W-:Y:S02]  /*23810*/  STL [R1+0x238], R0 ;  /* 0x0002380001007387 */ /* 0x0003e40000100800 */
[----:B-1----:R-:W-:-:S05]  /*23820*/  IMAD.MOV.U32 R0, RZ, RZ, R97 ;  /* 0x000000ffff007224 */ /* 0x002fca00078e0061 */
[----:B------:R1:W-:Y:S04]  /*23830*/  STL [R1+0x240], R0 ;  /* 0x0002400001007387 */ /* 0x0003e80000100800 */
[----:B------:R-:W-:Y:S04]  /*23840*/  STL [R1+0x24c], R98 ;  /* 0x00024c6201007387 */ /* 0x000fe80000100800 */
[----:B------:R-:W2:Y:S01]  /*23850*/  LDL.LU.64 R96, [R1+0x5d0] ;  /* 0x0005d00001607983 */ /* 0x000ea20000300a00 */
[----:B-1----:R-:W-:-:S03]  /*23860*/  IMAD.MOV.U32 R0, RZ, RZ, R99 ;  /* 0x000000ffff007224 */ /* 0x002fc600078e0063 */
[----:B------:R-:W-:Y:S04]  /*23870*/  STL [R1+0x254], R100 ;  /* 0x0002546401007387 */ /* 0x000fe80000100800 */
[----:B------:R1:W-:Y:S02]  /*23880*/  STL [R1+0x248], R0 ;  /* 0x0002480001007387 */ /* 0x0003e40000100800 */
[----:B-1----:R-:W-:Y:S02]  /*23890*/  IMAD.MOV.U32 R0, RZ, RZ, R101 ;  /* 0x000000ffff007224 */ /* 0x002fe400078e0065 */
[----:B---3--:R-:W-:Y:S04]  /*238a0*/  STL [R1+0x25c], R102 ;  /* 0x00025c6601007387 */ /* 0x008fe80000100800 */
[----:B------:R1:W-:Y:S04]  /*238b0*/  STL [R1+0x250], R0 ;  /* 0x0002500001007387 */ /* 0x0003e80000100800 */
[----:B------:R-:W3:Y:S04]  /*238c0*/  LDL.LU.64 R94, [R1+0x5d8] ;  /* 0x0005d800015e7983 */ /* 0x000ee80000300a00 */
[----:B------:R-:W4:Y:S01]  /*238d0*/  LDL.LU.64 R100, [R1+0x5b0] ;  /* 0x0005b00001647983 */ /* 0x000f220000300a00 */
[----:B-1----:R-:W-:-:S05]  /*238e0*/  IMAD.MOV.U32 R0, RZ, RZ, R103 ;  /* 0x000000ffff007224 */ /* 0x002fca00078e0067 */
[----:B------:R1:W-:Y:S04]  /*238f0*/  STL [R1+0x258], R0 ;  /* 0x0002580001007387 */ /* 0x0003e80000100800 */
[----:B------:R-:W-:Y:S04]  /*23900*/  STL [R1+0x264], R92 ;  /* 0x0002645c01007387 */ /* 0x000fe80000100800 */
[----:B------:R-:W4:Y:S01]  /*23910*/  LDL.LU.64 R102, [R1+0x5c8] ;  /* 0x0005c80001667983 */ /* 0x000f220000300a00 */
[----:B------:R-:W-:Y:S02]  /*23920*/  IMAD.MOV.U32 R98, RZ, RZ, R104 ;  /* 0x000000ffff627224 */ /* 0x000fe400078e0068 */
[----:B------:R-:W-:-:S02]  /*23930*/  IMAD.MOV.U32 R99, RZ, RZ, R105 ;  /* 0x000000ffff637224 */ /* 0x000fc400078e0069 */
[----:B------:R-:W4:Y:S01]  /*23940*/  LDL.LU.64 R104, [R1+0x5b8] ;  /* 0x0005b80001687983 */ /* 0x000f220000300a00 */
[----:B-1----:R-:W-:-:S05]  /*23950*/  IMAD.MOV.U32 R0, RZ, RZ, R93 ;  /* 0x000000ffff007224 */ /* 0x002fca00078e005d */
[----:B------:R3:W-:Y:S02]  /*23960*/  STL [R1+0x260], R0 ;  /* 0x0002600001007387 */ /* 0x0007e40000100800 */
[----:B---3--:R-:W-:Y:S02]  /*23970*/  IMAD.MOV.U32 R0, RZ, RZ, R95 ;  /* 0x000000ffff007224 */ /* 0x008fe400078e005f */
[----:B------:R-:W-:Y:S04]  /*23980*/  STL [R1+0x26c], R94 ;  /* 0x00026c5e01007387 */ /* 0x000fe80000100800 */
[----:B------:R1:W-:Y:S04]  /*23990*/  STL [R1+0x268], R0 ;  /* 0x0002680001007387 */ /* 0x0003e80000100800 */
[----:B--2---:R-:W-:Y:S01]  /*239a0*/  STL [R1+0x274], R96 ;  /* 0x0002746001007387 */ /* 0x004fe20000100800 */
[----:B-1----:R-:W-:-:S03]  /*239b0*/  IMAD.MOV.U32 R0, RZ, RZ, R97 ;  /* 0x000000ffff007224 */ /* 0x002fc600078e0061 */
[----:B----4-:R-:W-:Y:S04]  /*239c0*/  STL [R1+0x27c], R102 ;  /* 0x00027c6601007387 */ /* 0x010fe80000100800 */
[----:B------:R1:W-:Y:S02]  /*239d0*/  STL [R1+0x270], R0 ;  /* 0x0002700001007387 */ /* 0x0003e40000100800 */
[----:B-1----:R-:W-:-:S05]  /*239e0*/  IMAD.MOV.U32 R0, RZ, RZ, R103 ;  /* 0x000000ffff007224 */ /* 0x002fca00078e0067 */
[----:B------:R1:W-:Y:S04]  /*239f0*/  STL [R1+0x278], R0 ;  /* 0x0002780001007387 */ /* 0x0003e80000100800 */
[----:B------:R-:W2:Y:S01]  /*23a00*/  LDL.LU.64 R102, [R1+0x5a8] ;  /* 0x0005a80001667983 */ /* 0x000ea20000300a00 */
[----:B-1----:R-:W-:-:S03]  /*23a10*/  IMAD.MOV.U32 R0, RZ, RZ, R99 ;  /* 0x000000ffff007224 */ /* 0x002fc600078e0063 */
[----:B------:R-:W-:Y:S04]  /*23a20*/  STL [R1+0x284], R98 ;  /* 0x0002846201007387 */ /* 0x000fe80000100800 */
[----:B------:R-:W-:Y:S04]  /*23a30*/  STL [R1+0x28c], R104 ;  /* 0x00028c6801007387 */ /* 0x000fe80000100800 */
[----:B------:R1:W-:Y:S02]  /*23a40*/  STL [R1+0x280], R0 ;  /* 0x0002800001007387 */ /* 0x0003e40000100800 */
[----:B-1----:R-:W-:-:S05]  /*23a50*/  IMAD.MOV.U32 R0, RZ, RZ, R105 ;  /* 0x000000ffff007224 */ /* 0x002fca00078e0069 */
[----:B------:R1:W-:Y:S04]  /*23a60*/  STL [R1+0x288], R0 ;  /* 0x0002880001007387 */ /* 0x0003e80000100800 */
[----:B------:R-:W3:Y:S04]  /*23a70*/  LDL.LU.64 R104, [R1+0x598] ;  /* 0x0005980001687983 */ /* 0x000ee80000300a00 */
[----:B------:R-:W4:Y:S01]  /*23a80*/  LDL.LU.64 R98, [R1+0x590] ;  /* 0x0005900001627983 */ /* 0x000f220000300a00 */
[----:B-1----:R-:W-:-:S03]  /*23a90*/  IMAD.MOV.U32 R0, RZ, RZ, R101 ;  /* 0x000000ffff007224 */ /* 0x002fc600078e0065 */
[----:B------:R-:W-:Y:S04]  /*23aa0*/  STL [R1+0x294], R100 ;  /* 0x0002946401007387 */ /* 0x000fe80000100800 */
[----:B------:R2:W-:Y:S02]  /*23ab0*/  STL [R1+0x290], R0 ;  /* 0x0002900001007387 */ /* 0x0005e40000100800 */
[----:B--2---:R-:W-:Y:S02]  /*23ac0*/  IMAD.MOV.U32 R0, RZ, RZ, R103 ;  /* 0x000000ffff007224 */ /* 0x004fe400078e0067 */
[----:B------:R-:W-:Y:S04]  /*23ad0*/  STL [R1+0x29c], R102 ;  /* 0x00029c6601007387 */ /* 0x000fe80000100800 */
[----:B------:R-:W2:Y:S04]  /*23ae0*/  LDL.LU.64 R100, [R1+0x588] ;  /* 0x0005880001647983 */ /* 0x000ea80000300a00 */
[----:B------:R1:W-:Y:S04]  /*23af0*/  STL [R1+0x298], R0 ;  /* 0x0002980001007387 */ /* 0x0003e80000100800 */
[----:B------:R-:W-:Y:S01]  /*23b00*/  STL [R1+0x2a4], R114 ;  /* 0x0002a47201007387 */ /* 0x000fe20000100800 */
[----:B-1----:R-:W-:-:S05]  /*23b10*/  IMAD.MOV.U32 R0, RZ, RZ, R115 ;  /* 0x000000ffff007224 */ /* 0x002fca00078e0073 */
[----:B------:R3:W-:Y:S04]  /*23b20*/  STL [R1+0x2a0], R0 ;  /* 0x0002a00001007387 */ /* 0x0007e80000100800 */
[----:B------:R-:W2:Y:S01]  /*23b30*/  LDL.LU.64 R102, [R1+0x578] ;  /* 0x0005780001667983 */ /* 0x000ea20000300a00 */
[----:B---3--:R-:W-:-:S03]  /*23b40*/  IMAD.MOV.U32 R0, RZ, RZ, R105 ;  /* 0x000000ffff007224 */ /* 0x008fc600078e0069 */
[----:B------:R1:W-:Y:S04]  /*23b50*/  STL [R1+0x2ac], R104 ;  /* 0x0002ac6801007387 */ /* 0x0003e80000100800 */
[----:B------:R-:W3:Y:S04]  /*23b60*/  LDL.LU.64 R114, [R1+0x570] ;  /* 0x0005700001727983 */ /* 0x000ee80000300a00 */
[----:B------:R4:W-:Y:S01]  /*23b70*/  STL [R1+0x2a8], R0 ;  /* 0x0002a80001007387 */ /* 0x0009e20000100800 */
[----:B-1----:R-:W-:-:S03]  /*23b80*/  IMAD.MOV.U32 R104, RZ, RZ, R106 ;  /* 0x000000ffff687224 */ /* 0x002fc600078e006a */
[----:B----4-:R-:W-:Y:S01]  /*23b90*/  STL [R1+0x2b4], R98 ;  /* 0x0002b46201007387 */ /* 0x010fe20000100800 */
[----:B------:R-:W-:Y:S02]  /*23ba0*/  IMAD.MOV.U32 R105, RZ, RZ, R107 ;  /* 0x000000ffff697224 */ /* 0x000fe400078e006b */
[----:B------:R-:W-:Y:S02]  /*23bb0*/  IMAD.MOV.U32 R106, RZ, RZ, R108 ;  /* 0x000000ffff6a7224 */ /* 0x000fe400078e006c */
[----:B------:R-:W-:Y:S02]  /*23bc0*/  IMAD.MOV.U32 R107, RZ, RZ, R109 ;  /* 0x000000ffff6b7224 */ /* 0x000fe400078e006d */
[----:B------:R-:W4:Y:S01]  /*23bd0*/  LDL.LU.64 R108, [R1+0x568] ;  /* 0x00056800016c7983 */ /* 0x000f220000300a00 */
[----:B------:R-:W-:-:S05]  /*23be0*/  IMAD.MOV.U32 R0, RZ, RZ, R99 ;  /* 0x000000ffff007224 */ /* 0x000fca00078e0063 */
[----:B------:R2:W-:Y:S02]  /*23bf0*/  STL [R1+0x2b0], R0 ;  /* 0x0002b00001007387 */ /* 0x0005e40000100800 */
[----:B--2---:R-:W-:Y:S02]  /*23c00*/  IMAD.MOV.U32 R0, RZ, RZ, R101 ;  /* 0x000000ffff007224 */ /* 0x004fe400078e0065 */
[----:B------:R-:W-:Y:S04]  /*23c10*/  STL [R1+0x2bc], R100 ;  /* 0x0002bc6401007387 */ /* 0x000fe80000100800 */
[----:B------:R1:W-:Y:S04]  /*23c20*/  STL [R1+0x2b8], R0 ;  /* 0x0002b80001007387 */ /* 0x0003e80000100800 */
[----:B------:R2:W-:Y:S01]  /*23c30*/  STL [R1+0x2c4], R116 ;  /* 0x0002c47401007387 */ /* 0x0005e20000100800 */
[----:B-1----:R-:W-:-:S03]  /*23c40*/  IMAD.MOV.U32 R0, RZ, RZ, R117 ;  /* 0x000000ffff007224 */ /* 0x002fc600078e0075 */
[----:B------:R-:W-:Y:S04]  /*23c50*/  STL [R1+0x2cc], R102 ;  /* 0x0002cc6601007387 */ /* 0x000fe80000100800 */
[----:B------:R1:W-:Y:S04]  /*23c60*/  STL [R1+0x2c0], R0 ;  /* 0x0002c00001007387 */ /* 0x0003e80000100800 */
[----:B--2---:R-:W2:Y:S04]  /*23c70*/  LDL.LU.64 R116, [R1+0x558] ;  /* 0x0005580001747983 */ /* 0x004ea80000300a00 */
[----:B------:R-:W2:Y:S01]  /*23c80*/  LDL.LU.64 R100, [R1+0x550] ;  /* 0x0005500001647983 */ /* 0x000ea20000300a00 */
[----:B-1----:R-:W-:-:S05]  /*23c90*/  IMAD.MOV.U32 R0, RZ, RZ, R103 ;  /* 0x000000ffff007224 */ /* 0x002fca00078e0067 */
[----:B------:R1:W-:Y:S04]  /*23ca0*/  STL [R1+0x2c8], R0 ;  /* 0x0002c80001007387 */ /* 0x0003e80000100800 */
[----:B---3--:R3:W-:Y:S01]  /*23cb0*/  STL [R1+0x2d4], R114 ;  /* 0x0002d47201007387 */ /* 0x0087e20000100800 */
[----:B-1----:R-:W-:-:S03]  /*23cc0*/  IMAD.MOV.U32 R0, RZ, RZ, R115 ;  /* 0x000000ffff007224 */ /* 0x002fc600078e0073 */
[----:B----4-:R-:W-:Y:S04]  /*23cd0*/  STL [R1+0x2dc], R108 ;  /* 0x0002dc6c01007387 */ /* 0x010fe80000100800 */
[----:B------:R1:W-:Y:S04]  /*23ce0*/  STL [R1+0x2d0], R0 ;  /* 0x0002d00001007387 */ /* 0x0003e80000100800 */
[----:B---3--:R-:W3:Y:S01]  /*23cf0*/  LDL.LU.64 R114, [R1+0x548] ;  /* 0x0005480001727983 */ /* 0x008ee20000300a00 */
[----:B-1----:R-:W-:-:S05]  /*23d00*/  IMAD.MOV.U32 R0, RZ, RZ, R109 ;  /* 0x000000ffff007224 */ /* 0x002fca00078e006d */
[----:B------:R1:W-:Y:S04]  /*23d10*/  STL [R1+0x2d8], R0 ;  /* 0x0002d80001007387 */ /* 0x0003e80000100800 */
[----:B------:R-:W-:Y:S04]  /*23d20*/  STL [R1+0x2e4], R104 ;  /* 0x0002e46801007387 */ /* 0x000fe80000100800 */
[----:B------:R-:W4:Y:S01]  /*23d30*/  LDL.LU.64 R102, [R1+0x538] ;  /* 0x0005380001667983 */ /* 0x000f220000300a00 */
[----:B-1----:R-:W-:-:S03]  /*23d40*/  IMAD.MOV.U32 R0, RZ, RZ, R105 ;  /* 0x000000ffff007224 */ /* 0x002fc600078e0069 */
[----:B------:R-:W4:Y:S04]  /*23d50*/  LDL.LU.64 R108, [R1+0x530] ;  /* 0x00053000016c7983 */ /* 0x000f280000300a00 */
[----:B------:R2:W-:Y:S02]  /*23d60*/  STL [R1+0x2e0], R0 ;  /* 0x0002e00001007387 */ /* 0x0005e40000100800 */
[----:B--2---:R-:W-:Y:S02]  /*23d70*/  IMAD.MOV.U32 R0, RZ, RZ, R117 ;  /* 0x000000ffff007224 */ /* 0x004fe400078e0075 */
[----:B------:R1:W-:Y:S04]  /*23d80*/  STL [R1+0x2ec], R116 ;  /* 0x0002ec7401007387 */ /* 0x0003e80000100800 */
[----:B------:R2:W-:Y:S04]  /*23d90*/  STL [R1+0x2e8], R0 ;  /* 0x0002e80001007387 */ /* 0x0005e80000100800 */
[----:B-1----:R-:W4:Y:S01]  /*23da0*/  LDL.LU.64 R116, [R1+0x528] ;  /* 0x0005280001747983 */ /* 0x002f220000300a00 */
[----:B--2---:R-:W-:-:S03]  /*23db0*/  IMAD.MOV.U32 R0, RZ, RZ, R101 ;  /* 0x000000ffff007224 */ /* 0x004fc600078e0065 */
[----:B------:R-:W-:Y:S04]  /*23dc0*/  STL [R1+0x2f4], R100 ;  /* 0x0002f46401007387 */ /* 0x000fe80000100800 */
[----:B------:R-:W2:Y:S04]  /*23dd0*/  LDL.LU.64 R104, [R1+0x518] ;  /* 0x0005180001687983 */ /* 0x000ea80000300a00 */
[----:B------:R1:W-:Y:S04]  /*23de0*/  STL [R1+0x2f0], R0 ;  /* 0x0002f00001007387 */ /* 0x0003e80000100800 */
[----:B---3--:R3:W-:Y:S01]  /*23df0*/  STL [R1+0x2fc], R114 ;  /* 0x0002fc7201007387 */ /* 0x0087e20000100800 */
[----:B-1----:R-:W-:-:S05]  /*23e00*/  IMAD.MOV.U32 R0, RZ, RZ, R115 ;  /* 0x000000ffff007224 */ /* 0x002fca00078e0073 */
[----:B------:R1:W-:Y:S04]  /*23e10*/  STL [R1+0x2f8], R0 ;  /* 0x0002f80001007387 */ /* 0x0003e80000100800 */
[----:B------:R4:W-:Y:S04]  /*23e20*/  STL [R1+0x304], R110 ;  /* 0x0003046e01007387 */ /* 0x0009e80000100800 */
[----:B---3--:R-:W3:Y:S01]  /*23e30*/  LDL.LU.64 R114, [R1+0x508] ;  /* 0x0005080001727983 */ /* 0x008ee20000300a00 */
[----:B-1----:R-:W-:-:S03]  /*23e40*/  IMAD.MOV.U32 R0, RZ, RZ, R111 ;  /* 0x000000ffff007224 */ /* 0x002fc600078e006f */
[----:B----4-:R-:W-:Y:S04]  /*23e50*/  STL [R1+0x30c], R102 ;  /* 0x00030c6601007387 */ /* 0x010fe80000100800 */
[----:B------:R1:W-:Y:S04]  /*23e60*/  STL [R1+0x300], R0 ;  /* 0x0003000001007387 */ /* 0x0003e80000100800 */
[----:B------:R-:W4:Y:S01]  /*23e70*/  LDL.LU.64 R110, [R1+0x510] ;  /* 0x00051000016e7983 */ /* 0x000f220000300a00 */
[----:B-1----:R-:W-:-:S05]  /*23e80*/  IMAD.MOV.U32 R0, RZ, RZ, R103 ;  /* 0x000000ffff007224 */ /* 0x002fca00078e0067 */
[----:B------:R1:W-:Y:S04]  /*23e90*/  STL [R1+0x308], R0 ;  /* 0x0003080001007387 */ /* 0x0003e80000100800 */
[----:B------:R1:W-:Y:S02]  /*23ea0*/  STL [R1+0x314], R108 ;  /* 0x0003146c01007387 */ /* 0x0003e40000100800 */
[----:B-1----:R-:W-:Y:S02]  /*23eb0*/  IMAD.MOV.U32 R0, RZ, RZ, R109 ;  /* 0x000000ffff007224 */ /* 0x002fe400078e006d */
[----:B------:R-:W-:Y:S02]  /*23ec0*/  IMAD.MOV.U32 R108, RZ, RZ, R112 ;  /* 0x000000ffff6c7224 */ /* 0x000fe400078e0070 */
[----:B------:R-:W-:Y:S01]  /*23ed0*/  IMAD.MOV.U32 R109, RZ, RZ, R113 ;  /* 0x000000ffff6d7224 */ /* 0x000fe200078e0071 */
[----:B------:R1:W-:Y:S04]  /*23ee0*/  STL [R1+0x31c], R116 ;  /* 0x00031c7401007387 */ /* 0x0003e80000100800 */
[----:B------:R2:W-:Y:S04]  /*23ef0*/  STL [R1+0x310], R0 ;  /* 0x0003100001007387 */ /* 0x0005e80000100800 */
[----:B------:R-:W3:Y:S01]  /*23f00*/  LDL.LU.64 R112, [R1+0x4f0] ;  /* 0x0004f00001707983 */ /* 0x000ee20000300a00 */
[----:B-1----:R-:W-:-:S02]  /*23f10*/  IMAD.MOV.U32 R116, RZ, RZ, R124 ;  /* 0x000000ffff747224 */ /* 0x002fc400078e007c */
[----:B--2---:R-:W-:Y:S02]  /*23f20*/  IMAD.MOV.U32 R0, RZ, RZ, R117 ;  /* 0x000000ffff007224 */ /* 0x004fe400078e0075 */
[----:B------:R-:W-:Y:S02]  /*23f30*/  IMAD.MOV.U32 R117, RZ, RZ, R125 ;  /* 0x000000ffff757224 */ /* 0x000fe400078e007d */
[----:B------:R-:W2:Y:S04]  /*23f40*/  LDL.LU.64 R124, [R1+0x4f8] ;  /* 0x0004f800017c7983 */ /* 0x000ea80000300a00 */
[----:B------:R1:W-:Y:S04]  /*23f50*/  STL [R1+0x318], R0 ;  /* 0x0003180001007387 */ /* 0x0003e80000100800 */
[----:B------:R1:W-:Y:S02]  /*23f60*/  STL [R1+0x324], R106 ;  /* 0x0003246a01007387 */ /* 0x0003e40000100800 */
[----:B-1----:R-:W-:-:S02]  /*23f70*/  IMAD.MOV.U32 R0, RZ, RZ, R107 ;  /* 0x000000ffff007224 */ /* 0x002fc400078e006b */
[----:B------:R-:W-:Y:S04]  /*23f80*/  STL [R1+0x32c], R104 ;  /* 0x00032c6801007387 */ /* 0x000fe80000100800 */
[----:B------:R1:W-:Y:S04]  /*23f90*/  STL [R1+0x320], R0 ;  /* 0x0003200001007387 */ /* 0x0003e80000100800 */
[----:B------:R-:W2:Y:S01]  /*23fa0*/  LDL.LU.64 R106, [R1+0x4e8] ;  /* 0x0004e800016a7983 */ /* 0x000ea20000300a00 */
[----:B-1----:R-:W-:-:S05]  /*23fb0*/  IMAD.MOV.U32 R0, RZ, RZ, R105 ;  /* 0x000000ffff007224 */ /* 0x002fca00078e0069 */
[----:B------:R1:W-:Y:S04]  /*23fc0*/  STL [R1+0x328], R0 ;  /* 0x0003280001007387 */ /* 0x0003e80000100800 */
[----:B----4-:R4:W-:Y:S01]  /*23fd0*/  STL [R1+0x334], R110 ;  /* 0x0003346e01007387 */ /* 0x0109e20000100800 */
[----:B-1----:R-:W-:-:S05]  /*23fe0*/  IMAD.MOV.U32 R0, RZ, RZ, R111 ;  /* 0x000000ffff007224 */ /* 0x002fca00078e006f */
[----:B------:R1:W-:Y:S04]  /*23ff0*/  STL [R1+0x330], R0 ;  /* 0x0003300001007387 */ /* 0x0003e80000100800 */
[----:B---3--:R3:W-:Y:S04]  /*24000*/  STL [R1+0x33c], R114 ;  /* 0x00033c7201007387 */ /* 0x0087e80000100800 */
[----:B----4-:R-:W4:Y:S01]  /*24010*/  LDL.LU.64 R110, [R1+0x4d8] ;  /* 0x0004d800016e7983 */ /* 0x010f220000300a00 */
[----:B-1----:R-:W-:-:S05]  /*24020*/  IMAD.MOV.U32 R0, RZ, RZ, R115 ;  /* 0x000000ffff007224 */ /* 0x002fca00078e0073 */
[----:B------:R1:W-:Y:S04]  /*24030*/  STL [R1+0x338], R0 ;  /* 0x0003380001007387 */ /* 0x0003e80000100800 */
[----:B------:R-:W-:Y:S04]  /*24040*/  STL [R1+0x344], R108 ;  /* 0x0003446c01007387 */ /* 0x000fe80000100800 */
[----:B---3--:R-:W3:Y:S01]  /*24050*/  LDL.LU.64 R114, [R1+0x4d0] ;  /* 0x0004d00001727983 */ /* 0x008ee20000300a00 */
[----:B-1----:R-:W-:-:S05]  /*24060*/  IMAD.MOV.U32 R0, RZ, RZ, R109 ;  /* 0x000000ffff007224 */ /* 0x002fca00078e006d */
[----:B------:R2:W-:Y:S02]  /*24070*/  STL [R1+0x340], R0 ;  /* 0x0003400001007387 */ /* 0x0005e40000100800 */
[----:B--2---:R-:W-:Y:S02]  /*24080*/  IMAD.MOV.U32 R0, RZ, RZ, R125 ;  /* 0x000000ffff007224 */ /* 0x004fe400078e007d */
[----:B------:R1:W-:Y:S04]  /*24090*/  STL [R1+0x34c], R124 ;  /* 0x00034c7c01007387 */ /* 0x0003e80000100800 */
[----:B------:R2:W-:Y:S01]  /*240a0*/  STL [R1+0x348], R0 ;  /* 0x0003480001007387 */ /* 0x0005e20000100800 */
[----:B-1----:R-:W-:Y:S02]  /*240b0*/  IMAD.MOV.U32 R124, RZ, RZ, R126 ;  /* 0x000000ffff7c7224 */ /* 0x002fe400078e007e */
[----:B------:R-:W-:-:S02]  /*240c0*/  IMAD.MOV.U32 R125, RZ, RZ, R127 ;  /* 0x000000ffff7d7224 */ /* 0x000fc400078e007f */
[----:B------:R-:W3:Y:S01]  /*240d0*/  LDL.LU.64 R126, [R1+0x4c8] ;  /* 0x0004c800017e7983 */ /* 0x000ee20000300a00 */
[----:B--2---:R-:W-:Y:S02]  /*240e0*/  IMAD.MOV.U32 R0, RZ, RZ, R113 ;  /* 0x000000ffff007224 */ /* 0x004fe400078e0071 */
[----:B------:R-:W-:Y:S01]  /*240f0*/  IMAD.MOV.U32 R108, RZ, RZ, R120 ;  /* 0x000000ffff6c7224 */ /* 0x000fe200078e0078 */
[----:B------:R1:W-:Y:S01]  /*24100*/  STL [R1+0x354], R112 ;  /* 0x0003547001007387 */ /* 0x0003e20000100800 */
[----:B------:R-:W-:-:S03]  /*24110*/  IMAD.MOV.U32 R109, RZ, RZ, R121 ;  /* 0x000000ffff6d7224 */ /* 0x000fc600078e0079 */
[----:B------:R-:W2:Y:S04]  /*24120*/  LDL.LU.64 R120, [R1+0x4b0] ;  /* 0x0004b00001787983 */ /* 0x000ea80000300a00 */
[----:B------:R-:W-:Y:S04]  /*24130*/  STL [R1+0x35c], R106 ;  /* 0x00035c6a01007387 */ /* 0x000fe80000100800 */
[----:B------:R1:W-:Y:S04]  /*24140*/  STL [R1+0x350], R0 ;  /* 0x0003500001007387 */ /* 0x0003e80000100800 */
[----:B-1----:R-:W2:Y:S01]  /*24150*/  LDL.LU.64 R112, [R1+0x4b8] ;  /* 0x0004b80001707983 */ /* 0x002ea20000300a00 */
[----:B------:R-:W-:-:S05]  /*24160*/  IMAD.MOV.U32 R0, RZ, RZ, R107 ;  /* 0x000000ffff007224 */ /* 0x000fca00078e006b */
[----:B------:R1:W-:Y:S04]  /*24170*/  STL [R1+0x358], R0 ;  /* 0x0003580001007387 */ /* 0x0003e80000100800 */
[----:B------:R4:W-:Y:S01]  /*24180*/  STL [R1+0x364], R122 ;  /* 0x0003647a01007387 */ /* 0x0009e20000100800 */
[----:B-1----:R-:W-:-:S03]  /*24190*/  IMAD.MOV.U32 R0, RZ, RZ, R123 ;  /* 0x000000ffff007224 */ /* 0x002fc600078e007b */
[----:B----4-:R-:W-:Y:S04]  /*241a0*/  STL [R1+0x36c], R110 ;  /* 0x00036c6e01007387 */ /* 0x010fe80000100800 */
[----:B------:R1:W-:Y:S04]  /*241b0*/  STL [R1+0x360], R0 ;  /* 0x0003600001007387 */ /* 0x0003e80000100800 */
[----:B------:R-:W4:Y:S01]  /*241c0*/  LDL.LU.64 R122, [R1+0x4a8] ;  /* 0x0004a800017a7983 */ /* 0x000f220000300a00 */
[----:B-1----:R-:W-:-:S03]  /*241d0*/  IMAD.MOV.U32 R0, RZ, RZ, R111 ;  /* 0x000000ffff007224 */ /* 0x002fc600078e006f */
[----:B---3--:R-:W-:Y:S01]  /*241e0*/  STL [R1+0x374], R114 ;  /* 0x0003747201007387 */ /* 0x008fe20000100800 */
[----:B------:R-:W-:Y:S02]  /*241f0*/  IMAD.MOV.U32 R110, RZ, RZ, R116 ;  /* 0x000000ffff6e7224 */ /* 0x000fe400078e0074 */
[----:B------:R-:W-:Y:S01]  /*24200*/  IMAD.MOV.U32 R111, RZ, RZ, R117 ;  /* 0x000000ffff6f7224 */ /* 0x000fe200078e0075 */
[----:B------:R1:W-:Y:S04]  /*24210*/  STL [R1+0x368], R0 ;  /* 0x0003680001007387 */ /* 0x0003e80000100800 */
[----:B------:R-:W3:Y:S01]  /*24220*/  LDL.LU.64 R116, [R1+0x498] ;  /* 0x0004980001747983 */ /* 0x000ee20000300a00 */
[----:B-1----:R-:W-:-:S05]  /*24230*/  IMAD.MOV.U32 R0, RZ, RZ, R115 ;  /* 0x000000ffff007224 */ /* 0x002fca00078e0073 */
[----:B------:R1:W-:Y:S04]  /*24240*/  STL [R1+0x370], R0 ;  /* 0x0003700001007387 */ /* 0x0003e80000100800 */
[----:B------:R-:W3:Y:S01]  /*24250*/  LDL.LU.64 R114, [R1+0x490] ;  /* 0x0004900001727983 */ /* 0x000ee20000300a00 */
[----:B-1----:R-:W-:-:S03]  /*24260*/  IMAD.MOV.U32 R0, RZ, RZ, R127 ;  /* 0x000000ffff007224 */ /* 0x002fc600078e007f */
[----:B------:R1:W-:Y:S04]  /*24270*/  STL [R1+0x37c], R126 ;  /* 0x00037c7e01007387 */ /* 0x0003e80000100800 */
[----:B------:R1:W-:Y:S04]  /*24280*/  STL [R1+0x378], R0 ;  /* 0x0003780001007387 */ /* 0x0003e80000100800 */
[----:B------:R-:W-:Y:S04]  /*24290*/  STL [R1+0x384], R108 ;  /* 0x0003846c01007387 */ /* 0x000fe80000100800 */
[----:B-1----:R-:W3:Y:S01]  /*242a0*/  LDL.LU.64 R126, [R1+0x488] ;  /* 0x00048800017e7983 */ /* 0x002ee20000300a00 */
[----:B------:R-:W-:-:S05]  /*242b0*/  IMAD.MOV.U32 R0, RZ, RZ, R109 ;  /* 0x000000ffff007224 */ /* 0x000fca00078e006d */
[----:B------:R1:W-:Y:S04]  /*242c0*/  STL [R1+0x380], R0 ;  /* 0x0003800001007387 */ /* 0x0003e80000100800 */
[----:B--2---:R2:W-:Y:S01]  /*242d0*/  STL [R1+0x38c], R112 ;  /* 0x00038c7001007387 */ /* 0x0045e20000100800 */
[----:B-1----:R-:W-:-:S05]  /*242e0*/  IMAD.MOV.U32 R0, RZ, RZ, R113 ;  /* 0x000000ffff007224 */ /* 0x002fca00078e0071 */
[----:B------:R1:W-:Y:S01]  /*242f0*/  STL [R1+0x388], R0 ;  /* 0x0003880001007387 */ /* 0x0003e20000100800 */
[----:B--2---:R-:W-:Y:S02]  /*24300*/  IMAD.MOV.U32 R112, RZ, RZ, R118 ;  /* 0x000000ffff707224 */ /* 0x004fe400078e0076 */
[----:B------:R-:W-:Y:S01]  /*24310*/  IMAD.MOV.U32 R113, RZ, RZ, R119 ;  /* 0x000000ffff717224 */ /* 0x000fe200078e0077 */
[----:B------:R-:W-:Y:S04]  /*24320*/  STL [R1+0x394], R120 ;  /* 0x0003947801007387 */ /* 0x000fe80000100800 */
[----:B------:R-:W2:Y:S01]  /*24330*/  LDL.LU.64 R118, [R1+0x478] ;  /* 0x0004780001767983 */ /* 0x000ea20000300a00 */
[----:B-1----:R-:W-:-:S05]  /*24340*/  IMAD.MOV.U32 R0, RZ, RZ, R121 ;  /* 0x000000ffff007224 */ /* 0x002fca00078e0079 */
[----:B------:R1:W-:Y:S04]  /*24350*/  STL [R1+0x390], R0 ;  /* 0x0003900001007387 */ /* 0x0003e80000100800 */
[----:B----4-:R4:W-:Y:S01]  /*24360*/  STL [R1+0x39c], R122 ;  /* 0x00039c7a01007387 */ /* 0x0109e20000100800 */
[----:B-1----:R-:W-:-:S03]  /*24370*/  IMAD.MOV.U32 R0, RZ, RZ, R123 ;  /* 0x000000ffff007224 */ /* 0x002fc600078e007b */
[----:B----4-:R-:W4:Y:S04]  /*24380*/  LDL.LU.64 R122, [R1+0x470] ;  /* 0x00047000017a7983 */ /* 0x010f280000300a00 */
[----:B------:R1:W-:Y:S04]  /*24390*/  STL [R1+0x398], R0 ;  /* 0x0003980001007387 */ /* 0x0003e80000100800 */
[----:B------:R-:W-:Y:S04]  /*243a0*/  STL [R1+0x3a4], R110 ;  /* 0x0003a46e01007387 */ /* 0x000fe80000100800 */
[----:B------:R-:W4:Y:S01]  /*243b0*/  LDL.LU.64 R120, [R1+0x468] ;  /* 0x0004680001787983 */ /* 0x000f220000300a00 */
        /* <DEDUP_REMOVED lines=8> */
[----:B------:R-:W-:Y:S04]  /*24440*/  STL [R1+0x3bc], R126 ;  /* 0x0003bc7e01007387 */ /* 0x000fe80000100800 */
[----:B------:R1:W-:Y:S02]  /*24450*/  STL [R1+0x3b0], R0 ;  /* 0x0003b00001007387 */ /* 0x0003e40000100800 */
[----:B-1----:R-:W-:Y:S02]  /*24460*/  IMAD.MOV.U32 R0, RZ, RZ, R127 ;  /* 0x000000ffff007224 */ /* 0x002fe400078e007f */
[----:B------:R-:W3:Y:S04]  /*24470*/  LDL.LU.64 R126, [R1+0x450] ;  /* 0x00045000017e7983 */ /* 0x000ee80000300a00 */
[----:B------:R1:W-:Y:S04]  /*24480*/  STL [R1+0x3b8], R0 ;  /* 0x0003b80001007387 */ /* 0x0003e80000100800 */
[----:B------:R-:W3:Y:S01]  /*24490*/  LDL.LU.64 R114, [R1+0x448] ;  /* 0x0004480001727983 */ /* 0x000ee20000300a00 */
[----:B-1----:R-:W-:-:S03]  /*244a0*/  IMAD.MOV.U32 R0, RZ, RZ, R113 ;  /* 0x000000ffff007224 */ /* 0x002fc600078e0071 */
[----:B------:R-:W-:Y:S04]  /*244b0*/  STL [R1+0x3c4], R112 ;  /* 0x0003c47001007387 */ /* 0x000fe80000100800 */
[----:B------:R1:W-:Y:S04]  /*244c0*/  STL [R1+0x3c0], R0 ;  /* 0x0003c00001007387 */ /* 0x0003e80000100800 */
[----:B--2---:R2:W-:Y:S01]  /*244d0*/  STL [R1+0x3cc], R118 ;  /* 0x0003cc7601007387 */ /* 0x0045e20000100800 */
[----:B-1----:R-:W-:-:S03]  /*244e0*/  IMAD.MOV.U32 R0, RZ, RZ, R119 ;  /* 0x000000ffff007224 */ /* 0x002fc600078e0077 */
[----:B--2---:R-:W2:Y:S04]  /*244f0*/  LDL.LU.64 R118, [R1+0x438] ;  /* 0x0004380001767983 */ /* 0x004ea80000300a00 */
[----:B------:R1:W-:Y:S04]  /*24500*/  STL [R1+0x3c8], R0 ;  /* 0x0003c80001007387 */ /* 0x0003e80000100800 */
[----:B----4-:R4:W-:Y:S01]  /*24510*/  STL [R1+0x3d4], R122 ;  /* 0x0003d47a01007387 */ /* 0x0109e20000100800 */
[----:B-1----:R-:W-:-:S03]  /*24520*/  IMAD.MOV.U32 R0, RZ, RZ, R123 ;  /* 0x000000ffff007224 */ /* 0x002fc600078e007b */
[----:B----4-:R-:W4:Y:S04]  /*24530*/  LDL.LU.64 R122, [R1+0x430] ;  /* 0x00043000017a7983 */ /* 0x010f280000300a00 */
[----:B------:R1:W-:Y:S04]  /*24540*/  STL [R1+0x3d0], R0 ;  /* 0x0003d00001007387 */ /* 0x0003e80000100800 */
[----:B------:R1:W-:Y:S02]  /*24550*/  STL [R1+0x3dc], R120 ;  /* 0x0003dc7801007387 */ /* 0x0003e40000100800 */
[----:B-1----:R-:W-:-:S02]  /*24560*/  IMAD.MOV.U32 R0, RZ, RZ, R121 ;  /* 0x000000ffff007224 */ /* 0x002fc400078e0079 */
[----:B------:R-:W4:Y:S04]  /*24570*/  LDL.LU.64 R120, [R1+0x428] ;  /* 0x0004280001787983 */ /* 0x000f280000300a00 */
[----:B------:R1:W-:Y:S04]  /*24580*/  STL [R1+0x3d8], R0 ;  /* 0x0003d80001007387 */ /* 0x0003e80000100800 */
[----:B------:R3:W-:Y:S01]  /*24590*/  STL [R1+0x3e4], R124 ;  /* 0x0003e47c01007387 */ /* 0x0007e20000100800 */
[----:B-1----:R-:W-:-:S05]  /*245a0*/  IMAD.MOV.U32 R0, RZ, RZ, R125 ;  /* 0x000000ffff007224 */ /* 0x002fca00078e007d */
[----:B------:R1:W-:Y:S04]  /*245b0*/  STL [R1+0x3e0], R0 ;  /* 0x0003e00001007387 */ /* 0x0003e80000100800 */
[----:B---3--:R3:W-:Y:S04]  /*245c0*/  STL [R1+0x3ec], R116 ;  /* 0x0003ec7401007387 */ /* 0x0087e80000100800 */
[----:B------:R-:W4:Y:S01]  /*245d0*/  LDL.LU.64 R124, [R1+0x820] ;  /* 0x00082000017c7983 */ /* 0x000f220000300a00 */
[----:B-1----:R-:W-:-:S03]  /*245e0*/  IMAD.MOV.U32 R0, RZ, RZ, R117 ;  /* 0x000000ffff007224 */ /* 0x002fc600078e0075 */
[----:B---3--:R-:W3:Y:S04]  /*245f0*/  LDL.LU.64 R116, [R1+0x828] ;  /* 0x0008280001747983 */ /* 0x008ee80000300a00 */
[----:B------:R1:W-:Y:S02]  /*24600*/  STL [R1+0x3e8], R0 ;  /* 0x0003e80001007387 */ /* 0x0003e40000100800 */
[----:B-1----:R-:W-:Y:S02]  /*24610*/  IMAD.MOV.U32 R0, RZ, RZ, R127 ;  /* 0x000000ffff007224 */ /* 0x002fe400078e007f */
[----:B------:R1:W-:Y:S04]  /*24620*/  STL [R1+0x3f4], R126 ;  /* 0x0003f47e01007387 */ /* 0x0003e80000100800 */
[----:B------:R1:W-:Y:S04]  /*24630*/  STL [R1+0x3f0], R0 ;  /* 0x0003f00001007387 */ /* 0x0003e80000100800 */
[----:B------:R-:W-:Y:S04]  /*24640*/  STL [R1+0x3fc], R114 ;  /* 0x0003fc7201007387 */ /* 0x000fe80000100800 */
[----:B-1----:R-:W3:Y:S01]  /*24650*/  LDL.LU.64 R126, [R1+0x830] ;  /* 0x00083000017e7983 */ /* 0x002ee20000300a00 */
[----:B------:R-:W-:-:S05]  /*24660*/  IMAD.MOV.U32 R0, RZ, RZ, R115 ;  /* 0x000000ffff007224 */ /* 0x000fca00078e0073 */
[----:B------:R1:W-:Y:S04]  /*24670*/  STL [R1+0x3f8], R0 ;  /* 0x0003f80001007387 */ /* 0x0003e80000100800 */
[----:B------:R2:W-:Y:S01]  /*24680*/  STL [R1+0x404], R132 ;  /* 0x0004048401007387 */ /* 0x0005e20000100800 */
[----:B-1----:R-:W-:-:S03]  /*24690*/  IMAD.MOV.U32 R0, RZ, RZ, R133 ;  /* 0x000000ffff007224 */ /* 0x002fc600078e0085 */
[----:B--2---:R-:W-:Y:S04]  /*246a0*/  STL [R1+0x40c], R118 ;  /* 0x00040c7601007387 */ /* 0x004fe80000100800 */
[----:B------:R1:W-:Y:S04]  /*246b0*/  STL [R1+0x400], R0 ;  /* 0x0004000001007387 */ /* 0x0003e80000100800 */
[----:B------:R-:W2:Y:S01]  /*246c0*/  LDL.LU.64 R132, [R1+0x840] ;  /* 0x0008400001847983 */ /* 0x000ea20000300a00 */
[----:B-1----:R-:W-:-:S03]  /*246d0*/  IMAD.MOV.U32 R0, RZ, RZ, R119 ;  /* 0x000000ffff007224 */ /* 0x002fc600078e0077 */
[----:B------:R-:W2:Y:S04]  /*246e0*/  LDL.LU.64 R118, [R1+0x848] ;  /* 0x0008480001767983 */ /* 0x000ea80000300a00 */
[----:B------:R1:W-:Y:S04]  /*246f0*/  STL [R1+0x408], R0 ;  /* 0x0004080001007387 */ /* 0x0003e80000100800 */
[----:B----4-:R4:W-:Y:S01]  /*24700*/  STL [R1+0x414], R122 ;  /* 0x0004147a01007387 */ /* 0x0109e20000100800 */
[----:B-1----:R-:W-:-:S03]  /*24710*/  IMAD.MOV.U32 R0, RZ, RZ, R123 ;  /* 0x000000ffff007224 */ /* 0x002fc600078e007b */
[----:B----4-:R-:W4:Y:S04]  /*24720*/  LDL.LU.64 R122, [R1+0x850] ;  /* 0x00085000017a7983 */ /* 0x010f280000300a00 */
[----:B------:R1:W-:Y:S04]  /*24730*/  STL [R1+0x410], R0 ;  /* 0x0004100001007387 */ /* 0x0003e80000100800 */
[----:B------:R-:W-:Y:S01]  /*24740*/  STL [R1+0x41c], R120 ;  /* 0x00041c7801007387 */ /* 0x000fe20000100800 */
[----:B-1----:R-:W-:-:S05]  /*24750*/  IMAD.MOV.U32 R0, RZ, RZ, R121 ;  /* 0x000000ffff007224 */ /* 0x002fca00078e0079 */
[----:B------:R1:W-:Y:S04]  /*24760*/  STL [R1+0x418], R0 ;  /* 0x0004180001007387 */ /* 0x0003e80000100800 */
[----:B------:R1:W-:Y:S02]  /*24770*/  STL [R1+0x424], R144 ;  /* 0x0004249001007387 */ /* 0x0003e40000100800 */
[----:B-1----:R-:W-:Y:S02]  /*24780*/  IMAD.MOV.U32 R0, RZ, RZ, R145 ;  /* 0x000000ffff007224 */ /* 0x002fe400078e0091 */
[----:B------:R-:W4:Y:S04]  /*24790*/  LDL.LU.64 R144, [R1+0x860] ;  /* 0x0008600001907983 */ /* 0x000f280000300a00 */
[----:B------:R1:W-:Y:S04]  /*247a0*/  STL [R1+0x420], R0 ;  /* 0x0004200001007387 */ /* 0x0003e80000100800 */
[----:B------:R3:W-:Y:S01]  /*247b0*/  STL [R1+0x42c], R124 ;  /* 0x00042c7c01007387 */ /* 0x0007e20000100800 */
[----:B-1----:R-:W-:-:S03]  /*247c0*/  IMAD.MOV.U32 R0, RZ, RZ, R125 ;  /* 0x000000ffff007224 */ /* 0x002fc600078e007d */
[----:B---3--:R-:W-:Y:S04]  /*247d0*/  STL [R1+0x434], R116 ;  /* 0x0004347401007387 */ /* 0x008fe80000100800 */
[----:B------:R1:W-:Y:S04]  /*247e0*/  STL [R1+0x428], R0 ;  /* 0x0004280001007387 */ /* 0x0003e80000100800 */
[----:B------:R-:W3:Y:S04]  /*247f0*/  LDL.LU.64 R120, [R1+0x868] ;  /* 0x0008680001787983 */ /* 0x000ee80000300a00 */
[----:B------:R-:W3:Y:S01]  /*24800*/  LDL.LU.64 R124, [R1+0x870] ;  /* 0x00087000017c7983 */ /* 0x000ee20000300a00 */
[----:B-1----:R-:W-:-:S05]  /*24810*/  IMAD.MOV.U32 R0, RZ, RZ, R117 ;  /* 0x000000ffff007224 */ /* 0x002fca00078e0075 */
[----:B------:R1:W-:Y:S02]  /*24820*/  STL [R1+0x430], R0 ;  /* 0x0004300001007387 */ /* 0x0003e40000100800 */
[----:B-1----:R-:W-:Y:S02]  /*24830*/  IMAD.MOV.U32 R0, RZ, RZ, R127 ;  /* 0x000000ffff007224 */ /* 0x002fe400078e007f */
[----:B------:R-:W-:Y:S04]  /*24840*/  STL [R1+0x43c], R126 ;  /* 0x00043c7e01007387 */ /* 0x000fe80000100800 */
[----:B------:R-:W-:Y:S04]  /*24850*/  STL [R1+0x444], R130 ;  /* 0x0004448201007387 */ /* 0x000fe80000100800 */
[----:B------:R1:W-:Y:S02]  /*24860*/  STL [R1+0x438], R0 ;  /* 0x0004380001007387 */ /* 0x0003e40000100800 */
[----:B-1----:R-:W-:-:S02]  /*24870*/  IMAD.MOV.U32 R0, RZ, RZ, R131 ;  /* 0x000000ffff007224 */ /* 0x002fc400078e0083 */
[----:B------:R-:W3:Y:S04]  /*24880*/  LDL.LU.64 R130, [R1+0x880] ;  /* 0x0008800001827983 */ /* 0x000ee80000300a00 */
[----:B------:R1:W-:Y:S04]  /*24890*/  STL [R1+0x440], R0 ;  /* 0x0004400001007387 */ /* 0x0003e80000100800 */
[----:B--2---:R2:W-:Y:S04]  /*248a0*/  STL [R1+0x44c], R132 ;  /* 0x00044c8401007387 */ /* 0x0045e80000100800 */
[----:B------:R-:W3:Y:S01]  /*248b0*/  LDL.LU.64 R126, [R1+0x888] ;  /* 0x00088800017e7983 */ /* 0x000ee20000300a00 */
[----:B-1----:R-:W-:-:S05]  /*248c0*/  IMAD.MOV.U32 R0, RZ, RZ, R133 ;  /* 0x000000ffff007224 */ /* 0x002fca00078e0085 */
[----:B------:R1:W-:Y:S04]  /*248d0*/  STL [R1+0x448], R0 ;  /* 0x0004480001007387 */ /* 0x0003e80000100800 */
[----:B------:R-:W-:Y:S04]  /*248e0*/  STL [R1+0x454], R118 ;  /* 0x0004547601007387 */ /* 0x000fe80000100800 */
[----:B--2---:R-:W2:Y:S01]  /*248f0*/  LDL.LU.64 R132, [R1+0x890] ;  /* 0x0008900001847983 */ /* 0x004ea20000300a00 */
[----:B-1----:R-:W-:-:S05]  /*24900*/  IMAD.MOV.U32 R0, RZ, RZ, R119 ;  /* 0x000000ffff007224 */ /* 0x002fca00078e0077 */
[----:B------:R1:W-:Y:S04]  /*24910*/  STL [R1+0x450], R0 ;  /* 0x0004500001007387 */ /* 0x0003e80000100800 */
[----:B----4-:R4:W-:Y:S01]  /*24920*/  STL [R1+0x45c], R122 ;  /* 0x00045c7a01007387 */ /* 0x0109e20000100800 */
[----:B-1----:R-:W-:-:S03]  /*24930*/  IMAD.MOV.U32 R0, RZ, RZ, R123 ;  /* 0x000000ffff007224 */ /* 0x002fc600078e007b */
[----:B------:R-:W-:Y:S04]  /*24940*/  STL [R1+0x464], R128 ;  /* 0x0004648001007387 */ /* 0x000fe80000100800 */
[----:B------:R1:W-:Y:S04]  /*24950*/  STL [R1+0x458], R0 ;  /* 0x0004580001007387 */ /* 0x0003e80000100800 */
[----:B----4-:R-:W4:Y:S01]  /*24960*/  LDL.LU.64 R122, [R1+0x8a0] ;  /* 0x0008a000017a7983 */ /* 0x010f220000300a00 */
[----:B-1----:R-:W-:-:S03]  /*24970*/  IMAD.MOV.U32 R0, RZ, RZ, R129 ;  /* 0x000000ffff007224 */ /* 0x002fc600078e0081 */
[----:B------:R-:W4:Y:S04]  /*24980*/  LDL.LU.64 R128, [R1+0x8a8] ;  /* 0x0008a80001807983 */ /* 0x000f280000300a00 */
[----:B------:R1:W-:Y:S04]  /*24990*/  STL [R1+0x460], R0 ;  /* 0x0004600001007387 */ /* 0x0003e80000100800 */
[----:B------:R1:W-:Y:S02]  /*249a0*/  STL [R1+0x46c], R144 ;  /* 0x00046c9001007387 */ /* 0x0003e40000100800 */
[----:B-1----:R-:W-:-:S02]  /*249b0*/  IMAD.MOV.U32 R0, RZ, RZ, R145 ;  /* 0x000000ffff007224 */ /* 0x002fc400078e0091 */
[----:B------:R-:W4:Y:S04]  /*249c0*/  LDL.LU.64 R144, [R1+0x8b0] ;  /* 0x0008b00001907983 */ /* 0x000f280000300a00 */
[----:B------:R3:W-:Y:S02]  /*249d0*/  STL [R1+0x468], R0 ;  /* 0x0004680001007387 */ /* 0x0007e40000100800 */
[----:B---3--:R-:W-:Y:S02]  /*249e0*/  IMAD.MOV.U32 R0, RZ, RZ, R121 ;  /* 0x000000ffff007224 */ /* 0x008fe400078e0079 */
[----:B------:R-:W-:Y:S04]  /*249f0*/  STL [R1+0x474], R120 ;  /* 0x0004747801007387 */ /* 0x000fe80000100800 */
[----:B------:R1:W-:Y:S04]  /*24a00*/  STL [R1+0x470], R0 ;  /* 0x0004700001007387 */ /* 0x0003e80000100800 */
[----:B------:R3:W-:Y:S01]  /*24a10*/  STL [R1+0x47c], R124 ;  /* 0x00047c7c01007387 */ /* 0x0007e20000100800 */
[----:B-1----:R-:W-:-:S03]  /*24a20*/  IMAD.MOV.U32 R0, RZ, RZ, R125 ;  /* 0x000000ffff007224 */ /* 0x002fc600078e007d */
[----:B------:R1:W-:Y:S04]  /*24a30*/  STL [R1+0x484], R136 ;  /* 0x0004848801007387 */ /* 0x0003e80000100800 */
[----:B------:R1:W-:Y:S04]  /*24a40*/  STL [R1+0x478], R0 ;  /* 0x0004780001007387 */ /* 0x0003e80000100800 */
[----:B---3--:R-:W3:Y:S01]  /*24a50*/  LDL.LU.64 R124, [R1+0x8c0] ;  /* 0x0008c000017c7983 */ /* 0x008ee20000300a00 */
[----:B-1----:R-:W-:Y:S02]  /*24a60*/  IMAD.MOV.U32 R136, RZ, RZ, R150 ;  /* 0x000000ffff887224 */ /* 0x002fe400078e0096 */
[----:B------:R-:W-:-:S02]  /*24a70*/  IMAD.MOV.U32 R0, RZ, RZ, R137 ;  /* 0x000000ffff007224 */ /* 0x000fc400078e0089 */
[----:B------:R-:W-:Y:S02]  /*24a80*/  IMAD.MOV.U32 R137, RZ, RZ, R151 ;  /* 0x000000ffff897224 */ /* 0x000fe400078e0097 */
[----:B------:R-:W3:Y:S04]  /*24a90*/  LDL.LU.64 R150, [R1+0x8c8] ;  /* 0x0008c80001967983 */ /* 0x000ee80000300a00 */
[----:B------:R1:W-:Y:S04]  /*24aa0*/  STL [R1+0x480], R0 ;  /* 0x0004800001007387 */ /* 0x0003e80000100800 */
[----:B------:R1:W-:Y:S02]  /*24ab0*/  STL [R1+0x48c], R130 ;  /* 0x00048c8201007387 */ /* 0x0003e40000100800 */
[----:B-1----:R-:W-:-:S02]  /*24ac0*/  IMAD.MOV.U32 R0, RZ, RZ, R131 ;  /* 0x000000ffff007224 */ /* 0x002fc400078e0083 */
[----:B------:R-:W3:Y:S04]  /*24ad0*/  LDL.LU.64 R130, [R1+0x8d0] ;  /* 0x0008d00001827983 */ /* 0x000ee80000300a00 */
[----:B------:R1:W-:Y:S04]  /*24ae0*/  STL [R1+0x488], R0 ;  /* 0x0004880001007387 */ /* 0x0003e80000100800 */
[----:B------:R2:W-:Y:S01]  /*24af0*/  STL [R1+0x494], R126 ;  /* 0x0004947e01007387 */ /* 0x0005e20000100800 */
[----:B-1----:R-:W-:-:S05]  /*24b00*/  IMAD.MOV.U32 R0, RZ, RZ, R127 ;  /* 0x000000ffff007224 */ /* 0x002fca00078e007f */
[----:B------:R1:W-:Y:S04]  /*24b10*/  STL [R1+0x490], R0 ;  /* 0x0004900001007387 */ /* 0x0003e80000100800 */
[----:B--2---:R2:W-:Y:S04]  /*24b20*/  STL [R1+0x49c], R132 ;  /* 0x00049c8401007387 */ /* 0x0045e80000100800 */
[----:B------:R-:W3:Y:S01]  /*24b30*/  LDL.LU.64 R126, [R1+0x8e0] ;  /* 0x0008e000017e7983 */ /* 0x000ee20000300a00 */
[----:B-1----:R-:W-:-:S05]  /*24b40*/  IMAD.MOV.U32 R0, RZ, RZ, R133 ;  /* 0x000000ffff007224 */ /* 0x002fca00078e0085 */
[----:B------:R1:W-:Y:S04]  /*24b50*/  STL [R1+0x498], R0 ;  /* 0x0004980001007387 */ /* 0x0003e80000100800 */
[----:B------:R4:W-:Y:S04]  /*24b60*/  STL [R1+0x4a4], R134 ;  /* 0x0004a48601007387 */ /* 0x0009e80000100800 */
[----:B--2---:R-:W2:Y:S01]  /*24b70*/  LDL.LU.64 R132, [R1+0x8e8] ;  /* 0x0008e80001847983 */ /* 0x004ea20000300a00 */
[----:B-1----:R-:W-:-:S03]  /*24b80*/  IMAD.MOV.U32 R0, RZ, RZ, R135 ;  /* 0x000000ffff007224 */ /* 0x002fc600078e0087 */
[----:B----4-:R-:W-:Y:S04]  /*24b90*/  STL [R1+0x4ac], R122 ;  /* 0x0004ac7a01007387 */ /* 0x010fe80000100800 */
[----:B------:R1:W-:Y:S04]  /*24ba0*/  STL [R1+0x4a0], R0 ;  /* 0x0004a00001007387 */ /* 0x0003e80000100800 */
[----:B------:R-:W4:Y:S01]  /*24bb0*/  LDL.LU.64 R134, [R1+0x8f0] ;  /* 0x0008f00001867983 */ /* 0x000f220000300a00 */
[----:B-1----:R-:W-:-:S03]  /*24bc0*/  IMAD.MOV.U32 R0, RZ, RZ, R123 ;  /* 0x000000ffff007224 */ /* 0x002fc600078e007b */
[----:B------:R-:W-:Y:S04]  /*24bd0*/  STL [R1+0x4b4], R128 ;  /* 0x0004b48001007387 */ /* 0x000fe80000100800 */
[----:B------:R1:W-:Y:S02]  /*24be0*/  STL [R1+0x4a8], R0 ;  /* 0x0004a80001007387 */ /* 0x0003e40000100800 */
[----:B-1----:R-:W-:Y:S02]  /*24bf0*/  IMAD.MOV.U32 R0, RZ, RZ, R129 ;  /* 0x000000ffff007224 */ /* 0x002fe400078e0081 */
[----:B------:R1:W-:Y:S04]  /*24c00*/  STL [R1+0x4bc], R144 ;  /* 0x0004bc9001007387 */ /* 0x0003e80000100800 */
[----:B------:R1:W-:Y:S04]  /*24c10*/  STL [R1+0x4b0], R0 ;  /* 0x0004b00001007387 */ /* 0x0003e80000100800 */
[----:B------:R-:W4:Y:S01]  /*24c20*/  LDL.LU.64 R128, [R1+0x900] ;  /* 0x0009000001807983 */ /* 0x000f220000300a00 */
[----:B-1----:R-:W-:-:S02]  /*24c30*/  IMAD.MOV.U32 R144, RZ, RZ, R146 ;  /* 0x000000ffff907224 */ /* 0x002fc400078e0092 */
[----:B------:R-:W-:Y:S02]  /*24c40*/  IMAD.MOV.U32 R0, RZ, RZ, R145 ;  /* 0x000000ffff007224 */ /* 0x000fe400078e0091 */
[----:B------:R-:W-:Y:S02]  /*24c50*/  IMAD.MOV.U32 R145, RZ, RZ, R147 ;  /* 0x000000ffff917224 */ /* 0x000fe400078e0093 */
[----:B------:R-:W4:Y:S04]  /*24c60*/  LDL.LU.64 R146, [R1+0x908] ;  /* 0x0009080001927983 */ /* 0x000f280000300a00 */
[----:B------:R1:W-:Y:S04]  /*24c70*/  STL [R1+0x4b8], R0 ;  /* 0x0004b80001007387 */ /* 0x0003e80000100800 */
[----:B------:R1:W-:Y:S02]  /*24c80*/  STL [R1+0x4c4], R148 ;  /* 0x0004c49401007387 */ /* 0x0003e40000100800 */
[----:B-1----:R-:W-:-:S02]  /*24c90*/  IMAD.MOV.U32 R0, RZ, RZ, R149 ;  /* 0x000000ffff007224 */ /* 0x002fc400078e0095 */
[----:B------:R-:W4:Y:S04]  /*24ca0*/  LDL.LU.64 R148, [R1+0x910] ;  /* 0x0009100001947983 */ /* 0x000f280000300a00 */
[----:B------:R1:W-:Y:S04]  /*24cb0*/  STL [R1+0x4c0], R0 ;  /* 0x0004c00001007387 */ /* 0x0003e80000100800 */
[----:B---3--:R-:W-:Y:S01]  /*24cc0*/  STL [R1+0x4cc], R124 ;  /* 0x0004cc7c01007387 */ /* 0x008fe20000100800 */
[----:B-1----:R-:W-:-:S05]  /*24cd0*/  IMAD.MOV.U32 R0, RZ, RZ, R125 ;  /* 0x000000ffff007224 */ /* 0x002fca00078e007d */
[----:B------:R1:W-:Y:S04]  /*24ce0*/  STL [R1+0x4c8], R0 ;  /* 0x0004c80001007387 */ /* 0x0003e80000100800 */
[----:B------:R3:W-:Y:S01]  /*24cf0*/  STL [R1+0x4d4], R150 ;  /* 0x0004d49601007387 */ /* 0x0007e20000100800 */
[----:B-1----:R-:W-:-:S03]  /*24d00*/  IMAD.MOV.U32 R0, RZ, RZ, R151 ;  /* 0x000000ffff007224 */ /* 0x002fc600078e0097 */
[----:B---3--:R-:W3:Y:S04]  /*24d10*/  LDL.LU.64 R150, [R1+0x920] ;  /* 0x0009200001967983 */ /* 0x008ee80000300a00 */
[----:B------:R1:W-:Y:S04]  /*24d20*/  STL [R1+0x4d0], R0 ;  /* 0x0004d00001007387 */ /* 0x0003e80000100800 */
[----:B------:R1:W-:Y:S02]  /*24d30*/  STL [R1+0x4dc], R130 ;  /* 0x0004dc8201007387 */ /* 0x0003e40000100800 */
[----:B-1----:R-:W-:-:S02]  /*24d40*/  IMAD.MOV.U32 R0, RZ, RZ, R131 ;  /* 0x000000ffff007224 */ /* 0x002fc400078e0083 */
[----:B------:R-:W3:Y:S04]  /*24d50*/  LDL.LU.64 R130, [R1+0x928] ;  /* 0x0009280001827983 */ /* 0x000ee80000300a00 */
[----:B------:R1:W-:Y:S04]  /*24d60*/  STL [R1+0x4d8], R0 ;  /* 0x0004d80001007387 */ /* 0x0003e80000100800 */
[----:B------:R1:W-:Y:S02]  /*24d70*/  STL [R1+0x4e4], R138 ;  /* 0x0004e48a01007387 */ /* 0x0003e40000100800 */
[----:B-1----:R-:W-:-:S02]  /*24d80*/  IMAD.MOV.U32 R0, RZ, RZ, R139 ;  /* 0x000000ffff007224 */ /* 0x002fc400078e008b */
[----:B------:R-:W3:Y:S04]  /*24d90*/  LDL.LU.64 R138, [R1+0x930] ;  /* 0x00093000018a7983 */ /* 0x000ee80000300a00 */
[----:B------:R1:W-:Y:S04]  /*24da0*/  STL [R1+0x4e0], R0 ;  /* 0x0004e00001007387 */ /* 0x0003e80000100800 */
[----:B------:R-:W-:Y:S01]  /*24db0*/  STL [R1+0x4ec], R126 ;  /* 0x0004ec7e01007387 */ /* 0x000fe20000100800 */
[----:B-1----:R-:W-:-:S05]  /*24dc0*/  IMAD.MOV.U32 R0, RZ, RZ, R127 ;  /* 0x000000ffff007224 */ /* 0x002fca00078e007f */
        /* <DEDUP_REMOVED lines=20> */
[----:B------:R1:W-:Y:S02]  /*24f10*/  STL [R1+0x51c], R148 ;  /* 0x00051c9401007387 */ /* 0x0003e40000100800 */
[----:B-1----:R-:W-:-:S02]  /*24f20*/  IMAD.MOV.U32 R0, RZ, RZ, R149 ;  /* 0x000000ffff007224 */ /* 0x002fc400078e0095 */
[----:B------:R-:W4:Y:S04]  /*24f30*/  LDL.LU.64 R148, [R1+0x968] ;  /* 0x0009680001947983 */ /* 0x000f280000300a00 */
[----:B------:R1:W-:Y:S04]  /*24f40*/  STL [R1+0x518], R0 ;  /* 0x0005180001007387 */ /* 0x0003e80000100800 */
[----:B------:R1:W-:Y:S02]  /*24f50*/  STL [R1+0x524], R136 ;  /* 0x0005248801007387 */ /* 0x0003e40000100800 */
[----:B-1----:R-:W-:-:S02]  /*24f60*/  IMAD.MOV.U32 R0, RZ, RZ, R137 ;  /* 0x000000ffff007224 */ /* 0x002fc400078e0089 */
[----:B------:R-:W4:Y:S04]  /*24f70*/  LDL.LU.64 R136, [R1+0x970] ;  /* 0x0009700001887983 */ /* 0x000f280000300a00 */
[----:B------:R1:W-:Y:S04]  /*24f80*/  STL [R1+0x520], R0 ;  /* 0x0005200001007387 */ /* 0x0003e80000100800 */
[----:B---3--:R3:W-:Y:S01]  /*24f90*/  STL [R1+0x52c], R150 ;  /* 0x00052c9601007387 */ /* 0x0087e20000100800 */
        /* <DEDUP_REMOVED lines=89> */
[----:B---3--:R-:W3:Y:S04]  /*25530*/  LDL.64 R150, [R1+0xa30] ;  /* 0x000a300001967983 */ /* 0x008ee80000100a00 */
        /* <DEDUP_REMOVED lines=281> */
[----:B----4-:R-:W-:Y:S04]  /*266d0*/  STL [R1+0x814], R134 ;  /* 0x0008148601007387 */ /* 0x010fe80000100800 */
[----:B------:R-:W4:Y:S01]  /*266e0*/  LDL.LU.64 R128, [R1+0xc68] ;  /* 0x000c680001807983 */ /* 0x000f220000300a00 */
        /* <DEDUP_REMOVED lines=18> */
[----:B------:R-:W-:Y:S04]  /*26810*/  STL [R1+0x83c], R136 ;  /* 0x00083c8801007387 */ /* 0x000fe80000100800 */
[----:B------:R-:W4:Y:S01]  /*26820*/  LDL.LU.64 R134, [R1+0xc90] ;  /* 0x000c900001867983 */ /* 0x000f220000300a00 */
[----:B-1----:R-:W-:-:S05]  /*26830*/  IMAD.MOV.U32 R0, RZ, RZ, R137 ;  /* 0x000000ffff007224 */ /* 0x002fca00078e0089 */
[----:B------:R3:W-:Y:S02]  /*26840*/  STL [R1+0x838], R0 ;  /* 0x0008380001007387 */ /* 0x0007e40000100800 */
[----:B---3--:R-:W-:Y:S02]  /*26850*/  IMAD.MOV.U32 R0, RZ, RZ, R151 ;  /* 0x000000ffff007224 */ /* 0x008fe400078e0097 */
[----:B------:R1:W-:Y:S04]  /*26860*/  STL [R1+0x844], R150 ;  /* 0x0008449601007387 */ /* 0x0003e80000100800 */
[----:B-1----:R-:W3:Y:S04]  /*26870*/  LDL.LU.64 R150, [R1+0xc98] ;  /* 0x000c980001967983 */ /* 0x002ee80000300a00 */
[----:B------:R1:W-:Y:S04]  /*26880*/  STL [R1+0x840], R0 ;  /* 0x0008400001007387 */ /* 0x0003e80000100800 */
[----:B------:R1:W-:Y:S04]  /*26890*/  STL [R1+0x84c], R130 ;  /* 0x00084c8201007387 */ /* 0x0003e80000100800 */
[----:B------:R-:W3:Y:S01]  /*268a0*/  LDL.LU.64 R136, [R1+0xca0] ;  /* 0x000ca00001887983 */ /* 0x000ee20000300a00 */
[----:B-1----:R-:W-:-:S03]  /*268b0*/  IMAD.MOV.U32 R0, RZ, RZ, R131 ;  /* 0x000000ffff007224 */ /* 0x002fc600078e0083 */
[----:B------:R-:W-:Y:S04]  /*268c0*/  STL [R1+0x854], R138 ;  /* 0x0008548a01007387 */ /* 0x000fe80000100800 */
[----:B------:R1:W-:Y:S04]  /*268d0*/  STL [R1+0x848], R0 ;  /* 0x0008480001007387 */ /* 0x0003e80000100800 */
[----:B------:R-:W3:Y:S01]  /*268e0*/  LDL.LU.64 R130, [R1+0xca8] ;  /* 0x000ca80001827983 */ /* 0x000ee20000300a00 */
[----:B-1----:R-:W-:-:S03]  /*268f0*/  IMAD.MOV.U32 R0, RZ, RZ, R139 ;  /* 0x000000ffff007224 */ /* 0x002fc600078e008b */
[----:B------:R-:W-:Y:S04]  /*26900*/  STL [R1+0x85c], R140 ;  /* 0x00085c8c01007387 */ /* 0x000fe80000100800 */
[----:B------:R1:W-:Y:S04]  /*26910*/  STL [R1+0x850], R0 ;  /* 0x0008500001007387 */ /* 0x0003e80000100800 */
[----:B------:R-:W3:Y:S01]  /*26920*/  LDL.LU.64 R138, [R1+0xcb0] ;  /* 0x000cb000018a7983 */ /* 0x000ee20000300a00 */
[----:B-1----:R-:W-:-:S03]  /*26930*/  IMAD.MOV.U32 R0, RZ, RZ, R141 ;  /* 0x000000ffff007224 */ /* 0x002fc600078e008d */
[----:B--2---:R-:W-:Y:S04]  /*26940*/  STL [R1+0x864], R132 ;  /* 0x0008648401007387 */ /* 0x004fe80000100800 */
[----:B------:R1:W-:Y:S04]  /*26950*/  STL [R1+0x858], R0 ;  /* 0x0008580001007387 */ /* 0x0003e80000100800 */
[----:B------:R-:W2:Y:S01]  /*26960*/  LDL.LU.64 R140, [R1+0xcb8] ;  /* 0x000cb800018c7983 */ /* 0x000ea20000300a00 */
        /* <DEDUP_REMOVED lines=28> */
[----:B------:R-:W-:Y:S04]  /*26b30*/  STL [R1+0x8a4], R136 ;  /* 0x0008a48801007387 */ /* 0x000fe80000100800 */
[----:B------:R1:W-:Y:S04]  /*26b40*/  STL [R1+0x898], R0 ;  /* 0x0008980001007387 */ /* 0x0003e80000100800 */
[----:B---3--:R-:W3:Y:S01]  /*26b50*/  LDL.LU.64 R150, [R1+0xcf0] ;  /* 0x000cf00001967983 */ /* 0x008ee20000300a00 */
        /* <DEDUP_REMOVED lines=15> */
[----:B------:R-:W4:Y:S04]  /*26c50*/  LDL.LU.64 R140, [R1+0xd10] ;  /* 0x000d1000018c7983 */ /* 0x000f280000300a00 */
        /* <DEDUP_REMOVED lines=11> */
[----:B------:R1:W-:Y:S04]  /*26d10*/  STL [R1+0x8dc], R146 ;  /* 0x0008dc9201007387 */ /* 0x0003e80000100800 */
[----:B------:R-:W4:Y:S01]  /*26d20*/  LDL.LU.64 R130, [R1+0xd30] ;  /* 0x000d300001827983 */ /* 0x000f220000300a00 */
[----:B-1----:R-:W-:-:S03]  /*26d30*/  IMAD.MOV.U32 R0, RZ, RZ, R147 ;  /* 0x000000ffff007224 */ /* 0x002fc600078e0093 */
[----:B------:R-:W-:Y:S04]  /*26d40*/  STL [R1+0x8e4], R148 ;  /* 0x0008e49401007387 */ /* 0x000fe80000100800 */
[----:B------:R1:W-:Y:S04]  /*26d50*/  STL [R1+0x8d8], R0 ;  /* 0x0008d80001007387 */ /* 0x0003e80000100800 */
[----:B------:R-:W4:Y:S01]  /*26d60*/  LDL.LU.64 R146, [R1+0xd38] ;  /* 0x000d380001927983 */ /* 0x000f220000300a00 */
[----:B-1----:R-:W-:-:S03]  /*26d70*/  IMAD.MOV.U32 R0, RZ, RZ, R149 ;  /* 0x000000ffff007224 */ /* 0x002fc600078e0095 */
[----:B------:R-:W-:Y:S04]  /*26d80*/  STL [R1+0x8ec], R134 ;  /* 0x0008ec8601007387 */ /* 0x000fe80000100800 */
[----:B------:R1:W-:Y:S04]  /*26d90*/  STL [R1+0x8e0], R0 ;  /* 0x0008e00001007387 */ /* 0x0003e80000100800 */
[----:B------:R-:W4:Y:S04]  /*26da0*/  LDL.LU.64 R148, [R1+0xd40] ;  /* 0x000d400001947983 */ /* 0x000f280000300a00 */
[----:B------:R-:W4:Y:S01]  /*26db0*/  LDL.LU.64 R132, [R1+0xd48] ;  /* 0x000d480001847983 */ /* 0x000f220000300a00 */
[----:B-1----:R-:W-:-:S05]  /*26dc0*/  IMAD.MOV.U32 R0, RZ, RZ, R135 ;  /* 0x000000ffff007224 */ /* 0x002fca00078e0087 */
        /* <DEDUP_REMOVED lines=9> */
[----:B------:R-:W-:Y:S04]  /*26e60*/  STL [R1+0x904], R126 ;  /* 0x0009047e01007387 */ /* 0x000fe80000100800 */
[----:B------:R-:W3:Y:S01]  /*26e70*/  LDL.LU.64 R136, [R1+0xd60] ;  /* 0x000d600001887983 */ /* 0x000ee20000300a00 */
[----:B-1----:R-:W-:-:S03]  /*26e80*/  IMAD.MOV.U32 R0, RZ, RZ, R127 ;  /* 0x000000ffff007224 */ /* 0x002fc600078e007f */
[----:B--2---:R-:W-:Y:S04]  /*26e90*/  STL [R1+0x90c], R138 ;  /* 0x00090c8a01007387 */ /* 0x004fe80000100800 */
[----:B------:R1:W-:Y:S02]  /*26ea0*/  STL [R1+0x900], R0 ;  /* 0x0009000001007387 */ /* 0x0003e40000100800 */
[----:B-1----:R-:W-:Y:S02]  /*26eb0*/  IMAD.MOV.U32 R0, RZ, RZ, R139 ;  /* 0x000000ffff007224 */ /* 0x002fe400078e008b */
[----:B------:R-:W2:Y:S04]  /*26ec0*/  LDL.LU.64 R138, [R1+0xd68] ;  /* 0x000d6800018a7983 */ /* 0x000ea80000300a00 */
[----:B------:R1:W-:Y:S04]  /*26ed0*/  STL [R1+0x908], R0 ;  /* 0x0009080001007387 */ /* 0x0003e80000100800 */
[----:B----4-:R4:W-:Y:S01]  /*26ee0*/  STL [R1+0x914], R140 ;  /* 0x0009148c01007387 */ /* 0x0109e20000100800 */
[----:B-1----:R-:W-:-:S03]  /*26ef0*/  IMAD.MOV.U32 R0, RZ, RZ, R141 ;  /* 0x000000ffff007224 */ /* 0x002fc600078e008d */
[----:B------:R-:W-:Y:S04]  /*26f00*/  STL [R1+0x91c], R128 ;  /* 0x00091c8001007387 */ /* 0x000fe80000100800 */
[----:B------:R1:W-:Y:S04]  /*26f10*/  STL [R1+0x910], R0 ;  /* 0x0009100001007387 */ /* 0x0003e80000100800 */
[----:B----4-:R-:W4:Y:S01]  /*26f20*/  LDL.LU.64 R140, [R1+0xd70] ;  /* 0x000d7000018c7983 */ /* 0x010f220000300a00 */
        /* <DEDUP_REMOVED lines=8> */
[----:B------:R-:W-:Y:S04]  /*26fb0*/  STL [R1+0x934], R130 ;  /* 0x0009348201007387 */ /* 0x000fe80000100800 */
        /* <DEDUP_REMOVED lines=14> */
[----:B---3--:R-:W-:Y:S04]  /*270a0*/  STL [R1+0x954], R150 ;  /* 0x0009549601007387 */ /* 0x008fe80000100800 */
[----:B------:R1:W-:Y:S02]  /*270b0*/  STL [R1+0x948], R0 ;  /* 0x0009480001007387 */ /* 0x0003e40000100800 */
[----:B-1----:R-:W-:Y:S02]  /*270c0*/  IMAD.MOV.U32 R0, RZ, RZ, R151 ;  /* 0x000000ffff007224 */ /* 0x002fe400078e0097 */
[----:B------:R-:W3:Y:S04]  /*270d0*/  LDL.LU.64 R150, [R1+0xd98] ;  /* 0x000d980001967983 */ /* 0x000ee80000300a00 */
[----:B------:R1:W-:Y:S04]  /*270e0*/  STL [R1+0x950], R0 ;  /* 0x0009500001007387 */ /* 0x0003e80000100800 */
[----:B------:R-:W-:Y:S01]  /*270f0*/  STL [R1+0x95c], R134 ;  /* 0x00095c8601007387 */ /* 0x000fe20000100800 */
[----:B-1----:R-:W-:-:S03]  /*27100*/  IMAD.MOV.U32 R0, RZ, RZ, R135 ;  /* 0x000000ffff007224 */ /* 0x002fc600078e0087 */
[----:B------:R-:W-:Y:S04]  /*27110*/  STL [R1+0x964], R136 ;  /* 0x0009648801007387 */ /* 0x000fe80000100800 */
[----:B------:R1:W-:Y:S04]  /*27120*/  STL [R1+0x958], R0 ;  /* 0x0009580001007387 */ /* 0x0003e80000100800 */
[----:B------:R-:W3:Y:S04]  /*27130*/  LDL.LU.64 R120, [R1+0xda0] ;  /* 0x000da00001787983 */ /* 0x000ee80000300a00 */
[----:B------:R-:W3:Y:S01]  /*27140*/  LDL.LU.64 R122, [R1+0xda8] ;  /* 0x000da800017a7983 */ /* 0x000ee20000300a00 */
[----:B-1----:R-:W-:-:S05]  /*27150*/  IMAD.MOV.U32 R0, RZ, RZ, R137 ;  /* 0x000000ffff007224 */ /* 0x002fca00078e0089 */
[----:B------:R1:W-:Y:S04]  /*27160*/  STL [R1+0x960], R0 ;  /* 0x0009600001007387 */ /* 0x0003e80000100800 */
[----:B--2---:R-:W-:Y:S04]  /*27170*/  STL [R1+0x96c], R138 ;  /* 0x00096c8a01007387 */ /* 0x004fe80000100800 */
[----:B------:R-:W2:Y:S01]  /*27180*/  LDL.LU.64 R124, [R1+0xdb0] ;  /* 0x000db000017c7983 */ /* 0x000ea20000300a00 */
[----:B-1----:R-:W-:-:S03]  /*27190*/  IMAD.MOV.U32 R0, RZ, RZ, R139 ;  /* 0x000000ffff007224 */ /* 0x002fc600078e008b */
[----:B------:R-:W2:Y:S04]  /*271a0*/  LDL.LU.64 R126, [R1+0xdb8] ;  /* 0x000db800017e7983 */ /* 0x000ea80000300a00 */
[----:B------:R1:W-:Y:S04]  /*271b0*/  STL [R1+0x968], R0 ;  /* 0x0009680001007387 */ /* 0x0003e80000100800 */
[----:B----4-:R-:W-:Y:S04]  /*271c0*/  STL [R1+0x974], R140 ;  /* 0x0009748c01007387 */ /* 0x010fe80000100800 */
[----:B------:R-:W4:Y:S01]  /*271d0*/  LDL.LU.64 R128, [R1+0xdc0] ;  /* 0x000dc00001807983 */ /* 0x000f220000300a00 */
[----:B-1----:R-:W-:-:S03]  /*271e0*/  IMAD.MOV.U32 R0, RZ, RZ, R141 ;  /* 0x000000ffff007224 */ /* 0x002fc600078e008d */
[----:B------:R-:W4:Y:S04]  /*271f0*/  LDL.LU.64 R130, [R1+0xdc8] ;  /* 0x000dc80001827983 */ /* 0x000f280000300a00 */
[----:B------:R1:W-:Y:S04]  /*27200*/  STL [R1+0x970], R0 ;  /* 0x0009700001007387 */ /* 0x0003e80000100800 */
[----:B------:R-:W-:Y:S04]  /*27210*/  STL [R1+0x97c], R142 ;  /* 0x00097c8e01007387 */ /* 0x000fe80000100800 */
        /* <DEDUP_REMOVED lines=14> */
[----:B------:R3:W-:Y:S04]  /*27300*/  STL [R1+0x994], R148 ;  /* 0x0009949401007387 */ /* 0x0007e80000100800 */
[----:B------:R-:W4:Y:S01]  /*27310*/  LDL.LU.64 R144, [R1+0xe00] ;  /* 0x000e000001907983 */ /* 0x000f220000300a00 */
[----:B-1----:R-:W-:-:S03]  /*27320*/  IMAD.MOV.U32 R0, RZ, RZ, R149 ;  /* 0x000000ffff007224 */ /* 0x002fc600078e0095 */
[----:B------:R-:W4:Y:S04]  /*27330*/  LDL.LU.64 R146, [R1+0xe08] ;  /* 0x000e080001927983 */ /* 0x000f280000300a00 */
[----:B------:R1:W-:Y:S04]  /*27340*/  STL [R1+0x990], R0 ;  /* 0x0009900001007387 */ /* 0x0003e80000100800 */
[----:B---3--:R3:W-:Y:S04]  /*27350*/  STL [R1+0x99c], R150 ;  /* 0x00099c9601007387 */ /* 0x0087e80000100800 */
[----:B------:R-:W4:Y:S01]  /*27360*/  LDL.LU.64 R148, [R1+0xe10] ;  /* 0x000e100001947983 */ /* 0x000f220000300a00 */
[----:B-1----:R-:W-:-:S03]  /*27370*/  IMAD.MOV.U32 R0, RZ, RZ, R151 ;  /* 0x000000ffff007224 */ /* 0x002fc600078e0097 */
[----:B---3--:R-:W3:Y:S04]  /*27380*/  LDL.LU.64 R150, [R1+0xe18] ;  /* 0x000e180001967983 */ /* 0x008ee80000300a00 */
[----:B------:R1:W-:Y:S02]  /*27390*/  STL [R1+0x998], R0 ;  /* 0x0009980001007387 */ /* 0x0003e40000100800 */
[----:B-1----:R-:W-:Y:S02]  /*273a0*/  IMAD.MOV.U32 R0, RZ, RZ, R121 ;  /* 0x000000ffff007224 */ /* 0x002fe400078e0079 */
[----:B------:R-:W-:Y:S04]  /*273b0*/  STL [R1+0x9a4], R120 ;  /* 0x0009a47801007387 */ /* 0x000fe80000100800 */
[----:B------:R-:W-:Y:S04]  /*273c0*/  STL [R1+0x9ac], R122 ;  /* 0x0009ac7a01007387 */ /* 0x000fe80000100800 */
[----:B------:R1:W-:Y:S02]  /*273d0*/  STL [R1+0x9a0], R0 ;  /* 0x0009a00001007387 */ /* 0x0003e40000100800 */
[----:B-1----:R-:W-:-:S02]  /*273e0*/  IMAD.MOV.U32 R0, RZ, RZ, R123 ;  /* 0x000000ffff007224 */ /* 0x002fc400078e007b */
[----:B--2---:R-:W-:Y:S04]  /*273f0*/  STL [R1+0x9b4], R124 ;  /* 0x0009b47c01007387 */ /* 0x004fe80000100800 */
[----:B------:R1:W-:Y:S04]  /*27400*/  STL [R1+0x9a8], R0 ;  /* 0x0009a80001007387 */ /* 0x0003e80000100800 */
[----:B------:R-:W-:Y:S01]  /*27410*/  STL [R1+0x9bc], R126 ;  /* 0x0009bc7e01007387 */ /* 0x000fe20000100800 */
[----:B-1----:R-:W-:-:S05]  /*27420*/  IMAD.MOV.U32 R0, RZ, RZ, R125 ;  /* 0x000000ffff007224 */ /* 0x002fca00078e007d */
[----:B------:R1:W-:Y:S04]  /*27430*/  STL [R1+0x9b0], R0 ;  /* 0x0009b00001007387 */ /* 0x0003e80000100800 */
[----:B----4-:R-:W-:Y:S01]  /*27440*/  STL [R1+0x9c4], R128 ;  /* 0x0009c48001007387 */ /* 0x010fe20000100800 */
[----:B-1----:R-:W-:-:S05]  /*27450*/  IMAD.MOV.U32 R0, RZ, RZ, R127 ;  /* 0x000000ffff007224 */ /* 0x002fca00078e007f */
[----:B------:R1:W-:Y:S04]  /*27460*/  STL [R1+0x9b8], R0 ;  /* 0x0009b80001007387 */ /* 0x0003e80000100800 */
[----:B------:R-:W-:Y:S01]  /*27470*/  STL [R1+0x9cc], R130 ;  /* 0x0009cc8201007387 */ /* 0x000fe20000100800 */
        /* <DEDUP_REMOVED lines=25> */
[----:B------:R1:W-:Y:S02]  /*27610*/  STL [R1+0xa00], R0 ;  /* 0x000a000001007387 */ /* 0x0003e40000100800 */
[----:B-1----:R-:W-:Y:S01]  /*27620*/  IMAD.MOV.U32 R0, RZ, RZ, R147 ;  /* 0x000000ffff007224 */ /* 0x002fe200078e0093 */
[----:B------:R-:W-:Y:S01]  /*27630*/  UIADD3 UR5, UR4, -0x100, URZ ;  /* 0xffffff0004057890 */ /* 0x000fe2000fffe03f */
[----:B------:R-:W-:Y:S04]  /*27640*/  STL [R1+0xa14], R148 ;  /* 0x000a149401007387 */ /* 0x000fe80000100800 */
[----:B------:R1:W-:Y:S04]  /*27650*/  STL [R1+0xa08], R0 ;  /* 0x000a080001007387 */ /* 0x0003e80000100800 */
[----:B---3--:R-:W-:Y:S01]  /*27660*/  STL [R1+0xa1c], R150 ;  /* 0x000a1c9601007387 */ /* 0x008fe20000100800 */
[----:B-1----:R-:W-:-:S05]  /*27670*/  IMAD.MOV.U32 R0, RZ, RZ, R149 ;  /* 0x000000ffff007224 */ /* 0x002fca00078e0095 */
[----:B------:R1:W-:Y:S02]  /*27680*/  STL [R1+0xa10], R0 ;  /* 0x000a100001007387 */ /* 0x0003e40000100800 */
[----:B-1----:R-:W-:Y:S02]  /*27690*/  IMAD.MOV.U32 R0, RZ, RZ, R151 ;  /* 0x000000ffff007224 */ /* 0x002fe400078e0097 */
[----:B------:R-:W1:Y:S03]  /*276a0*/  LDC R151, c[0x0][0x230] ;  /* 0x00008c00ff977b82 */ /* 0x000e660000000800 */
[----:B------:R-:W-:Y:S04]  /*276b0*/  STL [R1+0xa18], R0 ;  /* 0x000a180001007387 */ /* 0x000fe80000100800 */
[----:B------:R2:W-:Y:S04]  /*276c0*/  STL [R1+0xa24], R2 ;  /* 0x000a240201007387 */ /* 0x0005e80000100800 */
[----:B------:R3:W-:Y:S01]  /*276d0*/  STL [R1+0xa20], R3 ;  /* 0x000a200301007387 */ /* 0x0007e20000100800 */
[----:B--2---:R-:W-:-:S05]  /*276e0*/  IMAD.U32 R2, RZ, RZ, UR5 ;  /* 0x00000005ff027e24 */ /* 0x004fca000f8e00ff */
[----:B------:R3:W-:Y:S04]  /*276f0*/  STL [R1+0xa30], R2 ;  /* 0x000a300201007387 */ /* 0x0007e80000100800 */
[----:B------:R3:W-:Y:S04]  /*27700*/  STL [R1], RZ ;  /* 0x000000ff01007387 */ /* 0x0007e80000100800 */
        /* <DEDUP_REMOVED lines=108> */
[----:B------:R3:W-:Y:S01]  /*27dd0*/  STL [R1+0x1b4], RZ ;  /* 0x0001b4ff01007387 */ /* 0x0007e20000100800 */
[----:B------:R-:W2:Y:S03]  /*27de0*/  S2R R150, SR_TID.X ;  /* 0x0000000000967919 */ /* 0x000ea60000002100 */
        /* <DEDUP_REMOVED lines=16> */
[----:B-1----:R-:W-:-:S03]  /*27ef0*/  VIADD R151, R151, 0x7f ;  /* 0x0000007f97977836 */ /* 0x002fc60000000000 */
[----:B------:R3:W-:Y:S04]  /*27f00*/  STL [R1+0x1f8], RZ ;  /* 0x0001f8ff01007387 */ /* 0x0007e80000100800 */
[----:B------:R3:W-:Y:S01]  /*27f10*/  STL [R1+0x1fc], RZ ;  /* 0x0001fcff01007387 */ /* 0x0007e20000100800 */
[----:B------:R-:W-:-:S04]  /*27f20*/  SHF.R.S32.HI R0, RZ, 0x1f, R151 ;  /* 0x0000001fff007819 */ /* 0x000fc80000011497 */
[----:B------:R-:W-:Y:S02]  /*27f30*/  LEA.HI R0, R0, R151, RZ, 0x7 ;  /* 0x0000009700007211 */ /* 0x000fe400078f38ff */
[----:B--2---:R-:W-:Y:S02]  /*27f40*/  SHF.R.U32.HI R24, RZ, 0x5, R150 ;  /* 0x00000005ff187819 */ /* 0x004fe40000011696 */
[----:B------:R-:W-:Y:S01]  /*27f50*/  SHF.R.S32.HI R0, RZ, 0x7, R0 ;  /* 0x00000007ff007819 */ /* 0x000fe20000011400 */
[----:B------:R-:W-:Y:S01]  /*27f60*/  USHF.R.S32.HI UR8, URZ, 0x1f, UR6 ;  /* 0x0000001f3f087899 */ /* 0x000fe20008011406 */
[----:B------:R-:W-:Y:S01]  /*27f70*/  R2UR UR10, R24 ;  /* 0x00000000180a72ca */ /* 0x000fe200000e0000 */
[----:B------:R-:W-:Y:S01]  /*27f80*/  USHF.R.S32.HI UR9, URZ, 0x1f, UR7 ;  /* 0x0000001f3f097899 */ /* 0x000fe20008011407 */
        /* <DEDUP_REMOVED lines=63> */
[----:B------:R-:W-:Y:S01]  /*28380*/  CS2R R150, SRZ ;  /* 0x0000000000967805 */ /* 0x000fe2000001ff00 */
[----:B------:R-:W-:Y:S01]  /*28390*/  VIADD R0, R0, 0xfffffffe ;  /* 0xfffffffe00007836 */ /* 0x000fe20000000000 */
[----:B------:R-:W-:Y:S02]  /*283a0*/  USHF.L.U32 UR4, UR6, 0x2, URZ ;  /* 0x0000000206047899 */ /* 0x000fe4000800063f */
[----:B------:R-:W-:Y:S01]  /*283b0*/  USHF.L.U32 UR5, UR7, 0x2, URZ ;  /* 0x0000000207057899 */ /* 0x000fe2000800063f */
[----:B------:R-:W-:Y:S01]  /*283c0*/  UMOV UR61, 0x1 ;  /* 0x00000001003d7882 */ /* 0x000fe20000000000 */
[----:B------:R-:W-:Y:S01]  /*283d0*/  UMOV UR60, 0xffffffff ;  /* 0xffffffff003c7882 */ /* 0x000fe20000000000 */
[----:B------:R-:W-:Y:S02]  /*283e0*/  USHF.L.U64.HI UR6, UR6, 0x2, UR8 ;  /* 0x0000000206067899 */ /* 0x000fe40008010208 */
[----:B------:R-:W-:Y:S01]  /*283f0*/  USHF.L.U64.HI UR7, UR7, 0x2, UR9 ;  /* 0x0000000207077899 */ /* 0x000fe20008010209 */
[----:B---3--:R-:W-:-:S11]  /*28400*/  UMOV UR55, URZ ;  /* 0x0000003f00377c82 */ /* 0x008fd60008000000 */
.L_x_1:
[----:B------:R-:W-:Y:S01]  /*28410*/  STL.64 [R1+0x1530], R250 ;  /* 0x001530fa01007387 */ /* 0x000fe20000100a00 */
[----:B------:R-:W1:Y:S01]  /*28420*/  S2R R0, SR_TID.X ;  /* 0x0000000000007919 */ /* 0x000e620000002100 */
[----:B------:R-:W-:Y:S01]  /*28430*/  UIADD3 UR60, UR60, 0x1, URZ ;  /* 0x000000013c3c7890 */ /* 0x000fe2000fffe03f */
[----:B------:R-:W-:-:S04]  /*28440*/  DEPBAR.LE SB0, 0x2 ;  /* 0x000080800000791a */ /* 0x000fc80000000000 */
[----:B------:R-:W-:Y:S01]  /*28450*/  STL.64 [R1+0x1528], R248 ;  /* 0x001528f801007387 */ /* 0x000fe20000100a00 */
[----:B------:R-:W-:Y:S01]  /*28460*/  UMOV UR51, 0x40000040 ;  /* 0x4000004000337882 */ /* 0x000fe20000000000 */
[----:B------:R-:W-:Y:S01]  /*28470*/  UMOV UR49, 0x40000040 ;  /* 0x4000004000317882 */ /* 0x000fe20000000000 */
[----:B------:R-:W2:Y:S01]  /*28480*/  LDC R3, c[0x0][0x230] ;  /* 0x00008c00ff037b82 */ /* 0x000ea20000000800 */
[----:B------:R-:W-:Y:S04]  /*28490*/  STL.64 [R1+0x1520], R246 ;  /* 0x001520f601007387 */ /* 0x000fe80000100a00 */
        /* <DEDUP_REMOVED lines=47> */
[----:B-----5:R-:W-:Y:S04]  /*28790*/  STL.64 [R1+0x13a0], R150 ;  /* 0x0013a09601007387 */ /* 0x020fe80000100a00 */
        /* <DEDUP_REMOVED lines=12> */
[----:B------:R3:W-:Y:S04]  /*28860*/  STL.64 [R1+0x1338], R124 ;  /* 0x0013387c01007387 */ /* 0x0007e80000100a00 */
[----:B---3--:R-:W3:Y:S04]  /*28870*/  LDL.LU.64 R124, [R1] ;  /* 0x00000000017c7983 */ /* 0x008ee80000300a00 */
[----:B------:R-:W3:Y:S04]  /*28880*/  LDL.LU.64 R126, [R1+0x8] ;  /* 0x00000800017e7983 */ /* 0x000ee80000300a00 */
        /* <DEDUP_REMOVED lines=59> */
[----:B------:R-:W3:Y:S01]  /*28c40*/  LDL.LU.64 R246, [R1+0x1e8] ;  /* 0x0001e80001f67983 */ /* 0x000ee20000300a00 */
[----:B-1----:R-:W-:-:S03]  /*28c50*/  SHF.R.U32.HI R0, RZ, 0x5, R0 ;  /* 0x00000005ff007819 */ /* 0x002fc60000011600 */
[----:B------:R-:W3:Y:S04]  /*28c60*/  LDL.LU.64 R248, [R1+0x1f0] ;  /* 0x0001f00001f87983 */ /* 0x000ee80000300a00 */
[----:B------:R-:W3:Y:S01]  /*28c70*/  LDL.LU.64 R250, [R1+0x1f8] ;  /* 0x0001f80001fa7983 */ /* 0x000ee20000300a00 */
[----:B------:R-:W-:Y:S01]  /*28c80*/  R2UR UR8, R0 ;  /* 0x00000000000872ca */ /* 0x000fe200000e0000 */
[----:B------:R-:W-:Y:S01]  /*28c90*/  UISETP.GT.AND UP0, UPT, UR60, 0x2, UPT ;  /* 0x000000023c00788c */ /* 0x000fe2000bf04270 */
[----:B------:R-:W-:Y:S03]  /*28ca0*/  BAR.SYNC.DEFER_BLOCKING 0x0 ;  /* 0x0000000000007b1d */ /* 0x000fe60000010000 */
[----:B------:R-:W-:-:S03]  /*28cb0*/  USEL UR60, UR60, URZ, !UP0 ;  /* 0x0000003f3c3c7287 */ /* 0x000fc6000c000000 */
[----:B------:R-:W-:Y:S05]  /*28cc0*/  STL [R1+0x131c], R4 ;  /* 0x00131c0401007387 */ /* 0x000fea0000100800 */
[----:B------:R-:W-:Y:S02]  /*28cd0*/  USHF.L.U32 UR9, UR8, 0x7, URZ ;  /* 0x0000000708097899 */ /* 0x000fe4000800063f */
[----:B------:R-:W-:Y:S01]  /*28ce0*/  ULEA UR8, UR60, UR54, 0x10 ;  /* 0x000000363c087291 */ /* 0x000fe2000f8e803f */
[----:B------:R-:W4:Y:S01]  /*28cf0*/  LDL R0, [R1+0xa30] ;  /* 0x000a300001007983 */ /* 0x000f220000100800 */
[----:B------:R-:W-:Y:S02]  /*28d00*/  ULOP3.LUT UR10, UR9, 0x200, URZ, 0xc0, !UPT ;  /* 0x00000200090a7892 */ /* 0x000fe4000f8ec03f */
[----:B------:R-:W-:-:S02]  /*28d10*/  ULEA UR9, UR60, UR54, 0x12 ;  /* 0x000000363c097291 */ /* 0x000fc4000f8e903f */
[----:B------:R-:W-:Y:S02]  /*28d20*/  UIADD3 UR8, UR8, 0xc0000, URZ ;  /* 0x000c000008087890 */ /* 0x000fe4000fffe03f */
[----:B------:R-:W-:Y:S02]  /*28d30*/  USHF.R.U32.HI UR9, URZ, 0x4, UR9 ;  /* 0x000000043f097899 */ /* 0x000fe40008011609 */
[----:B------:R-:W-:Y:S02]  /*28d40*/  ULEA.HI UR8, UR8, UR10, URZ, 0x1c ;  /* 0x0000000a08087291 */ /* 0x000fe4000f8fe03f */
[----:B------:R-:W-:Y:S02]  /*28d50*/  USGXT.U32 UR50, UR9, 0xe ;  /* 0x0000000e0932789a */ /* 0x000fe40008000000 */
[----:B------:R-:W-:Y:S02]  /*28d60*/  ULOP3.LUT UR48, UR8, 0x3fff, URZ, 0xc0, !UPT ;  /* 0x00003fff08307892 */ /* 0x000fe4000f8ec03f */
[----:B------:R-:W-:-:S02]  /*28d70*/  UIADD3 UR10, UP1, UR50, 0x2, URZ ;  /* 0x00000002320a7890 */ /* 0x000fc4000ff3e03f */
[----:B------:R-:W-:Y:S01]  /*28d80*/  UIADD3 UR12, UP0, UR48, 0x2, URZ ;  /* 0x00000002300c7890 */ /* 0x000fe2000ff1e03f */
[----:B------:R-:W-:Y:S01]  /*28d90*/  UMOV UR9, URZ ;  /* 0x0000003f00097c82 */ /* 0x000fe20008000000 */
[----:B------:R-:W-:Y:S01]  /*28da0*/  UMOV UR8, URZ ;  /* 0x0000003f00087c82 */ /* 0x000fe20008000000 */
[----:B------:R-:W-:Y:S02]  /*28db0*/  UIADD3.X UR11, UR9, 0x40000040, URZ, UP1, !UPT ;  /* 0x40000040090b7890 */ /* 0x000fe40008ffe43f */
[----:B------:R-:W-:Y:S02]  /*28dc0*/  UIADD3.X UR9, UR8, 0x40000040, URZ, UP0, !UPT ;  /* 0x4000004008097890 */ /* 0x000fe400087fe43f */
[----:B------:R-:W-:Y:S01]  /*28dd0*/  UIADD3.64 UR46, UR10, 0x2, URZ ;  /* 0x000000020a2e7897 */ /* 0x000fe2000fffe03f */
[----:B------:R-:W-:Y:S01]  /*28de0*/  UMOV UR8, UR12 ;  /* 0x0000000c00087c82 */ /* 0x000fe20008000000 */
[----:B------:R-:W-:Y:S02]  /*28df0*/  UIADD3.64 UR42, UR10, 0x4, URZ ;  /* 0x000000040a2a7897 */ /* 0x000fe4000fffe03f */
[----:B------:R-:W-:-:S02]  /*28e00*/  UIADD3.64 UR44, UR8, 0x2, URZ ;  /* 0x00000002082c7897 */ /* 0x000fc4000fffe03f */
[----:B------:R-:W-:Y:S02]  /*28e10*/  UIADD3.64 UR40, UR8, 0x4, URZ ;  /* 0x0000000408287897 */ /* 0x000fe4000fffe03f */
[----:B------:R-:W-:Y:S02]  /*28e20*/  UIADD3.64 UR58, UR10, 0x7fe, URZ ;  /* 0x000007fe0a3a7897 */ /* 0x000fe4000fffe03f */
[----:B------:R-:W-:Y:S02]  /*28e30*/  UIADD3.64 UR56, UR8, 0x3fe, URZ ;  /* 0x000003fe08387897 */ /* 0x000fe4000fffe03f */
[----:B------:R-:W-:Y:S02]  /*28e40*/  UIADD3.64 UR18, UR10, 0x800, URZ ;  /* 0x000008000a127897 */ /* 0x000fe4000fffe03f */
[----:B------:R-:W-:Y:S02]  /*28e50*/  UIADD3.64 UR16, UR8, 0x400, URZ ;  /* 0x0000040008107897 */ /* 0x000fe4000fffe03f */
[----:B------:R-:W-:-:S02]  /*28e60*/  UIADD3.64 UR22, UR10, 0xffe, URZ ;  /* 0x00000ffe0a167897 */ /* 0x000fc4000fffe03f */
[----:B------:R-:W-:Y:S02]  /*28e70*/  UIADD3.64 UR20, UR8, 0x7fe, URZ ;  /* 0x000007fe08147897 */ /* 0x000fe4000fffe03f */
[----:B------:R-:W-:Y:S01]  /*28e80*/  UIADD3.64 UR38, UR10, 0x1000, URZ ;  /* 0x000010000a267897 */ /* 0x000fe2000fffe03f */
[----:B------:R-:W-:Y:S01]  /*28e90*/  UMOV UR12, UR16 ;  /* 0x00000010000c7c82 */ /* 0x000fe20008000000 */
[----:B------:R-:W-:Y:S01]  /*28ea0*/  UMOV UR13, UR17 ;  /* 0x00000011000d7c82 */ /* 0x000fe20008000000 */
[----:B------:R-:W-:Y:S02]  /*28eb0*/  UIADD3.64 UR36, UR8, 0x800, URZ ;  /* 0x0000080008247897 */ /* 0x000fe4000fffe03f */
[----:B------:R-:W-:Y:S02]  /*28ec0*/  UIADD3.64 UR34, UR10, 0x1002, URZ ;  /* 0x000010020a227897 */ /* 0x000fe4000fffe03f */
[----:B------:R-:W-:Y:S02]  /*28ed0*/  UIADD3.64 UR32, UR8, 0x802, URZ ;  /* 0x0000080208207897 */ /* 0x000fe4000fffe03f */
[----:B------:R-:W-:-:S02]  /*28ee0*/  UIADD3.64 UR30, UR10, 0x1004, URZ ;  /* 0x000010040a1e7897 */ /* 0x000fc4000fffe03f */
[----:B------:R-:W-:Y:S02]  /*28ef0*/  UIADD3.64 UR28, UR8, 0x804, URZ ;  /* 0x00000804081c7897 */ /* 0x000fe4000fffe03f */
[----:B------:R-:W-:Y:S02]  /*28f00*/  UIADD3.64 UR26, UR10, 0x17fe, URZ ;  /* 0x000017fe0a1a7897 */ /* 0x000fe4000fffe03f */
[----:B------:R-:W-:Y:S01]  /*28f10*/  UIADD3.64 UR24, UR8, 0xbfe, URZ ;  /* 0x00000bfe08187897 */ /* 0x000fe2000fffe03f */
[----:B---3--:R-:W-:-:S06]  /*28f20*/  WARPGROUP.ARRIVE ;  /* 0x00000000000079c5 */ /* 0x008fcc0000000000 */
[----:B------:R-:W-:Y:S03]  /*28f30*/  HGMMA.64x256x8.F32.TF32 R124, gdesc[UR48], R124, gsb0 ;  /* 0x07e00000307c79f0 */ /* 0x000fe6000800287c */
[----:B------:R-:W-:Y:S02]  /*28f40*/  WARPGROUP.DEPBAR.LE gsb0, 0x0 ;  /* 0x00008000000079c5 */ /* 0x000fe40000010000 */
[----:B------:R-:W-:-:S15]  /*28f50*/  WARPGROUP.ARRIVE ;  /* 0x00000000000079c5 */ /* 0x000fde0000000000 */
[----:B------:R-:W-:-:S08]  /*28f60*/  NOP ;  /* 0x0000000000007918 */ /* 0x000fd00000000000 */
        /* <DEDUP_REMOVED lines=16> */
[----:B------:R-:W-:Y:S01]  /*29070*/  HGMMA.64x256x8.F32.TF32 R124, gdesc[UR16], R124, gsb0 ;  /* 0x07e00000107c79f0 */ /* 0x000fe2000800287c */
[----:B------:R-:W-:Y:S02]  /*29080*/  UIADD3.64 UR18, UR10, 0x802, URZ ;  /* 0x000008020a127897 */ /* 0x000fe4000fffe03f */
[----:B------:R-:W-:-:S07]  /*29090*/  UIADD3.64 UR16, UR8, 0x402, URZ ;  /* 0x0000040208107897 */ /* 0x000fce000fffe03f */
[----:B------:R-:W-:Y:S01]  /*290a0*/  UMOV UR14, UR16 ;  /* 0x00000010000e7c82 */ /* 0x000fe20008000000 */
[----:B------:R-:W-:Y:S01]  /*290b0*/  UMOV UR15, UR17 ;  /* 0x00000011000f7c82 */ /* 0x000fe20008000000 */
[----:B------:R-:W-:Y:S02]  /*290c0*/  WARPGROUP.DEPBAR.LE gsb0, 0x0 ;  /* 0x00008000000079c5 */ /* 0x000fe40000010000 */
[----:B------:R-:W-:-:S14]  /*290d0*/  WARPGROUP.ARRIVE ;  /* 0x00000000000079c5 */ /* 0x000fdc0000000000 */
[----:B------:R-:W-:Y:S01]  /*290e0*/  HGMMA.64x256x8.F32.TF32 R124, gdesc[UR16], R124, gsb0 ;  /* 0x07e00000107c79f0 */ /* 0x000fe2000800287c */
[----:B------:R-:W-:Y:S02]  /*290f0*/  UIADD3.64 UR18, UR10, 0x804, URZ ;  /* 0x000008040a127897 */ /* 0x000fe4000fffe03f */
[----:B------:R-:W-:Y:S01]  /*29100*/  UIADD3.64 UR16, UR8, 0x404, URZ ;  /* 0x0000040408107897 */ /* 0x000fe2000fffe03f */
[----:B------:R-:W-:Y:S02]  /*29110*/  WARPGROUP.DEPBAR.LE gsb0, 0x0 ;  /* 0x00008000000079c5 */ /* 0x000fe40000010000 */
[----:B------:R-:W-:-:S15]  /*29120*/  WARPGROUP.ARRIVE ;  /* 0x00000000000079c5 */ /* 0x000fde0000000000 */
[----:B------:R-:W-:-:S07]  /*29130*/  NOP ;  /* 0x0000000000007918 */ /* 0x000fce0000000000 */
[----:B------:R-:W-:Y:S01]  /*29140*/  HGMMA.64x256x8.F32.TF32 R124, gdesc[UR16], R124, gsb0 ;  /* 0x07e00000107c79f0 */ /* 0x000fe2000800287c */
[----:B------:R-:W-:Y:S01]  /*29150*/  UMOV UR18, UR20 ;  /* 0x0000001400127c82 */ /* 0x000fe20008000000 */
[----:B------:R-:W-:Y:S01]  /*29160*/  UMOV UR19, UR21 ;  /* 0x0000001500137c82 */ /* 0x000fe20008000000 */
[----:B------:R-:W-:Y:S02]  /*29170*/  WARPGROUP.DEPBAR.LE gsb0, 0x0 ;  /* 0x00008000000079c5 */ /* 0x000fe40000010000 */
[----:B------:R-:W-:-:S15]  /*29180*/  WARPGROUP.ARRIVE ;  /* 0x00000000000079c5 */ /* 0x000fde0000000000 */
[----:B------:R-:W-:-:S08]  /*29190*/  NOP ;  /* 0x0000000000007918 */ /* 0x000fd00000000000 */
        /* <DEDUP_REMOVED lines=44> */
[----:B------:R-:W-:Y:S04]  /*29460*/  STL.64 [R1], R124 ;  /* 0x0000007c01007387 */ /* 0x000fe80000100a00 */
        /* <DEDUP_REMOVED lines=63> */
[----:B-1----:R-:W3:Y:S04]  /*29860*/  LDL.LU.64 R250, [R1+0x1530] ;  /* 0x0015300001fa7983 */ /* 0x002ee80000300a00 */
        /* <DEDUP_REMOVED lines=63> */
[----:B------:R-:W-:Y:S01]  /*29c60*/  UIADD3.64 UR50, UR10, 0x1ffe, URZ ;  /* 0x00001ffe0a327897 */ /* 0x000fe2000fffe03f */
[----:B----4-:R-:W-:Y:S01]  /*29c70*/  R2UR UR15, R0 ;  /* 0x00000000000f72ca */ /* 0x010fe200000e0000 */
[----:B------:R-:W-:Y:S01]  /*29c80*/  UIADD3.64 UR46, UR10, 0x2002, URZ ;  /* 0x000020020a2e7897 */ /* 0x000fe2000fffe03f */
[----:B--2---:R-:W-:Y:S01]  /*29c90*/  VIADD R3, R3, 0x7f ;  /* 0x0000007f03037836 */ /* 0x004fe20000000000 */
[----:B------:R-:W-:Y:S01]  /*29ca0*/  UIADD3.64 UR42, UR10, 0x2004, URZ ;  /* 0x000020040a2a7897 */ /* 0x000fe2000fffe03f */
[----:B------:R-:W-:Y:S01]  /*29cb0*/  LOP3.LUT R0, R5, 0x2, RZ, 0xfc, !PT ;  /* 0x0000000205007812 */ /* 0x000fe200078efcff */
[----:B------:R-:W-:Y:S01]  /*29cc0*/  UIADD3.64 UR58, UR10, 0x27fe, URZ ;  /* 0x000027fe0a3a7897 */ /* 0x000fe2000fffe03f */
[----:B------:R-:W-:Y:S01]  /*29cd0*/  IADD3 R8, P3, R8, UR4, RZ ;  /* 0x0000000408087c10 */ /* 0x000fe2000ff7e0ff */
[----:B------:R-:W-:Y:S01]  /*29ce0*/  UIADD3.64 UR22, UR10, 0x3800, URZ ;  /* 0x000038000a167897 */ /* 0x000fe2000fffe03f */
[----:B------:R-:W-:Y:S01]  /*29cf0*/  SHF.R.S32.HI R2, RZ, 0x1f, R3 ;  /* 0x0000001fff027819 */ /* 0x000fe20000011403 */
[----:B------:R-:W-:Y:S01]  /*29d00*/  UIADD3.64 UR18, UR10, 0x3802, URZ ;  /* 0x000038020a127897 */ /* 0x000fe2000fffe03f */
[----:B------:R-:W-:Y:S01]  /*29d10*/  IADD3.X R7, R7, UR6, RZ, P3, !PT ;  /* 0x0000000607077c10 */ /* 0x000fe20009ffe4ff */
[----:B------:R-:W-:Y:S01]  /*29d20*/  UIADD3 UR61, UR61, 0x1, URZ ;  /* 0x000000013d3d7890 */ /* 0x000fe2000fffe03f */
[----:B------:R-:W-:Y:S01]  /*29d30*/  LEA.HI R2, R2, R3, RZ, 0x7 ;  /* 0x0000000302027211 */ /* 0x000fe200078f38ff */
[----:B------:R1:W-:Y:S01]  /*29d40*/  STL [R1+0x1320], R6 ;  /* 0x0013200601007387 */ /* 0x0003e20000100800 */
[----:B------:R-:W-:Y:S01]  /*29d50*/  IADD3 R10, P4, R10, UR4, RZ ;  /* 0x000000040a0a7c10 */ /* 0x000fe2000ff9e0ff */
[----:B------:R-:W-:Y:S01]  /*29d60*/  UISETP.GT.AND UP0, UPT, UR61, 0x2, UPT ;  /* 0x000000023d00788c */ /* 0x000fe2000bf04270 */
[----:B------:R-:W-:Y:S01]  /*29d70*/  SHF.R.S32.HI R2, RZ, 0x7, R2 ;  /* 0x00000007ff027819 */ /* 0x000fe20000011402 */
[----:B------:R-:W-:Y:S01]  /*29d80*/  IMAD.MOV.U32 R3, RZ, RZ, R7 ;  /* 0x000000ffff037224 */ /* 0x000fe200078e0007 */
[----:B------:R-:W-:Y:S01]  /*29d90*/  IADD3.X R9, R9, UR6, RZ, P4, !PT ;  /* 0x0000000609097c10 */ /* 0x000fe2000a7fe4ff */
[----:B------:R-:W-:Y:S01]  /*29da0*/  USEL UR61, UR61, URZ, !UP0 ;  /* 0x0000003f3d3d7287 */ /* 0x000fe2000c000000 */
[----:B------:R-:W-:Y:S01]  /*29db0*/  LOP3.LUT R4, R5, 0x22, RZ, 0xfc, !PT ;  /* 0x0000002205047812 */ /* 0x000fe200078efcff */
[----:B------:R-:W-:-:S05]  /*29dc0*/  VIADD R2, R2, 0xfffffffe ;  /* 0xfffffffe02027836 */ /* 0x000fca0000000000 */
[----:B------:R-:W-:Y:S01]  /*29dd0*/  ISETP.LE.AND P0, PT, R2, UR55, PT ;  /* 0x0000003702007c0c */ /* 0x000fe2000bf03270 */
[----:B------:R-:W-:Y:S01]  /*29de0*/  IMAD.MOV.U32 R2, RZ, RZ, R8 ;  /* 0x000000ffff027224 */ /* 0x000fe200078e0008 */
[----:B---3--:R-:W-:Y:S02]  /*29df0*/  IADD3 R170, P4, R170, UR4, RZ ;  /* 0x00000004aaaa7c10 */ /* 0x008fe4000ff9e0ff */
[----:B------:R-:W-:Y:S02]  /*29e00*/  IADD3 R168, P3, R168, UR4, RZ ;  /* 0x00000004a8a87c10 */ /* 0x000fe4000ff7e0ff */
[----:B------:R-:W-:Y:S02]  /*29e10*/  IADD3.X R169, R169, UR6, RZ, P4, !PT ;  /* 0x00000006a9a97c10 */ /* 0x000fe4000a7fe4ff */
[----:B------:R-:W-:Y:S02]  /*29e20*/  IADD3.X R167, R167, UR6, RZ, P3, !PT ;  /* 0x00000006a7a77c10 */ /* 0x000fe40009ffe4ff */
[----:B------:R-:W-:-:S02]  /*29e30*/  IADD3 R200, P3, R200, UR4, RZ ;  /* 0x00000004c8c87c10 */ /* 0x000fc4000ff7e0ff */
[----:B------:R-:W-:Y:S02]  /*29e40*/  IADD3 R202, P4, R202, UR4, RZ ;  /* 0x00000004caca7c10 */ /* 0x000fe4000ff9e0ff */
[----:B------:R-:W-:Y:S02]  /*29e50*/  IADD3.X R199, R199, UR6, RZ, P3, !PT ;  /* 0x00000006c7c77c10 */ /* 0x000fe40009ffe4ff */
[----:B------:R-:W-:Y:S02]  /*29e60*/  IADD3.X R201, R201, UR6, RZ, P4, !PT ;  /* 0x00000006c9c97c10 */ /* 0x000fe4000a7fe4ff */
[----:B------:R-:W-:Y:S02]  /*29e70*/  IADD3 R232, P3, R232, UR4, RZ ;  /* 0x00000004e8e87c10 */ /* 0x000fe4000ff7e0ff */
[----:B------:R-:W-:Y:S02]  /*29e80*/  IADD3 R234, P4, R234, UR4, RZ ;  /* 0x00000004eaea7c10 */ /* 0x000fe4000ff9e0ff */
[----:B------:R-:W-:-:S02]  /*29e90*/  IADD3.X R231, R231, UR6, RZ, P3, !PT ;  /* 0x00000006e7e77c10 */ /* 0x000fc40009ffe4ff */
[----:B------:R-:W-:Y:S02]  /*29ea0*/  IADD3.X R233, R233, UR6, RZ, P4, !PT ;  /* 0x00000006e9e97c10 */ /* 0x000fe4000a7fe4ff */
[----:B------:R-:W-:Y:S02]  /*29eb0*/  IADD3 R12, P3, R12, UR4, RZ ;  /* 0x000000040c0c7c10 */ /* 0x000fe4000ff7e0ff */
        /* <DEDUP_REMOVED lines=31> */
[----:B------:R-:W-:Y:S01]  /*2a0b0*/  IADD3 R20, P3, R20, UR4, RZ ;  /* 0x0000000414147c10 */ /* 0x000fe2000ff7e0ff */
[----:B------:R-:W-:Y:S01]  /*2a0c0*/  WARPGROUP.ARRIVE ;  /* 0x00000000000079c5 */ /* 0x000fe20000000000 */
[----:B------:R-:W-:Y:S02]  /*2a0d0*/  IADD3 R22, P4, R22, UR4, RZ ;  /* 0x0000000416167c10 */ /* 0x000fe4000ff9e0ff */
[----:B------:R-:W-:-:S02]  /*2a0e0*/  IADD3.X R19, R19, UR6, RZ, P3, !PT ;  /* 0x0000000613137c10 */ /* 0x000fc40009ffe4ff */
[----:B------:R-:W-:Y:S01]  /*2a0f0*/  IADD3.X R21, R21, UR6, RZ, P4, !PT ;  /* 0x0000000615157c10 */ /* 0x000fe2000a7fe4ff */
[----:B------:R-:W-:Y:S01]  /*2a100*/  HGMMA.64x256x8.F32.TF32 R24, gdesc[UR48], R24, gsb0 ;  /* 0x07e00000301879f0 */ /* 0x000fe20008002818 */
[----:B------:R-:W-:Y:S01]  /*2a110*/  UIADD3.64 UR50, UR10, 0x2000, URZ ;  /* 0x000020000a327897 */ /* 0x000fe2000fffe03f */
[----:B------:R-:W-:Y:S01]  /*2a120*/  IADD3 R180, P3, R180, UR4, RZ ;  /* 0x00000004b4b47c10 */ /* 0x000fe2000ff7e0ff */
[----:B------:R-:W-:Y:S01]  /*2a130*/  UMOV UR48, UR8 ;  /* 0x0000000800307c82 */ /* 0x000fe20008000000 */
[----:B------:R-:W-:Y:S01]  /*2a140*/  UMOV UR49, UR9 ;  /* 0x0000000900317c82 */ /* 0x000fe20008000000 */
[----:B------:R-:W-:Y:S01]  /*2a150*/  UIMAD UR8, UR55, -0x80, UR15 ;  /* 0xffffff80370878a4 */ /* 0x000fe2000f8e020f */
[----:B------:R-:W-:Y:S01]  /*2a160*/  IADD3.X R179, R179, UR6, RZ, P3, !PT ;  /* 0x00000006b3b37c10 */ /* 0x000fe20009ffe4ff */
[----:B------:R-:W-:Y:S01]  /*2a170*/  UIADD3.64 UR14, UR10, 0x3804, URZ ;  /* 0x000038040a0e7897 */ /* 0x000fe2000fffe03f */
[----:B------:R-:W-:Y:S01]  /*2a180*/  IADD3 R182, P4, R182, UR4, RZ ;  /* 0x00000004b6b67c10 */ /* 0x000fe2000ff9e0ff */
[----:B------:R-:W-:Y:S01]  /*2a190*/  ULEA UR9, UR61, UR54, 0x10 ;  /* 0x000000363d097291 */ /* 0x000fe2000f8e803f */
[----:B------:R-:W-:-:S02]  /*2a1a0*/  IADD3 R212, P3, R212, UR4, RZ ;  /* 0x00000004d4d47c10 */ /* 0x000fc4000ff7e0ff */
[----:B------:R-:W-:Y:S02]  /*2a1b0*/  ISETP.GE.AND P1, PT, R5, UR8, PT ;  /* 0x0000000805007c0c */ /* 0x000fe4000bf26270 */
[----:B------:R-:W-:Y:S02]  /*2a1c0*/  ISETP.GE.AND P2, PT, R0, UR8, PT ;  /* 0x0000000800007c0c */ /* 0x000fe4000bf46270 */
[----:B------:R-:W-:Y:S02]  /*2a1d0*/  SEL R0, RZ, 0x4, P1 ;  /* 0x00000004ff007807 */ /* 0x000fe40000800000 */
[----:B------:R-:W-:Y:S02]  /*2a1e0*/  IADD3.X R181, R181, UR6, RZ, P4, !PT ;  /* 0x00000006b5b57c10 */ /* 0x000fe4000a7fe4ff */
[----:B------:R-:W-:Y:S02]  /*2a1f0*/  SEL R0, R0, RZ, !P0 ;  /* 0x000000ff00007207 */ /* 0x000fe40004000000 */
[----:B------:R-:W-:-:S02]  /*2a200*/  IADD3.X R211, R211, UR6, RZ, P3, !PT ;  /* 0x00000006d3d37c10 */ /* 0x000fc40009ffe4ff */
[----:B------:R-:W-:Y:S02]  /*2a210*/  ISETP.NE.U32.AND P1, PT, R0, RZ, PT ;  /* 0x000000ff0000720c */ /* 0x000fe40003f25070 */
[----:B------:R-:W-:Y:S02]  /*2a220*/  SEL R0, RZ, 0x4, P2 ;  /* 0x00000004ff007807 */ /* 0x000fe40001000000 */
[----:B------:R-:W-:Y:S02]  /*2a230*/  IADD3 R214, P4, R214, UR4, RZ ;  /* 0x00000004d6d67c10 */ /* 0x000fe4000ff9e0ff */
[----:B------:R-:W-:Y:S02]  /*2a240*/  SEL R0, R0, RZ, !P0 ;  /* 0x000000ff00007207 */ /* 0x000fe40004000000 */
[----:B------:R-:W-:Y:S02]  /*2a250*/  IADD3.X R213, R213, UR6, RZ, P4, !PT ;  /* 0x00000006d5d57c10 */ /* 0x000fe4000a7fe4ff */
[----:B------:R-:W-:Y:S01]  /*2a260*/  ISETP.NE.U32.AND P2, PT, R0, RZ, PT ;  /* 0x000000ff0000720c */ /* 0x000fe20003f45070 */
[----:B------:R-:W-:Y:S01]  /*2a270*/  IMAD.U32 R0, RZ, RZ, UR9 ;  /* 0x00000009ff007e24 */ /* 0x000fe2000f8e00ff */
[----:B------:R-:W-:-:S02]  /*2a280*/  IADD3 R244, P3, R244, UR4, RZ ;  /* 0x00000004f4f47c10 */ /* 0x000fc4000ff7e0ff */
[----:B------:R-:W-:Y:S02]  /*2a290*/  IADD3 R246, P4, R246, UR4, RZ ;  /* 0x00000004f6f67c10 */ /* 0x000fe4000ff9e0ff */
[----:B------:R-:W-:Y:S02]  /*2a2a0*/  IADD3 R0, R6, 0x100000, R0 ;  /* 0x0010000006007810 */ /* 0x000fe40007ffe000 */
[----:B-1----:R-:W-:Y:S02]  /*2a2b0*/  LOP3.LUT R6, R5, 0x20, RZ, 0xfc, !PT ;  /* 0x0000002005067812 */ /* 0x002fe400078efcff */
        /* <DEDUP_REMOVED lines=25> */
[----:B------:R-:W-:Y:S01]  /*2a450*/  IADD3.X R189, R189, UR6, RZ, P4, !PT ;  /* 0x00000006bdbd7c10 */ /* 0x000fe2000a7fe4ff */
[----:B------:R-:W-:Y:S02]  /*2a460*/  WARPGROUP.DEPBAR.LE gsb0, 0x0 ;  /* 0x00008000000079c5 */ /* 0x000fe40000010000 */
[----:B------:R-:W-:-:S06]  /*2a470*/  WARPGROUP.ARRIVE ;  /* 0x00000000000079c5 */ /* 0x000fcc0000000000 */
        /* <DEDUP_REMOVED lines=9> */
[----:B------:R-:W-:Y:S01]  /*2a510*/  UIADD3.64 UR42, UR10, 0x2800, URZ ;  /* 0x000028000a2a7897 */ /* 0x000fe2000fffe03f */
[----:B------:R-:W-:Y:S01]  /*2a520*/  UMOV UR40, UR26 ;  /* 0x0000001a00287c82 */ /* 0x000fe20008000000 */
[----:B------:R-:W-:Y:S01]  /*2a530*/  UMOV UR41, UR27 ;  /* 0x0000001b00297c82 */ /* 0x000fe20008000000 */
[----:B------:R-:W-:Y:S01]  /*2a540*/  UIADD3.64 UR26, UR10, 0x37fe, URZ ;  /* 0x000037fe0a1a7897 */ /* 0x000fe2000fffe03f */
[----:B------:R-:W-:Y:S02]  /*2a550*/  WARPGROUP.DEPBAR.LE gsb0, 0x0 ;  /* 0x00008000000079c5 */ /* 0x000fe40000010000 */
[----:B------:R-:W-:-:S15]  /*2a560*/  WARPGROUP.ARRIVE ;  /* 0x00000000000079c5 */ /* 0x000fde0000000000 */
[----:B------:R-:W-:-:S06]  /*2a570*/  NOP ;  /* 0x0000000000007918 */ /* 0x000fcc0000000000 */
        /* <DEDUP_REMOVED lines=58> */
[----:B------:R-:W-:Y:S06]  /*2a920*/  BAR.SYNC.DEFER_BLOCKING 0x0 ;  /* 0x0000000000007b1d */ /* 0x000fec0000010000 */
[----:B------:R1:W-:Y:S04]  /*2a930*/  STL [R1+0x1334], R147 ;  /* 0x0013349301007387 */ /* 0x0003e80000100800 */
[----:B------:R2:W-:Y:S04]  /*2a940*/  STL [R1+0x1330], R148 ;  /* 0x0013309401007387 */ /* 0x0005e80000100800 */
[----:B------:R-:W-:Y:S04]  /*2a950*/  STL [R1+0x132c], R149 ;  /* 0x00132c9501007387 */ /* 0x000fe80000100800 */
[----:B------:R-:W-:Y:S04]  /*2a960*/  STL [R1+0x1328], R150 ;  /* 0x0013289601007387 */ /* 0x000fe80000100800 */
[----:B------:R-:W-:Y:S01]  /*2a970*/  @!PT LDS RZ, [RZ] ;  /* 0x00000000fffff984 */ /* 0x000fe20000000800 */
[----:B------:R-:W-:Y:S01]  /*2a980*/  @!PT LDS RZ, [RZ] ;  /* 0x00000000fffff984 */ /* 0x000fe20000000800 */
[----:B------:R-:W-:Y:S01]  /*2a990*/  @!PT LDS RZ, [RZ] ;  /* 0x00000000fffff984 */ /* 0x000fe20000000800 */
[----:B------:R3:W-:Y:S01]  /*2a9a0*/  LDGSTS.E [R0+-0x40000], desc[UR52][R2.64], P1 ;  /* 0xc000000002007fae */ /* 0x0007e20008921874 */
[----:B------:R-:W-:-:S02]  /*2a9b0*/  ISETP.GE.AND P1, PT, R6, UR8, PT ;  /* 0x0000000806007c0c */ /* 0x000fc4000bf26270 */
[----:B------:R-:W-:Y:S01]  /*2a9c0*/  LOP3.LUT R6, R5, 0x40, RZ, 0xfc, !PT ;  /* 0x0000004005067812 */ /* 0x000fe200078efcff */
[----:B------:R-:W-:Y:S01]  /*2a9d0*/  STL [R1+0x1324], R151 ;  /* 0x0013249701007387 */ /* 0x000fe20000100800 */
[----:B---3--:R-:W-:Y:S02]  /*2a9e0*/  IMAD.MOV.U32 R2, RZ, RZ, R10 ;  /* 0x000000ffff027224 */ /* 0x008fe400078e000a */
[----:B------:R-:W-:-:S05]  /*2a9f0*/  IMAD.MOV.U32 R3, RZ, RZ, R9 ;  /* 0x000000ffff037224 */ /* 0x000fca00078e0009 */
[----:B------:R3:W-:Y:S02]  /*2aa00*/  LDGSTS.E [R0+-0x3fff8], desc[UR52][R2.64], P2 ;  /* 0xc000800002007fae */ /* 0x0007e40009121874 */
[----:B---3--:R-:W-:Y:S01]  /*2aa10*/  SEL R2, RZ, 0x4, P1 ;  /* 0x00000004ff027807 */ /* 0x008fe20000800000 */
[----:B------:R-:W-:Y:S01]  /*2aa20*/  IMAD.MOV.U32 R3, RZ, RZ, R167 ;  /* 0x000000ffff037224 */ /* 0x000fe200078e00a7 */
[----:B------:R-:W-:Y:S02]  /*2aa30*/  ISETP.GE.AND P1, PT, R4, UR8, PT ;  /* 0x0000000804007c0c */ /* 0x000fe4000bf26270 */
[----:B------:R-:W-:Y:S02]  /*2aa40*/  SEL R2, R2, RZ, !P0 ;  /* 0x000000ff02027207 */ /* 0x000fe40004000000 */
[----:B------:R-:W-:Y:S02]  /*2aa50*/  LOP3.LUT R4, R5, 0x42, RZ, 0xfc, !PT ;  /* 0x0000004205047812 */ /* 0x000fe400078efcff */
[----:B------:R-:W-:-:S02]  /*2aa60*/  ISETP.NE.U32.AND P2, PT, R2, RZ, PT ;  /* 0x000000ff0200720c */ /* 0x000fc40003f45070 */
[----:B------:R-:W-:-:S04]  /*2aa70*/  SEL R2, RZ, 0x4, P1 ;  /* 0x00000004ff027807 */ /* 0x000fc80000800000 */
[----:B------:R-:W-:-:S04]  /*2aa80*/  SEL R2, R2, RZ, !P0 ;  /* 0x000000ff02027207 */ /* 0x000fc80004000000 */
[----:B------:R-:W-:Y:S01]  /*2aa90*/  ISETP.NE.U32.AND P1, PT, R2, RZ, PT ;  /* 0x000000ff0200720c */ /* 0x000fe20003f25070 */
[----:B------:R-:W-:-:S05]  /*2aaa0*/  IMAD.MOV.U32 R2, RZ, RZ, R168 ;  /* 0x000000ffff027224 */ /* 0x000fca00078e00a8 */
[----:B------:R3:W-:Y:S02]  /*2aab0*/  LDGSTS.E [R0+-0x3c000], desc[UR52][R2.64], P2 ;  /* 0xc400000002007fae */ /* 0x0007e40009121874 */
[----:B---3--:R-:W-:Y:S02]  /*2aac0*/  IMAD.MOV.U32 R2, RZ, RZ, R170 ;  /* 0x000000ffff027224 */ /* 0x008fe400078e00aa */
[----:B------:R-:W-:-:S05]  /*2aad0*/  IMAD.MOV.U32 R3, RZ, RZ, R169 ;  /* 0x000000ffff037224 */ /* 0x000fca00078e00a9 */
[----:B------:R3:W-:Y:S01]  /*2aae0*/  LDGSTS.E [R0+-0x3bff8], desc[UR52][R2.64], P1 ;  /* 0xc400800002007fae */ /* 0x0007e20008921874 */
[----:B------:R-:W-:Y:S02]  /*2aaf0*/  ISETP.GE.AND P1, PT, R6, UR8, PT ;  /* 0x0000000806007c0c */ /* 0x000fe4000bf26270 */
[C---:B------:R-:W-:Y:S02]  /*2ab00*/  LOP3.LUT R6, R5.reuse, 0x60, RZ, 0xfc, !PT ;  /* 0x0000006005067812 */ /* 0x040fe400078efcff */
[----:B---3--:R-:W-:Y:S01]  /*2ab10*/  SEL R2, RZ, 0x4, P1 ;  /* 0x00000004ff027807 */ /* 0x008fe20000800000 */
[----:B------:R-:W-:Y:S01]  /*2ab20*/  IMAD.MOV.U32 R3, RZ, RZ, R199 ;  /* 0x000000ffff037224 */ /* 0x000fe200078e00c7 */
[----:B------:R-:W-:Y:S02]  /*2ab30*/  ISETP.GE.AND P1, PT, R4, UR8, PT ;  /* 0x0000000804007c0c */ /* 0x000fe4000bf26270 */
[----:B------:R-:W-:Y:S02]  /*2ab40*/  SEL R2, R2, RZ, !P0 ;  /* 0x000000ff02027207 */ /* 0x000fe40004000000 */
[----:B------:R-:W-:-:S02]  /*2ab50*/  LOP3.LUT R4, R5, 0x62, RZ, 0xfc, !PT ;  /* 0x0000006205047812 */ /* 0x000fc400078efcff */
[----:B------:R-:W-:Y:S02]  /*2ab60*/  ISETP.NE.U32.AND P2, PT, R2, RZ, PT ;  /* 0x000000ff0200720c */ /* 0x000fe40003f45070 */
        /* <DEDUP_REMOVED lines=8> */
[----:B------:R-:W-:-:S04]  /*2abf0*/  ISETP.GE.AND P1, PT, R6, UR8, PT ;  /* 0x0000000806007c0c */ /* 0x000fc8000bf26270 */
[----:B---3--:R-:W-:Y:S01]  /*2ac00*/  SEL R2, RZ, 0x4, P1 ;  /* 0x00000004ff027807 */ /* 0x008fe20000800000 */
[----:B------:R-:W-:Y:S01]  /*2ac10*/  IMAD.MOV.U32 R3, RZ, RZ, R231 ;  /* 0x000000ffff037224 */ /* 0x000fe200078e00e7 */
[----:B------:R-:W-:Y:S02]  /*2ac20*/  ISETP.GE.AND P1, PT, R4, UR8, PT ;  /* 0x0000000804007c0c */ /* 0x000fe4000bf26270 */
[----:B------:R-:W1:Y:S01]  /*2ac30*/  S2R R4, SR_TID.X ;  /* 0x0000000000047919 */ /* 0x000e620000002100 */
[----:B------:R-:W-:-:S04]  /*2ac40*/  SEL R2, R2, RZ, !P0 ;  /* 0x000000ff02027207 */ /* 0x000fc80004000000 */
[----:B------:R-:W-:Y:S02]  /*2ac50*/  ISETP.NE.U32.AND P2, PT, R2, RZ, PT ;  /* 0x000000ff0200720c */ /* 0x000fe40003f45070 */
[----:B------:R-:W-:-:S04]  /*2ac60*/  SEL R2, RZ, 0x4, P1 ;  /* 0x00000004ff027807 */ /* 0x000fc80000800000 */
[----:B------:R-:W-:-:S04]  /*2ac70*/  SEL R2, R2, RZ, !P0 ;  /* 0x000000ff02027207 */ /* 0x000fc80004000000 */
[----:B------:R-:W-:Y:S01]  /*2ac80*/  ISETP.NE.U32.AND P1, PT, R2, RZ, PT ;  /* 0x000000ff0200720c */ /* 0x000fe20003f25070 */
[----:B------:R-:W-:-:S05]  /*2ac90*/  IMAD.MOV.U32 R2, RZ, RZ, R232 ;  /* 0x000000ffff027224 */ /* 0x000fca00078e00e8 */
[----:B------:R3:W-:Y:S01]  /*2aca0*/  LDGSTS.E [R0+-0x34000], desc[UR52][R2.64], P2 ;  /* 0xcc00000002007fae */ /* 0x0007e20009121874 */
[C---:B-1----:R-:W-:Y:S01]  /*2acb0*/  IMAD.SHL.U32 R147, R4.reuse, 0x10, RZ ;  /* 0x0000001004937824 */ /* 0x042fe200078e00ff */
[----:B------:R-:W-:Y:S01]  /*2acc0*/  LOP3.LUT R6, R4, 0x7f, RZ, 0xc0, !PT ;  /* 0x0000007f04067812 */ /* 0x000fe200078ec0ff */
[----:B---3--:R-:W-:Y:S01]  /*2acd0*/  IMAD.MOV.U32 R2, RZ, RZ, R234 ;  /* 0x000000ffff027224 */ /* 0x008fe200078e00ea */
[----:B------:R-:W1:Y:S01]  /*2ace0*/  S2R R4, SR_TID.X ;  /* 0x0000000000047919 */ /* 0x000e620000002100 */
[----:B------:R-:W-:Y:S01]  /*2acf0*/  IMAD.MOV.U32 R3, RZ, RZ, R233 ;  /* 0x000000ffff037224 */ /* 0x000fe200078e00e9 */
[----:B------:R-:W-:Y:S01]  /*2ad00*/  LOP3.LUT R147, R147, 0x70, RZ, 0xc0, !PT ;  /* 0x0000007093937812 */ /* 0x000fe200078ec0ff */
[----:B------:R-:W-:-:S03]  /*2ad10*/  IMAD.SHL.U32 R6, R6, 0x80, RZ ;  /* 0x0000008006067824 */ /* 0x000fc600078e00ff */
[----:B------:R3:W-:Y:S02]  /*2ad20*/  LDGSTS.E [R0+-0x33ff8], desc[UR52][R2.64], P1 ;  /* 0xcc00800002007fae */ /* 0x0007e40008921874 */
[----:B---3--:R-:W-:Y:S01]  /*2ad30*/  LOP3.LUT R0, R5, 0x4, RZ, 0xfc, !PT ;  /* 0x0000000405007812 */ /* 0x008fe200078efcff */
[----:B------:R-:W-:-:S03]  /*2ad40*/  IMAD.MOV.U32 R3, RZ, RZ, R11 ;  /* 0x000000ffff037224 */ /* 0x000fc600078e000b */
[----:B------:R-:W-:Y:S02]  /*2ad50*/  ISETP.GE.AND P1, PT, R0, UR8, PT ;  /* 0x0000000800007c0c */ /* 0x000fe4000bf26270 */
[----:B------:R-:W-:Y:S02]  /*2ad60*/  LOP3.LUT R0, R5, 0x6, RZ, 0xfc, !PT ;  /* 0x0000000605007812 */ /* 0x000fe400078efcff */
[----:B------:R-:W-:Y:S02]  /*2ad70*/  SEL R2, RZ, 0x4, P1 ;  /* 0x00000004ff027807 */ /* 0x000fe40000800000 */
[----:B------:R-:W-:Y:S02]  /*2ad80*/  ISETP.GE.AND P2, PT, R0, UR8, PT ;  /* 0x0000000800007c0c */ /* 0x000fe4000bf46270 */
[----:B------:R-:W-:Y:S02]  /*2ad90*/  SEL R2, R2, RZ, !P0 ;  /* 0x000000ff02027207 */ /* 0x000fe40004000000 */
[----:B-1----:R-:W-:-:S02]  /*2ada0*/  LOP3.LUT R4, R4, 0x80, RZ, 0xc0, !PT ;  /* 0x0000008004047812 */ /* 0x002fc400078ec0ff */
[----:B------:R-:W-:Y:S02]  /*2adb0*/  SEL R0, RZ, 0x4, P2 ;  /* 0x00000004ff007807 */ /* 0x000fe40001000000 */
[----:B------:R-:W-:Y:S02]  /*2adc0*/  LEA.HI R4, R4, R6, RZ, 0x1b ;  /* 0x0000000604047211 */ /* 0x000fe400078fd8ff */
[----:B------:R-:W-:Y:S02]  /*2add0*/  SEL R0, R0, RZ, !P0 ;  /* 0x000000ff00007207 */ /* 0x000fe40004000000 */
[----:B------:R-:W-:Y:S01]  /*2ade0*/  ISETP.NE.U32.AND P1, PT, R2, RZ, PT ;  /* 0x000000ff0200720c */ /* 0x000fe20003f25070 */
[----:B------:R-:W-:Y:S01]  /*2adf0*/  IMAD.IADD R4, R147, 0x1, R4 ;  /* 0x0000000193047824 */ /* 0x000fe200078e0204 */
[----:B------:R-:W-:Y:S01]  /*2ae00*/  ISETP.NE.U32.AND P2, PT, R0, RZ, PT ;  /* 0x000000ff0000720c */ /* 0x000fe20003f45070 */
[----:B------:R-:W-:Y:S01]  /*2ae10*/  IMAD.U32 R0, RZ, RZ, UR9 ;  /* 0x00000009ff007e24 */ /* 0x000fe2000f8e00ff */
[----:B------:R-:W-:Y:S01]  /*2ae20*/  LOP3.LUT R6, R5, 0x24, RZ, 0xfc, !PT ;  /* 0x0000002405067812 */ /* 0x000fe200078efcff */
[----:B------:R-:W-:Y:S01]  /*2ae30*/  IMAD.MOV.U32 R2, RZ, RZ, R12 ;  /* 0x000000ffff027224 */ /* 0x000fe200078e000c */
[----:B------:R-:W-:-:S04]  /*2ae40*/  LOP3.LUT R4, R4, 0x10, RZ, 0x3c, !PT ;  /* 0x0000001004047812 */ /* 0x000fc800078e3cff */
[----:B------:R-:W-:Y:S02]  /*2ae50*/  IADD3 R0, R4, 0x100000, R0 ;  /* 0x0010000004007810 */ /* 0x000fe40007ffe000 */
[----:B------:R-:W-:-:S03]  /*2ae60*/  LOP3.LUT R4, R5, 0x26, RZ, 0xfc, !PT ;  /* 0x0000002605047812 */ /* 0x000fc600078efcff */
[----:B------:R1:W-:Y:S01]  /*2ae70*/  LDGSTS.E [R0+-0x40000], desc[UR52][R2.64], P1 ;  /* 0xc000000002007fae */ /* 0x0003e20008921874 */
[----:B------:R-:W-:Y:S02]  /*2ae80*/  ISETP.GE.AND P1, PT, R6, UR8, PT ;  /* 0x0000000806007c0c */ /* 0x000fe4000bf26270 */
[----:B------:R-:W-:Y:S01]  /*2ae90*/  LOP3.LUT R6, R5, 0x44, RZ, 0xfc, !PT ;  /* 0x0000004405067812 */ /* 0x000fe200078efcff */
[----:B-1----:R-:W-:Y:S02]  /*2aea0*/  IMAD.MOV.U32 R2, RZ, RZ, R14 ;  /* 0x000000ffff027224 */ /* 0x002fe400078e000e */
[----:B------:R-:W-:-:S05]  /*2aeb0*/  IMAD.MOV.U32 R3, RZ, RZ, R13 ;  /* 0x000000ffff037224 */ /* 0x000fca00078e000d */
[----:B------:R1:W-:Y:S02]  /*2aec0*/  LDGSTS.E [R0+-0x3fff8], desc[UR52][R2.64], P2 ;  /* 0xc000800002007fae */ /* 0x0003e40009121874 */
[----:B-1----:R-:W-:Y:S01]  /*2aed0*/  SEL R2, RZ, 0x4, P1 ;  /* 0x00000004ff027807 */ /* 0x002fe20000800000 */
        /* <DEDUP_REMOVED lines=10> */
[----:B-1----:R-:W-:Y:S02]  /*2af80*/  IMAD.MOV.U32 R2, RZ, RZ, R174 ;  /* 0x000000ffff027224 */ /* 0x002fe400078e00ae */
[----:B------:R-:W-:-:S05]  /*2af90*/  IMAD.MOV.U32 R3, RZ, RZ, R173 ;  /* 0x000000ffff037224 */ /* 0x000fca00078e00ad */
[----:B------:R1:W-:Y:S01]  /*2afa0*/  LDGSTS.E [R0+-0x3bff8], desc[UR52][R2.64], P1 ;  /* 0xc400800002007fae */ /* 0x0003e20008921874 */
[----:B------:R-:W-:Y:S02]  /*2afb0*/  ISETP.GE.AND P1, PT, R6, UR8, PT ;  /* 0x0000000806007c0c */ /* 0x000fe4000bf26270 */
[C---:B------:R-:W-:Y:S02]  /*2afc0*/  LOP3.LUT R6, R5.reuse, 0x64, RZ, 0xfc, !PT ;  /* 0x0000006405067812 */ /* 0x040fe400078efcff */
[----:B-1----:R-:W-:Y:S01]  /*2afd0*/  SEL R2, RZ, 0x4, P1 ;  /* 0x00000004ff027807 */ /* 0x002fe20000800000 */
        /* <DEDUP_REMOVED lines=13> */
[----:B------:R-:W-:-:S04]  /*2b0b0*/  ISETP.GE.AND P1, PT, R6, UR8, PT ;  /* 0x0000000806007c0c */ /* 0x000fc8000bf26270 */
[----:B-1----:R-:W-:Y:S01]  /*2b0c0*/  SEL R2, RZ, 0x4, P1 ;  /* 0x00000004ff027807 */ /* 0x002fe20000800000 */
        /* <DEDUP_REMOVED lines=261> */
[----:B------:R-:W3:Y:S01]  /*2c120*/  LDL.LU R147, [R1+0x200] ;  /* 0x0002000001937983 */ /* 0x000ee20000300800 */
[----:B------:R-:W-:Y:S01]  /*2c130*/  IMAD.MOV.U32 R2, RZ, RZ, R156 ;  /* 0x000000ffff027224 */ /* 0x000fe200078e009c */
[----:B------:R-:W-:-:S04]  /*2c140*/  LOP3.LUT R4, R4, 0x50, RZ, 0x3c, !PT ;  /* 0x0000005004047812 */ /* 0x000fc800078e3cff */
[----:B------:R-:W-:Y:S02]  /*2c150*/  IADD3 R0, R4, 0x100000, R0 ;  /* 0x0010000004007810 */ /* 0x000fe40007ffe000 */
[----:B------:R-:W1:Y:S03]  /*2c160*/  S2R R4, SR_TID.X ;  /* 0x0000000000047919 */ /* 0x000e660000002100 */
[----:B------:R4:W-:Y:S02]  /*2c170*/  LDGSTS.E [R0+-0x40000], desc[UR52][R2.64], P1 ;  /* 0xc000000002007fae */ /* 0x0009e40008921874 */
[----:B----4-:R-:W-:Y:S02]  /*2c180*/  IMAD.MOV.U32 R2, RZ, RZ, R158 ;  /* 0x000000ffff027224 */ /* 0x010fe400078e009e */
[----:B------:R-:W-:-:S05]  /*2c190*/  IMAD.MOV.U32 R3, RZ, RZ, R157 ;  /* 0x000000ffff037224 */ /* 0x000fca00078e009d */
[----:B------:R4:W-:Y:S01]  /*2c1a0*/  LDGSTS.E [R0+-0x3fff8], desc[UR52][R2.64], P2 ;  /* 0xc000800002007fae */ /* 0x0009e20009121874 */
[--C-:B-1----:R-:W-:Y:S02]  /*2c1b0*/  SHF.R.U32.HI R6, RZ, 0x7, R4.reuse ;  /* 0x00000007ff067819 */ /* 0x102fe40000011604 */
[----:B------:R-:W-:Y:S01]  /*2c1c0*/  SHF.R.U32.HI R4, RZ, 0x7, R4 ;  /* 0x00000007ff047819 */ /* 0x000fe20000011604 */
[----:B----4-:R-:W-:Y:S01]  /*2c1d0*/  IMAD.MOV.U32 R3, RZ, RZ, R187 ;  /* 0x000000ffff037224 */ /* 0x010fe200078e00bb */
[----:B------:R-:W-:Y:S02]  /*2c1e0*/  SGXT.U32 R6, R6, 0x1 ;  /* 0x000000010606781a */ /* 0x000fe40000000000 */
[----:B------:R-:W-:Y:S02]  /*2c1f0*/  SGXT.U32 R4, R4, 0x1 ;  /* 0x000000010404781a */ /* 0x000fe40000000000 */
[----:B------:R-:W-:Y:S02]  /*2c200*/  LOP3.LUT R6, R6, 0x34, RZ, 0xfc, !PT ;  /* 0x0000003406067812 */ /* 0x000fe400078efcff */
[----:B------:R-:W-:-:S02]  /*2c210*/  LOP3.LUT R4, R4, 0x36, RZ, 0xfc, !PT ;  /* 0x0000003604047812 */ /* 0x000fc400078efcff */
[----:B------:R-:W-:-:S04]  /*2c220*/  ISETP.GE.AND P1, PT, R6, UR8, PT ;  /* 0x0000000806007c0c */ /* 0x000fc8000bf26270 */
[----:B------:R-:W-:Y:S02]  /*2c230*/  SEL R2, RZ, 0x4, P1 ;  /* 0x00000004ff027807 */ /* 0x000fe40000800000 */
        /* <DEDUP_REMOVED lines=9> */
[----:B-1----:R-:W-:Y:S01]  /*2c2d0*/  SHF.R.U32.HI R6, RZ, 0x7, R4 ;  /* 0x00000007ff067819 */ /* 0x002fe20000011604 */
[----:B----4-:R-:W-:Y:S01]  /*2c2e0*/  IMAD.MOV.U32 R2, RZ, RZ, R190 ;  /* 0x000000ffff027224 */ /* 0x010fe200078e00be */
[----:B------:R-:W1:Y:S01]  /*2c2f0*/  S2R R4, SR_TID.X ;  /* 0x0000000000047919 */ /* 0x000e620000002100 */
[----:B------:R-:W-:Y:S01]  /*2c300*/  IMAD.MOV.U32 R3, RZ, RZ, R189 ;  /* 0x000000ffff037224 */ /* 0x000fe200078e00bd */
[----:B------:R-:W-:-:S04]  /*2c310*/  SGXT.U32 R6, R6, 0x1 ;  /* 0x000000010606781a */ /* 0x000fc80000000000 */
[----:B------:R-:W-:Y:S01]  /*2c320*/  LOP3.LUT R6, R6, 0x54, RZ, 0xfc, !PT ;  /* 0x0000005406067812 */ /* 0x000fe200078efcff */
[----:B------:R4:W-:Y:S03]  /*2c330*/  LDGSTS.E [R0+-0x3bff8], desc[UR52][R2.64], P1 ;  /* 0xc400800002007fae */ /* 0x0009e60008921874 */
[----:B------:R-:W-:Y:S02]  /*2c340*/  ISETP.GE.AND P1, PT, R6, UR8, PT ;  /* 0x0000000806007c0c */ /* 0x000fe4000bf26270 */
[----:B------:R-:W3:Y:S02]  /*2c350*/  LDL.LU R6, [R1+0x204] ;  /* 0x0002040001067983 */ /* 0x000ee40000300800 */
[----:B----4-:R-:W-:Y:S02]  /*2c360*/  SEL R2, RZ, 0x4, P1 ;  /* 0x00000004ff027807 */ /* 0x010fe40000800000 */
[----:B-1----:R-:W-:-:S04]  /*2c370*/  SHF.R.U32.HI R4, RZ, 0x7, R4 ;  /* 0x00000007ff047819 */ /* 0x002fc80000011604 */
[----:B------:R-:W-:-:S04]  /*2c380*/  SGXT.U32 R4, R4, 0x1 ;  /* 0x000000010404781a */ /* 0x000fc80000000000 */
[----:B------:R-:W-:-:S04]  /*2c390*/  LOP3.LUT R4, R4, 0x56, RZ, 0xfc, !PT ;  /* 0x0000005604047812 */ /* 0x000fc800078efcff */
[----:B------:R-:W-:Y:S02]  /*2c3a0*/  ISETP.GE.AND P1, PT, R4, UR8, PT ;  /* 0x0000000804007c0c */ /* 0x000fe4000bf26270 */
[----:B------:R-:W1:Y:S01]  /*2c3b0*/  S2R R4, SR_TID.X ;  /* 0x0000000000047919 */ /* 0x000e620000002100 */
[----:B------:R-:W-:Y:S02]  /*2c3c0*/  SEL R2, R2, RZ, !P0 ;  /* 0x000000ff02027207 */ /* 0x000fe40004000000 */
[----:B------:R-:W-:Y:S02]  /*2c3d0*/  IADD3 R220, P3, R220, UR4, RZ ;  /* 0x00000004dcdc7c10 */ /* 0x000fe4000ff7e0ff */
[----:B------:R-:W-:Y:S02]  /*2c3e0*/  ISETP.NE.U32.AND P2, PT, R2, RZ, PT ;  /* 0x000000ff0200720c */ /* 0x000fe40003f45070 */
[----:B------:R-:W-:Y:S01]  /*2c3f0*/  SEL R2, RZ, 0x4, P1 ;  /* 0x00000004ff027807 */ /* 0x000fe20000800000 */
[----:B--2---:R-:W2:Y:S01]  /*2c400*/  S2R R148, SR_TID.X ;  /* 0x0000000000947919 */ /* 0x004ea20000002100 */
[----:B------:R-:W-:-:S02]  /*2c410*/  IADD3.X R219, R219, UR6, RZ, P3, !PT ;  /* 0x00000006dbdb7c10 */ /* 0x000fc40009ffe4ff */
[----:B------:R-:W-:Y:S02]  /*2c420*/  SEL R2, R2, RZ, !P0 ;  /* 0x000000ff02027207 */ /* 0x000fe40004000000 */
[----:B------:R-:W-:Y:S02]  /*2c430*/  IADD3 R222, P4, R222, UR4, RZ ;  /* 0x00000004dede7c10 */ /* 0x000fe4000ff9e0ff */
[----:B------:R-:W-:Y:S01]  /*2c440*/  ISETP.NE.U32.AND P1, PT, R2, RZ, PT ;  /* 0x000000ff0200720c */ /* 0x000fe20003f25070 */
[----:B------:R-:W-:Y:S01]  /*2c450*/  IMAD.MOV.U32 R2, RZ, RZ, R220 ;  /* 0x000000ffff027224 */ /* 0x000fe200078e00dc */
[----:B------:R-:W-:Y:S01]  /*2c460*/  IADD3.X R221, R221, UR6, RZ, P4, !PT ;  /* 0x00000006dddd7c10 */ /* 0x000fe2000a7fe4ff */
[----:B------:R-:W-:-:S05]  /*2c470*/  IMAD.MOV.U32 R3, RZ, RZ, R219 ;  /* 0x000000ffff037224 */ /* 0x000fca00078e00db */
[----:B------:R4:W-:Y:S01]  /*2c480*/  LDGSTS.E [R0+-0x38000], desc[UR52][R2.64], P2 ;  /* 0xc800000002007fae */ /* 0x0009e20009121874 */
[----:B-1----:R-:W-:-:S04]  /*2c490*/  SHF.R.U32.HI R5, RZ, 0x7, R4 ;  /* 0x00000007ff057819 */ /* 0x002fc80000011604 */
[----:B------:R-:W-:Y:S01]  /*2c4a0*/  SGXT.U32 R5, R5, 0x1 ;  /* 0x000000010505781a */ /* 0x000fe20000000000 */
[----:B----4-:R-:W-:Y:S02]  /*2c4b0*/  IMAD.MOV.U32 R2, RZ, RZ, R222 ;  /* 0x000000ffff027224 */ /* 0x010fe400078e00de */
[----:B------:R-:W-:Y:S01]  /*2c4c0*/  IMAD.MOV.U32 R3, RZ, RZ, R221 ;  /* 0x000000ffff037224 */ /* 0x000fe200078e00dd */
[----:B------:R-:W-:Y:S02]  /*2c4d0*/  LOP3.LUT R5, R5, 0x74, RZ, 0xfc, !PT ;  /* 0x0000007405057812 */ /* 0x000fe400078efcff */
[----:B------:R-:W-:Y:S02]  /*2c4e0*/  SHF.R.U32.HI R4, RZ, 0x7, R4 ;  /* 0x00000007ff047819 */ /* 0x000fe40000011604 */
[----:B------:R1:W-:Y:S01]  /*2c4f0*/  LDGSTS.E [R0+-0x37ff8], desc[UR52][R2.64], P1 ;  /* 0xc800800002007fae */ /* 0x0003e20008921874 */
[----:B------:R-:W-:Y:S02]  /*2c500*/  ISETP.GE.AND P1, PT, R5, UR8, PT ;  /* 0x0000000805007c0c */ /* 0x000fe4000bf26270 */
[----:B------:R-:W-:-:S04]  /*2c510*/  SGXT.U32 R4, R4, 0x1 ;  /* 0x000000010404781a */ /* 0x000fc80000000000 */
[----:B------:R-:W-:Y:S02]  /*2c520*/  LOP3.LUT R4, R4, 0x76, RZ, 0xfc, !PT ;  /* 0x0000007604047812 */ /* 0x000fe400078efcff */
[----:B-1----:R-:W-:Y:S02]  /*2c530*/  SEL R2, RZ, 0x4, P1 ;  /* 0x00000004ff027807 */ /* 0x002fe40000800000 */
[----:B------:R-:W-:Y:S02]  /*2c540*/  ISETP.GE.AND P1, PT, R4, UR8, PT ;  /* 0x0000000804007c0c */ /* 0x000fe4000bf26270 */
[----:B------:R-:W-:Y:S02]  /*2c550*/  SEL R2, R2, RZ, !P0 ;  /* 0x000000ff02027207 */ /* 0x000fe40004000000 */
[----:B------:R-:W-:Y:S02]  /*2c560*/  IADD3 R252, P3, R252, UR4, RZ ;  /* 0x00000004fcfc7c10 */ /* 0x000fe4000ff7e0ff */
[----:B------:R-:W-:-:S02]  /*2c570*/  ISETP.NE.U32.AND P2, PT, R2, RZ, PT ;  /* 0x000000ff0200720c */ /* 0x000fc40003f45070 */
[----:B------:R-:W-:Y:S02]  /*2c580*/  SEL R2, RZ, 0x4, P1 ;  /* 0x00000004ff027807 */ /* 0x000fe40000800000 */
[----:B--2---:R-:W-:Y:S02]  /*2c590*/  SHF.R.U32.HI R4, RZ, 0x7, R148 ;  /* 0x00000007ff047819 */ /* 0x004fe40000011694 */
[----:B------:R-:W-:Y:S02]  /*2c5a0*/  SEL R2, R2, RZ, !P0 ;  /* 0x000000ff02027207 */ /* 0x000fe40004000000 */
[----:B------:R-:W-:Y:S02]  /*2c5b0*/  IADD3.X R251, R251, UR6, RZ, P3, !PT ;  /* 0x00000006fbfb7c10 */ /* 0x000fe40009ffe4ff */
[----:B------:R-:W-:Y:S02]  /*2c5c0*/  SGXT.U32 R4, R4, 0x1 ;  /* 0x000000010404781a */ /* 0x000fe40000000000 */
[----:B------:R-:W-:Y:S01]  /*2c5d0*/  ISETP.NE.U32.AND P1, PT, R2, RZ, PT ;  /* 0x000000ff0200720c */ /* 0x000fe20003f25070 */
[----:B------:R-:W-:Y:S01]  /*2c5e0*/  IMAD.MOV.U32 R2, RZ, RZ, R252 ;  /* 0x000000ffff027224 */ /* 0x000fe200078e00fc */
[----:B------:R-:W-:Y:S01]  /*2c5f0*/  LOP3.LUT R4, R4, 0x1a, RZ, 0xfc, !PT ;  /* 0x0000001a04047812 */ /* 0x000fe200078efcff */
[----:B------:R-:W-:-:S05]  /*2c600*/  IMAD.MOV.U32 R3, RZ, RZ, R251 ;  /* 0x000000ffff037224 */ /* 0x000fca00078e00fb */
[----:B------:R1:W-:Y:S01]  /*2c610*/  LDGSTS.E [R0+-0x34000], desc[UR52][R2.64], P2 ;  /* 0xcc00000002007fae */ /* 0x0003e20009121874 */
[----:B------:R-:W-:Y:S02]  /*2c620*/  ISETP.GE.AND P2, PT, R4, UR8, PT ;  /* 0x0000000804007c0c */ /* 0x000fe4000bf46270 */
[----:B------:R-:W2:Y:S01]  /*2c630*/  S2R R4, SR_TID.X ;  /* 0x0000000000047919 */ /* 0x000ea20000002100 */
[----:B------:R-:W-:-:S04]  /*2c640*/  SHF.R.U32.HI R5, RZ, 0x7, R148 ;  /* 0x00000007ff057819 */ /* 0x000fc80000011694 */
[----:B------:R-:W-:-:S04]  /*2c650*/  SGXT.U32 R5, R5, 0x1 ;  /* 0x000000010505781a */ /* 0x000fc80000000000 */
[----:B------:R-:W-:Y:S02]  /*2c660*/  LOP3.LUT R5, R5, 0x18, RZ, 0xfc, !PT ;  /* 0x0000001805057812 */ /* 0x000fe400078efcff */
[----:B------:R-:W-:-:S04]  /*2c670*/  IADD3 R160, P3, R160, UR4, RZ ;  /* 0x00000004a0a07c10 */ /* 0x000fc8000ff7e0ff */
[----:B------:R-:W-:Y:S02]  /*2c680*/  IADD3.X R159, R159, UR6, RZ, P3, !PT ;  /* 0x000000069f9f7c10 */ /* 0x000fe40009ffe4ff */
[----:B------:R-:W-:-:S04]  /*2c690*/  IADD3 R192, P3, R192, UR4, RZ ;  /* 0x00000004c0c07c10 */ /* 0x000fc8000ff7e0ff */
[----:B------:R-:W-:Y:S02]  /*2c6a0*/  IADD3.X R191, R191, UR6, RZ, P3, !PT ;  /* 0x00000006bfbf7c10 */ /* 0x000fe40009ffe4ff */
[----:B---3--:R-:W-:-:S04]  /*2c6b0*/  IADD3 R6, P4, R6, UR4, RZ ;  /* 0x0000000406067c10 */ /* 0x008fc8000ff9e0ff */
[----:B------:R-:W-:Y:S01]  /*2c6c0*/  IADD3.X R147, R147, UR6, RZ, P4, !PT ;  /* 0x0000000693937c10 */ /* 0x000fe2000a7fe4ff */
[----:B------:R2:W-:Y:S01]  /*2c6d0*/  STL [R1+0x204], R6 ;  /* 0x0002040601007387 */ /* 0x0005e20000100800 */
[----:B-1----:R-:W-:-:S03]  /*2c6e0*/  IMAD.MOV.U32 R2, RZ, RZ, R6 ;  /* 0x000000ffff027224 */ /* 0x002fc600078e0006 */
[----:B------:R1:W-:Y:S01]  /*2c6f0*/  STL [R1+0x200], R147 ;  /* 0x0002009301007387 */ /* 0x0003e20000100800 */
[----:B------:R-:W-:Y:S02]  /*2c700*/  IMAD.MOV.U32 R3, RZ, RZ, R147 ;  /* 0x000000ffff037224 */ /* 0x000fe400078e0093 */
[----:B--2---:R-:W-:-:S03]  /*2c710*/  IMAD.SHL.U32 R6, R4, 0x10, RZ ;  /* 0x0000001004067824 */ /* 0x004fc600078e00ff */
[----:B------:R2:W-:Y:S01]  /*2c720*/  LDGSTS.E [R0+-0x33ff8], desc[UR52][R2.64], P1 ;  /* 0xcc00800002007fae */ /* 0x0005e20008921874 */
[----:B-1----:R-:W-:Y:S02]  /*2c730*/  LOP3.LUT R147, R4, 0x7f, RZ, 0xc0, !PT ;  /* 0x0000007f04937812 */ /* 0x002fe400078ec0ff */
[----:B------:R-:W1:Y:S01]  /*2c740*/  S2R R4, SR_TID.X ;  /* 0x0000000000047919 */ /* 0x000e620000002100 */
[----:B------:R-:W-:Y:S02]  /*2c750*/  ISETP.GE.AND P1, PT, R5, UR8, PT ;  /* 0x0000000805007c0c */ /* 0x000fe4000bf26270 */
[----:B------:R-:W-:Y:S01]  /*2c760*/  IMAD.SHL.U32 R5, R147, 0x80, RZ ;  /* 0x0000008093057824 */ /* 0x000fe200078e00ff */
[----:B------:R-:W-:Y:S02]  /*2c770*/  LOP3.LUT R6, R6, 0x70, RZ, 0xc0, !PT ;  /* 0x0000007006067812 */ /* 0x000fe400078ec0ff */
[----:B--2---:R-:W-:-:S04]  /*2c780*/  SEL R0, RZ, 0x4, P2 ;  /* 0x00000004ff007807 */ /* 0x004fc80001000000 */
[----:B------:R-:W-:-:S04]  /*2c790*/  SEL R0, R0, RZ, !P0 ;  /* 0x000000ff00007207 */ /* 0x000fc80004000000 */
[----:B------:R-:W-:Y:S01]  /*2c7a0*/  ISETP.NE.U32.AND P2, PT, R0, RZ, PT ;  /* 0x000000ff0000720c */ /* 0x000fe20003f45070 */
[----:B------:R-:W-:Y:S01]  /*2c7b0*/  IMAD.U32 R0, RZ, RZ, UR9 ;  /* 0x00000009ff007e24 */ /* 0x000fe2000f8e00ff */
[----:B-1----:R-:W-:-:S04]  /*2c7c0*/  LOP3.LUT R4, R4, 0x80, RZ, 0xc0, !PT ;  /* 0x0000008004047812 */ /* 0x002fc800078ec0ff */
[----:B------:R-:W-:-:S05]  /*2c7d0*/  LEA.HI R4, R4, R5, RZ, 0x1b ;  /* 0x0000000504047211 */ /* 0x000fca00078fd8ff */
[----:B------:R-:W-:-:S05]  /*2c7e0*/  IMAD.IADD R4, R6, 0x1, R4 ;  /* 0x0000000106047824 */ /* 0x000fca00078e0204 */
[----:B------:R-:W-:-:S04]  /*2c7f0*/  LOP3.LUT R4, R4, 0x60, RZ, 0x3c, !PT ;  /* 0x0000006004047812 */ /* 0x000fc800078e3cff */
[----:B------:R-:W-:Y:S02]  /*2c800*/  IADD3 R0, R4, 0x100000, R0 ;  /* 0x0010000004007810 */ /* 0x000fe40007ffe000 */
[----:B------:R-:W1:Y:S01]  /*2c810*/  S2R R4, SR_TID.X ;  /* 0x0000000000047919 */ /* 0x000e620000002100 */
[----:B------:R-:W-:-:S04]  /*2c820*/  SEL R2, RZ, 0x4, P1 ;  /* 0x00000004ff027807 */ /* 0x000fc80000800000 */
[----:B------:R-:W-:-:S04]  /*2c830*/  SEL R2, R2, RZ, !P0 ;  /* 0x000000ff02027207 */ /* 0x000fc80004000000 */
[----:B------:R-:W-:Y:S02]  /*2c840*/  ISETP.NE.U32.AND P1, PT, R2, RZ, PT ;  /* 0x000000ff0200720c */ /* 0x000fe40003f25070 */
[----:B------:R-:W-:Y:S01]  /*2c850*/  IADD3 R162, P4, R162, UR4, RZ ;  /* 0x00000004a2a27c10 */ /* 0x000fe2000ff9e0ff */
[----:B------:R-:W-:Y:S02]  /*2c860*/  IMAD.MOV.U32 R2, RZ, RZ, R160 ;  /* 0x000000ffff027224 */ /* 0x000fe400078e00a0 */
[----:B------:R-:W-:Y:S01]  /*2c870*/  IMAD.MOV.U32 R3, RZ, RZ, R159 ;  /* 0x000000ffff037224 */ /* 0x000fe200078e009f */
[----:B------:R-:W-:Y:S01]  /*2c880*/  IADD3.X R161, R161, UR6, RZ, P4, !PT ;  /* 0x00000006a1a17c10 */ /* 0x000fe2000a7fe4ff */
[----:B------:R-:W2:Y:S06]  /*2c890*/  S2R R6, SR_TID.X ;  /* 0x0000000000067919 */ /* 0x000eac0000002100 */
[----:B------:R3:W-:Y:S01]  /*2c8a0*/  LDGSTS.E [R0+-0x40000], desc[UR52][R2.64], P1 ;  /* 0xc000000002007fae */ /* 0x0007e20008921874 */
[----:B-1----:R-:W-:-:S02]  /*2c8b0*/  SHF.R.U32.HI R5, RZ, 0x7, R4 ;  /* 0x00000007ff057819 */ /* 0x002fc40000011604 */
[----:B------:R-:W-:Y:S02]  /*2c8c0*/  SHF.R.U32.HI R4, RZ, 0x7, R4 ;  /* 0x00000007ff047819 */ /* 0x000fe40000011604 */
[----:B------:R-:W-:Y:S02]  /*2c8d0*/  SGXT.U32 R5, R5, 0x1 ;  /* 0x000000010505781a */ /* 0x000fe40000000000 */
[----:B------:R-:W-:Y:S02]  /*2c8e0*/  SGXT.U32 R4, R4, 0x1 ;  /* 0x000000010404781a */ /* 0x000fe40000000000 */
[----:B------:R-:W-:Y:S01]  /*2c8f0*/  LOP3.LUT R5, R5, 0x38, RZ, 0xfc, !PT ;  /* 0x0000003805057812 */ /* 0x000fe200078efcff */
[----:B---3--:R-:W-:Y:S02]  /*2c900*/  IMAD.MOV.U32 R2, RZ, RZ, R162 ;  /* 0x000000ffff027224 */ /* 0x008fe400078e00a2 */
[----:B------:R-:W-:Y:S01]  /*2c910*/  IMAD.MOV.U32 R3, RZ, RZ, R161 ;  /* 0x000000ffff037224 */ /* 0x000fe200078e00a1 */
[----:B------:R-:W-:-:S02]  /*2c920*/  LOP3.LUT R4, R4, 0x3a, RZ, 0xfc, !PT ;  /* 0x0000003a04047812 */ /* 0x000fc400078efcff */
[----:B------:R-:W-:Y:S02]  /*2c930*/  ISETP.GE.AND P1, PT, R5, UR8, PT ;  /* 0x0000000805007c0c */ /* 0x000fe4000bf26270 */
[----:B------:R1:W-:Y:S04]  /*2c940*/  LDGSTS.E [R0+-0x3fff8], desc[UR52][R2.64], P2 ;  /* 0xc000800002007fae */ /* 0x0003e80009121874 */
[----:B------:R-:W3:Y:S01]  /*2c950*/  LDL.LU R5, [R1+0x208] ;  /* 0x0002080001057983 */ /* 0x000ee20000300800 */
[----:B-1----:R-:W-:Y:S02]  /*2c960*/  SEL R2, RZ, 0x4, P1 ;  /* 0x00000004ff027807 */ /* 0x002fe40000800000 */
[----:B------:R-:W-:Y:S02]  /*2c970*/  ISETP.GE.AND P1, PT, R4, UR8, PT ;  /* 0x0000000804007c0c */ /* 0x000fe4000bf26270 */
[----:B------:R-:W4:Y:S01]  /*2c980*/  LDL.LU R4, [R1+0x20c] ;  /* 0x00020c0001047983 */ /* 0x000f220000300800 */
[----:B------:R-:W-:-:S04]  /*2c990*/  SEL R2, R2, RZ, !P0 ;  /* 0x000000ff02027207 */ /* 0x000fc80004000000 */
[----:B------:R-:W-:Y:S02]  /*2c9a0*/  ISETP.NE.U32.AND P2, PT, R2, RZ, PT ;  /* 0x000000ff0200720c */ /* 0x000fe40003f45070 */
[----:B------:R-:W-:-:S04]  /*2c9b0*/  SEL R2, RZ, 0x4, P1 ;  /* 0x00000004ff027807 */ /* 0x000fc80000800000 */
[----:B------:R-:W-:Y:S02]  /*2c9c0*/  SEL R2, R2, RZ, !P0 ;  /* 0x000000ff02027207 */ /* 0x000fe40004000000 */
[----:B------:R-:W-:Y:S02]  /*2c9d0*/  IADD3 R194, P4, R194, UR4, RZ ;  /* 0x00000004c2c27c10 */ /* 0x000fe4000ff9e0ff */
[----:B------:R-:W-:Y:S01]  /*2c9e0*/  ISETP.NE.U32.AND P1, PT, R2, RZ, PT ;  /* 0x000000ff0200720c */ /* 0x000fe20003f25070 */
[----:B------:R-:W-:Y:S01]  /*2c9f0*/  IMAD.MOV.U32 R2, RZ, RZ, R192 ;  /* 0x000000ffff027224 */ /* 0x000fe200078e00c0 */
[----:B--2---:R-:W-:Y:S01]  /*2ca00*/  SHF.R.U32.HI R147, RZ, 0x7, R6 ;  /* 0x00000007ff937819 */ /* 0x004fe20000011606 */
[----:B------:R-:W-:Y:S01]  /*2ca10*/  IMAD.MOV.U32 R3, RZ, RZ, R191 ;  /* 0x000000ffff037224 */ /* 0x000fe200078e00bf */
[----:B------:R-:W-:Y:S02]  /*2ca20*/  IADD3.X R193, R193, UR6, RZ, P4, !PT ;  /* 0x00000006c1c17c10 */ /* 0x000fe4000a7fe4ff */
[----:B------:R-:W-:-:S02]  /*2ca30*/  SGXT.U32 R147, R147, 0x1 ;  /* 0x000000019393781a */ /* 0x000fc40000000000 */
[----:B------:R-:W-:Y:S01]  /*2ca40*/  SHF.R.U32.HI R6, RZ, 0x7, R6 ;  /* 0x00000007ff067819 */ /* 0x000fe20000011606 */
[----:B------:R1:W-:Y:S01]  /*2ca50*/  LDGSTS.E [R0+-0x3c000], desc[UR52][R2.64], P2 ;  /* 0xc400000002007fae */ /* 0x0003e20009121874 */
[----:B------:R-:W-:Y:S02]  /*2ca60*/  LOP3.LUT R147, R147, 0x58, RZ, 0xfc, !PT ;  /* 0x0000005893937812 */ /* 0x000fe400078efcff */
[----:B------:R-:W-:Y:S01]  /*2ca70*/  SGXT.U32 R6, R6, 0x1 ;  /* 0x000000010606781a */ /* 0x000fe20000000000 */
[----:B-1----:R-:W-:Y:S02]  /*2ca80*/  IMAD.MOV.U32 R2, RZ, RZ, R194 ;  /* 0x000000ffff027224 */ /* 0x002fe400078e00c2 */
[----:B------:R-:W-:Y:S01]  /*2ca90*/  IMAD.MOV.U32 R3, RZ, RZ, R193 ;  /* 0x000000ffff037224 */ /* 0x000fe200078e00c1 */
[----:B------:R-:W-:-:S04]  /*2caa0*/  LOP3.LUT R6, R6, 0x5a, RZ, 0xfc, !PT ;  /* 0x0000005a06067812 */ /* 0x000fc800078efcff */
[----:B------:R1:W-:Y:S01]  /*2cab0*/  LDGSTS.E [R0+-0x3bff8], desc[UR52][R2.64], P1 ;  /* 0xc400800002007fae */ /* 0x0003e20008921874 */
[----:B------:R-:W-:-:S03]  /*2cac0*/  ISETP.GE.AND P1, PT, R147, UR8, PT ;  /* 0x0000000893007c0c */ /* 0x000fc6000bf26270 */
[----:B------:R-:W2:Y:S01]  /*2cad0*/  LDL.LU R147, [R1+0x210] ;  /* 0x0002100001937983 */ /* 0x000ea20000300800 */
[----:B-1----:R-:W-:Y:S02]  /*2cae0*/  SEL R2, RZ, 0x4, P1 ;  /* 0x00000004ff027807 */ /* 0x002fe40000800000 */
[----:B------:R-:W-:Y:S02]  /*2caf0*/  ISETP.GE.AND P1, PT, R6, UR8, PT ;  /* 0x0000000806007c0c */ /* 0x000fe4000bf26270 */
[----:B------:R-:W2:Y:S01]  /*2cb00*/  LDL.LU R6, [R1+0x214] ;  /* 0x0002140001067983 */ /* 0x000ea20000300800 */
[----:B------:R-:W1:Y:S01]  /*2cb10*/  S2R R148, SR_TID.X ;  /* 0x0000000000947919 */ /* 0x000e620000002100 */
[----:B------:R-:W-:Y:S02]  /*2cb20*/  SEL R2, R2, RZ, !P0 ;  /* 0x000000ff02027207 */ /* 0x000fe40004000000 */
[----:B------:R-:W-:Y:S02]  /*2cb30*/  IADD3 R224, P3, R224, UR4, RZ ;  /* 0x00000004e0e07c10 */ /* 0x000fe4000ff7e0ff */
[----:B------:R-:W-:-:S02]  /*2cb40*/  ISETP.NE.U32.AND P2, PT, R2, RZ, PT ;  /* 0x000000ff0200720c */ /* 0x000fc40003f45070 */
[----:B------:R-:W-:Y:S02]  /*2cb50*/  SEL R2, RZ, 0x4, P1 ;  /* 0x00000004ff027807 */ /* 0x000fe40000800000 */
[----:B------:R-:W-:Y:S02]  /*2cb60*/  IADD3.X R223, R223, UR6, RZ, P3, !PT ;  /* 0x00000006dfdf7c10 */ /* 0x000fe40009ffe4ff */
[----:B------:R-:W-:Y:S02]  /*2cb70*/  SEL R2, R2, RZ, !P0 ;  /* 0x000000ff02027207 */ /* 0x000fe40004000000 */
[----:B------:R-:W-:Y:S02]  /*2cb80*/  IADD3 R226, P4, R226, UR4, RZ ;  /* 0x00000004e2e27c10 */ /* 0x000fe4000ff9e0ff */
[----:B------:R-:W-:Y:S01]  /*2cb90*/  ISETP.NE.U32.AND P1, PT, R2, RZ, PT ;  /* 0x000000ff0200720c */ /* 0x000fe20003f25070 */
[----:B------:R-:W-:Y:S01]  /*2cba0*/  IMAD.MOV.U32 R2, RZ, RZ, R224 ;  /* 0x000000ffff027224 */ /* 0x000fe200078e00e0 */
[----:B------:R-:W-:Y:S01]  /*2cbb0*/  IADD3.X R225, R225, UR6, RZ, P4, !PT ;  /* 0x00000006e1e17c10 */ /* 0x000fe2000a7fe4ff */
[----:B------:R-:W-:-:S05]  /*2cbc0*/  IMAD.MOV.U32 R3, RZ, RZ, R223 ;  /* 0x000000ffff037224 */ /* 0x000fca00078e00df */
[----:B------:R1:W-:Y:S02]  /*2cbd0*/  LDGSTS.E [R0+-0x38000], desc[UR52][R2.64], P2 ;  /* 0xc800000002007fae */ /* 0x0003e40009121874 */
[--C-:B-1----:R-:W-:Y:S02]  /*2cbe0*/  SHF.R.U32.HI R149, RZ, 0x7, R148.reuse ;  /* 0x00000007ff957819 */ /* 0x102fe40000011694 */
[----:B------:R-:W-:Y:S02]  /*2cbf0*/  SHF.R.U32.HI R148, RZ, 0x7, R148 ;  /* 0x00000007ff947819 */ /* 0x000fe40000011694 */
[----:B------:R-:W-:Y:S01]  /*2cc00*/  SGXT.U32 R149, R149, 0x1 ;  /* 0x000000019595781a */ /* 0x000fe20000000000 */
[----:B------:R-:W-:Y:S02]  /*2cc10*/  IMAD.MOV.U32 R2, RZ, RZ, R226 ;  /* 0x000000ffff027224 */ /* 0x000fe400078e00e2 */
[----:B------:R-:W-:Y:S01]  /*2cc20*/  IMAD.MOV.U32 R3, RZ, RZ, R225 ;  /* 0x000000ffff037224 */ /* 0x000fe200078e00e1 */
[----:B------:R-:W-:-:S02]  /*2cc30*/  LOP3.LUT R149, R149, 0x78, RZ, 0xfc, !PT ;  /* 0x0000007895957812 */ /* 0x000fc400078efcff */
[----:B------:R-:W-:Y:S02]  /*2cc40*/  SGXT.U32 R148, R148, 0x1 ;  /* 0x000000019494781a */ /* 0x000fe40000000000 */
[----:B------:R1:W-:Y:S01]  /*2cc50*/  LDGSTS.E [R0+-0x37ff8], desc[UR52][R2.64], P1 ;  /* 0xc800800002007fae */ /* 0x0003e20008921874 */
[----:B------:R-:W-:Y:S02]  /*2cc60*/  ISETP.GE.AND P1, PT, R149, UR8, PT ;  /* 0x0000000895007c0c */ /* 0x000fe4000bf26270 */
[----:B------:R-:W-:Y:S02]  /*2cc70*/  LOP3.LUT R148, R148, 0x7a, RZ, 0xfc, !PT ;  /* 0x0000007a94947812 */ /* 0x000fe400078efcff */
[----:B-1----:R-:W-:Y:S02]  /*2cc80*/  SEL R2, RZ, 0x4, P1 ;  /* 0x00000004ff027807 */ /* 0x002fe40000800000 */
[----:B------:R-:W-:Y:S02]  /*2cc90*/  ISETP.GE.AND P1, PT, R148, UR8, PT ;  /* 0x0000000894007c0c */ /* 0x000fe4000bf26270 */
[----:B------:R-:W1:Y:S01]  /*2cca0*/  S2R R148, SR_TID.X ;  /* 0x0000000000947919 */ /* 0x000e620000002100 */
[----:B------:R-:W-:-:S04]  /*2ccb0*/  SEL R2, R2, RZ, !P0 ;  /* 0x000000ff02027207 */ /* 0x000fc80004000000 */
[----:B------:R-:W-:Y:S02]  /*2ccc0*/  ISETP.NE.U32.AND P2, PT, R2, RZ, PT ;  /* 0x000000ff0200720c */ /* 0x000fe40003f45070 */
[----:B------:R-:W-:-:S04]  /*2ccd0*/  SEL R2, RZ, 0x4, P1 ;  /* 0x00000004ff027807 */ /* 0x000fc80000800000 */
[----:B------:R-:W-:-:S04]  /*2cce0*/  SEL R2, R2, RZ, !P0 ;  /* 0x000000ff02027207 */ /* 0x000fc80004000000 */
[----:B------:R-:W-:Y:S02]  /*2ccf0*/  ISETP.NE.U32.AND P1, PT, R2, RZ, PT ;  /* 0x000000ff0200720c */ /* 0x000fe40003f25070 */
[----:B----4-:R-:W-:-:S05]  /*2cd00*/  IADD3 R4, P3, R4, UR4, RZ ;  /* 0x0000000404047c10 */ /* 0x010fca000ff7e0ff */
[----:B------:R1:W-:Y:S01]  /*2cd10*/  STL [R1+0x20c], R4 ;  /* 0x00020c0401007387 */ /* 0x0003e20000100800 */
[----:B------:R-:W-:Y:S01]  /*2cd20*/  IMAD.MOV.U32 R2, RZ, RZ, R4 ;  /* 0x000000ffff027224 */ /* 0x000fe200078e0004 */
[----:B---3--:R-:W-:Y:S02]  /*2cd30*/  IADD3.X R5, R5, UR6, RZ, P3, !PT ;  /* 0x0000000605057c10 */ /* 0x008fe40009ffe4ff */
[----:B-1----:R-:W-:-:S03]  /*2cd40*/  SHF.R.U32.HI R4, RZ, 0x7, R148 ;  /* 0x00000007ff047819 */ /* 0x002fc60000011694 */
[----:B------:R-:W-:Y:S01]  /*2cd50*/  IMAD.MOV.U32 R3, RZ, RZ, R5 ;  /* 0x000000ffff037224 */ /* 0x000fe200078e0005 */
[----:B------:R-:W-:-:S04]  /*2cd60*/  SGXT.U32 R4, R4, 0x1 ;  /* 0x000000010404781a */ /* 0x000fc80000000000 */
[----:B------:R1:W-:Y:S01]  /*2cd70*/  LDGSTS.E [R0+-0x34000], desc[UR52][R2.64], P2 ;  /* 0xcc00000002007fae */ /* 0x0003e20009121874 */
[----:B------:R-:W-:-:S04]  /*2cd80*/  LOP3.LUT R4, R4, 0x1e, RZ, 0xfc, !PT ;  /* 0x0000001e04047812 */ /* 0x000fc800078efcff */
[----:B------:R-:W-:Y:S02]  /*2cd90*/  ISETP.GE.AND P2, PT, R4, UR8, PT ;  /* 0x0000000804007c0c */ /* 0x000fe4000bf46270 */
[----:B------:R-:W3:Y:S01]  /*2cda0*/  S2R R4, SR_TID.X ;  /* 0x0000000000047919 */ /* 0x000ee20000002100 */
[----:B------:R4:W-:Y:S01]  /*2cdb0*/  STL [R1+0x208], R5 ;  /* 0x0002080501007387 */ /* 0x0009e20000100800 */
[----:B--2---:R-:W-:-:S04]  /*2cdc0*/  IADD3 R6, P4, R6, UR4, RZ ;  /* 0x0000000406067c10 */ /* 0x004fc8000ff9e0ff */
[----:B------:R-:W-:Y:S01]  /*2cdd0*/  IADD3.X R147, R147, UR6, RZ, P4, !PT ;  /* 0x0000000693937c10 */ /* 0x000fe2000a7fe4ff */
[----:B------:R3:W-:Y:S01]  /*2cde0*/  STL [R1+0x214], R6 ;  /* 0x0002140601007387 */ /* 0x0007e20000100800 */
[----:B-1----:R-:W-:-:S03]  /*2cdf0*/  IMAD.MOV.U32 R2, RZ, RZ, R6 ;  /* 0x000000ffff027224 */ /* 0x002fc600078e0006 */
[----:B------:R1:W-:Y:S01]  /*2ce00*/  STL [R1+0x210], R147 ;  /* 0x0002109301007387 */ /* 0x0003e20000100800 */
[----:B------:R-:W-:Y:S01]  /*2ce10*/  IMAD.MOV.U32 R3, RZ, RZ, R147 ;  /* 0x000000ffff037224 */ /* 0x000fe200078e0093 */
[----:B----4-:R-:W-:Y:S02]  /*2ce20*/  SHF.R.U32.HI R5, RZ, 0x7, R148 ;  /* 0x00000007ff057819 */ /* 0x010fe40000011694 */
[----:B------:R-:W-:Y:S01]  /*2ce30*/  IADD3 R164, P3, R164, UR4, RZ ;  /* 0x00000004a4a47c10 */ /* 0x000fe2000ff7e0ff */
[----:B------:R-:W2:Y:S01]  /*2ce40*/  LDL.LU R149, [R1+0x218] ;  /* 0x0002180001957983 */ /* 0x000ea20000300800 */
[C---:B---3--:R-:W-:Y:S01]  /*2ce50*/  IMAD.SHL.U32 R6, R4.reuse, 0x10, RZ ;  /* 0x0000001004067824 */ /* 0x048fe200078e00ff */
[----:B-1----:R-:W-:Y:S02]  /*2ce60*/  LOP3.LUT R147, R4, 0x7f, RZ, 0xc0, !PT ;  /* 0x0000007f04937812 */ /* 0x002fe400078ec0ff */
[----:B------:R1:W-:Y:S01]  /*2ce70*/  LDGSTS.E [R0+-0x33ff8], desc[UR52][R2.64], P1 ;  /* 0xcc00800002007fae */ /* 0x0003e20008921874 */
[----:B------:R-:W3:Y:S01]  /*2ce80*/  S2R R4, SR_TID.X ;  /* 0x0000000000047919 */ /* 0x000ee20000002100 */
[----:B------:R-:W-:-:S04]  /*2ce90*/  SGXT.U32 R5, R5, 0x1 ;  /* 0x000000010505781a */ /* 0x000fc80000000000 */
[----:B------:R-:W-:-:S04]  /*2cea0*/  LOP3.LUT R5, R5, 0x1c, RZ, 0xfc, !PT ;  /* 0x0000001c05057812 */ /* 0x000fc800078efcff */
[----:B------:R-:W-:Y:S01]  /*2ceb0*/  ISETP.GE.AND P1, PT, R5, UR8, PT ;  /* 0x0000000805007c0c */ /* 0x000fe2000bf26270 */
[----:B------:R-:W-:Y:S01]  /*2cec0*/  IMAD.SHL.U32 R5, R147, 0x80, RZ ;  /* 0x0000008093057824 */ /* 0x000fe200078e00ff */
[----:B------:R-:W-:Y:S02]  /*2ced0*/  LOP3.LUT R6, R6, 0x70, RZ, 0xc0, !PT ;  /* 0x0000007006067812 */ /* 0x000fe400078ec0ff */
[----:B-1----:R-:W-:-:S04]  /*2cee0*/  SEL R0, RZ, 0x4, P2 ;  /* 0x00000004ff007807 */ /* 0x002fc80001000000 */
[----:B------:R-:W-:Y:S02]  /*2cef0*/  SEL R0, R0, RZ, !P0 ;  /* 0x000000ff00007207 */ /* 0x000fe40004000000 */
[----:B---3--:R-:W-:-:S04]  /*2cf00*/  LOP3.LUT R4, R4, 0x80, RZ, 0xc0, !PT ;  /* 0x0000008004047812 */ /* 0x008fc800078ec0ff */
[----:B------:R-:W-:-:S05]  /*2cf10*/  LEA.HI R4, R4, R5, RZ, 0x1b ;  /* 0x0000000504047211 */ /* 0x000fca00078fd8ff */
[----:B------:R-:W-:Y:S01]  /*2cf20*/  IMAD.IADD R4, R6, 0x1, R4 ;  /* 0x0000000106047824 */ /* 0x000fe200078e0204 */
[----:B------:R-:W-:Y:S01]  /*2cf30*/  ISETP.NE.U32.AND P2, PT, R0, RZ, PT ;  /* 0x000000ff0000720c */ /* 0x000fe20003f45070 */
[----:B------:R-:W-:-:S03]  /*2cf40*/  IMAD.U32 R0, RZ, RZ, UR9 ;  /* 0x00000009ff007e24 */ /* 0x000fc6000f8e00ff */
[----:B------:R-:W-:-:S04]  /*2cf50*/  LOP3.LUT R4, R4, 0x70, RZ, 0x3c, !PT ;  /* 0x0000007004047812 */ /* 0x000fc800078e3cff */
[----:B------:R-:W-:Y:S02]  /*2cf60*/  IADD3 R0, R4, 0x100000, R0 ;  /* 0x0010000004007810 */ /* 0x000fe40007ffe000 */
[----:B------:R-:W1:Y:S01]  /*2cf70*/  S2R R4, SR_TID.X ;  /* 0x0000000000047919 */ /* 0x000e620000002100 */
[----:B------:R-:W-:-:S04]  /*2cf80*/  SEL R2, RZ, 0x4, P1 ;  /* 0x00000004ff027807 */ /* 0x000fc80000800000 */
[----:B------:R-:W-:-:S04]  /*2cf90*/  SEL R2, R2, RZ, !P0 ;  /* 0x000000ff02027207 */ /* 0x000fc80004000000 */
[----:B------:R-:W-:Y:S02]  /*2cfa0*/  ISETP.NE.U32.AND P1, PT, R2, RZ, PT ;  /* 0x000000ff0200720c */ /* 0x000fe40003f25070 */
[----:B------:R-:W-:Y:S02]  /*2cfb0*/  IADD3.X R163, R163, UR6, RZ, P3, !PT ;  /* 0x00000006a3a37c10 */ /* 0x000fe40009ffe4ff */
[----:B------:R-:W-:Y:S01]  /*2cfc0*/  IADD3 R166, P4, R166, UR4, RZ ;  /* 0x00000004a6a67c10 */ /* 0x000fe2000ff9e0ff */
[----:B------:R-:W-:Y:S02]  /*2cfd0*/  IMAD.MOV.U32 R2, RZ, RZ, R164 ;  /* 0x000000ffff027224 */ /* 0x000fe400078e00a4 */
[----:B------:R-:W-:Y:S01]  /*2cfe0*/  IMAD.MOV.U32 R3, RZ, RZ, R163 ;  /* 0x000000ffff037224 */ /* 0x000fe200078e00a3 */
[----:B------:R-:W-:-:S05]  /*2cff0*/  IADD3.X R165, R165, UR6, RZ, P4, !PT ;  /* 0x00000006a5a57c10 */ /* 0x000fca000a7fe4ff */
[----:B------:R3:W-:Y:S01]  /*2d000*/  LDGSTS.E [R0+-0x40000], desc[UR52][R2.64], P1 ;  /* 0xc000000002007fae */ /* 0x0007e20008921874 */
[--C-:B-1----:R-:W-:Y:S02]  /*2d010*/  SHF.R.U32.HI R5, RZ, 0x7, R4.reuse ;  /* 0x00000007ff057819 */ /* 0x102fe40000011604 */
[----:B------:R-:W-:Y:S02]  /*2d020*/  SHF.R.U32.HI R4, RZ, 0x7, R4 ;  /* 0x00000007ff047819 */ /* 0x000fe40000011604 */
[----:B------:R-:W-:Y:S02]  /*2d030*/  SGXT.U32 R5, R5, 0x1 ;  /* 0x000000010505781a */ /* 0x000fe40000000000 */
[----:B------:R-:W-:Y:S02]  /*2d040*/  SGXT.U32 R4, R4, 0x1 ;  /* 0x000000010404781a */ /* 0x000fe40000000000 */
[----:B------:R-:W-:Y:S01]  /*2d050*/  LOP3.LUT R5, R5, 0x3c, RZ, 0xfc, !PT ;  /* 0x0000003c05057812 */ /* 0x000fe200078efcff */
[----:B---3--:R-:W-:-:S02]  /*2d060*/  IMAD.MOV.U32 R2, RZ, RZ, R166 ;  /* 0x000000ffff027224 */ /* 0x008fc400078e00a6 */
[----:B------:R-:W-:Y:S01]  /*2d070*/  IMAD.MOV.U32 R3, RZ, RZ, R165 ;  /* 0x000000ffff037224 */ /* 0x000fe200078e00a5 */
[----:B------:R-:W-:Y:S02]  /*2d080*/  LOP3.LUT R4, R4, 0x3e, RZ, 0xfc, !PT ;  /* 0x0000003e04047812 */ /* 0x000fe400078efcff */
[----:B------:R-:W-:Y:S02]  /*2d090*/  ISETP.GE.AND P1, PT, R5, UR8, PT ;  /* 0x0000000805007c0c */ /* 0x000fe4000bf26270 */
[----:B------:R1:W-:Y:S02]  /*2d0a0*/  LDGSTS.E [R0+-0x3fff8], desc[UR52][R2.64], P2 ;  /* 0xc000800002007fae */ /* 0x0003e40009121874 */
[----:B-1----:R-:W-:Y:S02]  /*2d0b0*/  SEL R2, RZ, 0x4, P1 ;  /* 0x00000004ff027807 */ /* 0x002fe40000800000 */
[----:B------:R-:W-:Y:S02]  /*2d0c0*/  ISETP.GE.AND P1, PT, R4, UR8, PT ;  /* 0x0000000804007c0c */ /* 0x000fe4000bf26270 */
[----:B------:R-:W1:Y:S01]  /*2d0d0*/  S2R R4, SR_TID.X ;  /* 0x0000000000047919 */ /* 0x000e620000002100 */
[----:B------:R-:W-:-:S02]  /*2d0e0*/  SEL R2, R2, RZ, !P0 ;  /* 0x000000ff02027207 */ /* 0x000fc40004000000 */
[----:B------:R-:W-:Y:S02]  /*2d0f0*/  IADD3 R196, P3, R196, UR4, RZ ;  /* 0x00000004c4c47c10 */ /* 0x000fe4000ff7e0ff */
[----:B------:R-:W-:Y:S02]  /*2d100*/  ISETP.NE.U32.AND P2, PT, R2, RZ, PT ;  /* 0x000000ff0200720c */ /* 0x000fe40003f45070 */
[----:B------:R-:W-:Y:S02]  /*2d110*/  SEL R2, RZ, 0x4, P1 ;  /* 0x00000004ff027807 */ /* 0x000fe40000800000 */
[----:B------:R-:W-:Y:S02]  /*2d120*/  IADD3.X R195, R195, UR6, RZ, P3, !PT ;  /* 0x00000006c3c37c10 */ /* 0x000fe40009ffe4ff */
[----:B------:R-:W-:Y:S02]  /*2d130*/  SEL R2, R2, RZ, !P0 ;  /* 0x000000ff02027207 */ /* 0x000fe40004000000 */
[----:B------:R-:W-:-:S02]  /*2d140*/  IADD3 R198, P4, R198, UR4, RZ ;  /* 0x00000004c6c67c10 */ /* 0x000fc4000ff9e0ff */
[----:B------:R-:W-:Y:S01]  /*2d150*/  ISETP.NE.U32.AND P1, PT, R2, RZ, PT ;  /* 0x000000ff0200720c */ /* 0x000fe20003f25070 */
[----:B------:R-:W-:Y:S01]  /*2d160*/  IMAD.MOV.U32 R2, RZ, RZ, R196 ;  /* 0x000000ffff027224 */ /* 0x000fe200078e00c4 */
[----:B------:R-:W-:Y:S01]  /*2d170*/  IADD3.X R197, R197, UR6, RZ, P4, !PT ;  /* 0x00000006c5c57c10 */ /* 0x000fe2000a7fe4ff */
[----:B------:R-:W-:-:S05]  /*2d180*/  IMAD.MOV.U32 R3, RZ, RZ, R195 ;  /* 0x000000ffff037224 */ /* 0x000fca00078e00c3 */
[----:B------:R3:W-:Y:S01]  /*2d190*/  LDGSTS.E [R0+-0x3c000], desc[UR52][R2.64], P2 ;  /* 0xc400000002007fae */ /* 0x0007e20009121874 */
[----:B-1----:R-:W-:-:S04]  /*2d1a0*/  SHF.R.U32.HI R5, RZ, 0x7, R4 ;  /* 0x00000007ff057819 */ /* 0x002fc80000011604 */
[----:B------:R-:W-:Y:S01]  /*2d1b0*/  SGXT.U32 R5, R5, 0x1 ;  /* 0x000000010505781a */ /* 0x000fe20000000000 */
[----:B---3--:R-:W-:Y:S02]  /*2d1c0*/  IMAD.MOV.U32 R2, RZ, RZ, R198 ;  /* 0x000000ffff027224 */ /* 0x008fe400078e00c6 */
[----:B------:R-:W-:Y:S01]  /*2d1d0*/  IMAD.MOV.U32 R3, RZ, RZ, R197 ;  /* 0x000000ffff037224 */ /* 0x000fe200078e00c5 */
[----:B------:R-:W-:-:S04]  /*2d1e0*/  LOP3.LUT R5, R5, 0x5c, RZ, 0xfc, !PT ;  /* 0x0000005c05057812 */ /* 0x000fc800078efcff */
[----:B------:R1:W-:Y:S01]  /*2d1f0*/  LDGSTS.E [R0+-0x3bff8], desc[UR52][R2.64], P1 ;  /* 0xc400800002007fae */ /* 0x0003e20008921874 */
[----:B------:R-:W-:-:S03]  /*2d200*/  ISETP.GE.AND P1, PT, R5, UR8, PT ;  /* 0x0000000805007c0c */ /* 0x000fc6000bf26270 */
[----:B------:R-:W3:Y:S04]  /*2d210*/  LDL.LU R5, [R1+0x21c] ;  /* 0x00021c0001057983 */ /* 0x000ee80000300800 */
[----:B------:R-:W4:Y:S04]  /*2d220*/  LDL.LU R147, [R1+0x220] ;  /* 0x0002200001937983 */ /* 0x000f280000300800 */
[----:B------:R-:W4:Y:S01]  /*2d230*/  LDL.LU R6, [R1+0x224] ;  /* 0x0002240001067983 */ /* 0x000f220000300800 */
[----:B------:R-:W-:-:S04]  /*2d240*/  SHF.R.U32.HI R4, RZ, 0x7, R4 ;  /* 0x00000007ff047819 */ /* 0x000fc80000011604 */
[----:B------:R-:W-:-:S04]  /*2d250*/  SGXT.U32 R4, R4, 0x1 ;  /* 0x000000010404781a */ /* 0x000fc80000000000 */
[----:B------:R-:W-:Y:S02]  /*2d260*/  LOP3.LUT R4, R4, 0x5e, RZ, 0xfc, !PT ;  /* 0x0000005e04047812 */ /* 0x000fe400078efcff */
[----:B-1----:R-:W-:Y:S02]  /*2d270*/  SEL R2, RZ, 0x4, P1 ;  /* 0x00000004ff027807 */ /* 0x002fe40000800000 */
[----:B------:R-:W-:Y:S02]  /*2d280*/  ISETP.GE.AND P1, PT, R4, UR8, PT ;  /* 0x0000000804007c0c */ /* 0x000fe4000bf26270 */
        /* <DEDUP_REMOVED lines=13> */
[----:B-1----:R-:W-:-:S04]  /*2d360*/  SHF.R.U32.HI R148, RZ, 0x7, R4 ;  /* 0x00000007ff947819 */ /* 0x002fc80000011604 */
[----:B------:R-:W-:Y:S01]  /*2d370*/  SGXT.U32 R148, R148, 0x1 ;  /* 0x000000019494781a */ /* 0x000fe20000000000 */
[----:B------:R-:W-:Y:S02]  /*2d380*/  IMAD.MOV.U32 R2, RZ, RZ, R230 ;  /* 0x000000ffff027224 */ /* 0x000fe400078e00e6 */
        /* <DEDUP_REMOVED lines=9> */
[----:B------:R-:W-:Y:S01]  /*2d420*/  SEL R2, R2, RZ, !P0 ;  /* 0x000000ff02027207 */ /* 0x000fe20004000000 */
[----:B------:R-:W4:Y:S03]  /*2d430*/  LDL.LU R4, [R1+0x22c] ;  /* 0x00022c0001047983 */ /* 0x000f260000300800 */
[----:B------:R-:W-:Y:S01]  /*2d440*/  ISETP.NE.U32.AND P2, PT, R2, RZ, PT ;  /* 0x000000ff0200720c */ /* 0x000fe20003f45070 */
[----:B------:R-:W4:Y:S01]  /*2d450*/  LDL.LU R148, [R1+0x24c] ;  /* 0x00024c0001947983 */ /* 0x000f220000300800 */
[----:B------:R-:W-:-:S04]  /*2d460*/  SEL R2, RZ, 0x4, P1 ;  /* 0x00000004ff027807 */ /* 0x000fc80000800000 */
[----:B------:R-:W-:-:S04]  /*2d470*/  SEL R2, R2, RZ, !P0 ;  /* 0x000000ff02027207 */ /* 0x000fc80004000000 */
[----:B------:R-:W-:Y:S02]  /*2d480*/  ISETP.NE.U32.AND P1, PT, R2, RZ, PT ;  /* 0x000000ff0200720c */ /* 0x000fe40003f25070 */
[----:B---3--:R-:W-:-:S04]  /*2d490*/  IADD3 R5, P3, R5, UR4, RZ ;  /* 0x0000000405057c10 */ /* 0x008fc8000ff7e0ff */
[----:B--2---:R-:W-:Y:S02]  /*2d4a0*/  IADD3.X R149, R149, UR6, RZ, P3, !PT ;  /* 0x0000000695957c10 */ /* 0x004fe40009ffe4ff */
[----:B----4-:R-:W-:Y:S01]  /*2d4b0*/  IADD3 R6, P4, R6, UR4, RZ ;  /* 0x0000000406067c10 */ /* 0x010fe2000ff9e0ff */
[----:B------:R1:W-:Y:S03]  /*2d4c0*/  STL [R1+0x21c], R5 ;  /* 0x00021c0501007387 */ /* 0x0003e60000100800 */
[----:B------:R-:W-:Y:S01]  /*2d4d0*/  IADD3.X R147, R147, UR6, RZ, P4, !PT ;  /* 0x0000000693937c10 */ /* 0x000fe2000a7fe4ff */
[----:B------:R2:W-:Y:S01]  /*2d4e0*/  STL [R1+0x218], R149 ;  /* 0x0002189501007387 */ /* 0x0005e20000100800 */
[----:B------:R-:W-:-:S03]  /*2d4f0*/  IMAD.MOV.U32 R2, RZ, RZ, R5 ;  /* 0x000000ffff027224 */ /* 0x000fc600078e0005 */
[----:B------:R3:W-:Y:S01]  /*2d500*/  STL [R1+0x224], R6 ;  /* 0x0002240601007387 */ /* 0x0007e20000100800 */
[----:B------:R-:W-:-:S03]  /*2d510*/  IMAD.MOV.U32 R3, RZ, RZ, R149 ;  /* 0x000000ffff037224 */ /* 0x000fc600078e0095 */
[----:B-1----:R-:W4:Y:S04]  /*2d520*/  LDL.LU R5, [R1+0x228] ;  /* 0x0002280001057983 */ /* 0x002f280000300800 */
[----:B------:R1:W-:Y:S04]  /*2d530*/  STL [R1+0x220], R147 ;  /* 0x0002209301007387 */ /* 0x0003e80000100800 */
[----:B------:R-:W4:Y:S04]  /*2d540*/  LDL.LU R151, [R1+0x248] ;  /* 0x0002480001977983 */ /* 0x000f280000300800 */
[----:B------:R3:W-:Y:S04]  /*2d550*/  LDGSTS.E [R0+-0x34000], desc[UR52][R2.64], P2 ;  /* 0xcc00000002007fae */ /* 0x0007e80009121874 */
[----:B--2---:R-:W2:Y:S01]  /*2d560*/  LDL.LU R149, [R1+0x268] ;  /* 0x0002680001957983 */ /* 0x004ea20000300800 */
[----:B---3--:R-:W-:-:S03]  /*2d570*/  IMAD.MOV.U32 R2, RZ, RZ, R6 ;  /* 0x000000ffff027224 */ /* 0x008fc600078e0006 */
[----:B------:R-:W3:Y:S01]  /*2d580*/  LDL.LU R6, [R1+0x26c] ;  /* 0x00026c0001067983 */ /* 0x000ee20000300800 */
[----:B------:R-:W-:-:S03]  /*2d590*/  IMAD.MOV.U32 R3, RZ, RZ, R147 ;  /* 0x000000ffff037224 */ /* 0x000fc600078e0093 */
[----:B------:R-:W2:Y:S04]  /*2d5a0*/  LDL.LU R150, [R1+0x288] ;  /* 0x0002880001967983 */ /* 0x000ea80000300800 */
[----:B-1----:R-:W2:Y:S04]  /*2d5b0*/  LDL.LU R147, [R1+0x28c] ;  /* 0x00028c0001937983 */ /* 0x002ea80000300800 */
[----:B------:R1:W-:Y:S04]  /*2d5c0*/  LDGSTS.E [R0+-0x33ff8], desc[UR52][R2.64], P1 ;  /* 0xcc00800002007fae */ /* 0x0003e80008921874 */
[----:B------:R-:W0:Y:S01]  /*2d5d0*/  LDGDEPBAR ;  /* 0x00000000000079af */ /* 0x000e220000000000 */
[----:B-1----:R-:W1:Y:S01]  /*2d5e0*/  S2R R3, SR_TID.X ;  /* 0x0000000000037919 */ /* 0x002e620000002100 */
[----:B------:R-:W1:Y:S02]  /*2d5f0*/  S2R R2, SR_TID.X ;  /* 0x0000000000027919 */ /* 0x000e640000002100 */
[C---:B-1----:R-:W-:Y:S01]  /*2d600*/  LOP3.LUT R0, R3.reuse, 0x7f, RZ, 0xc0, !PT ;  /* 0x0000007f03007812 */ /* 0x042fe200078ec0ff */
[----:B------:R-:W-:-:S03]  /*2d610*/  IMAD R3, R3, 0x100, R3 ;  /* 0x0000010003037824 */ /* 0x000fc600078e0203 */
[----:B------:R-:W-:Y:S01]  /*2d620*/  ISETP.GE.AND P1, PT, R0, UR8, PT ;  /* 0x0000000800007c0c */ /* 0x000fe2000bf26270 */
[----:B------:R-:W-:Y:S01]  /*2d630*/  IMAD.SHL.U32 R3, R3, 0x4, RZ ;  /* 0x0000000403037824 */ /* 0x000fe200078e00ff */
[----:B------:R-:W-:Y:S02]  /*2d640*/  SHF.R.S32.HI R2, RZ, 0x7, R2 ;  /* 0x00000007ff027819 */ /* 0x000fe40000011402 */
[----:B------:R-:W-:Y:S02]  /*2d650*/  SEL R0, RZ, 0x4, P1 ;  /* 0x00000004ff007807 */ /* 0x000fe40000800000 */
[----:B------:R-:W-:Y:S02]  /*2d660*/  SGXT R2, R2, 0x1 ;  /* 0x000000010202781a */ /* 0x000fe40000000200 */
[----:B------:R-:W-:Y:S02]  /*2d670*/  SEL R0, R0, RZ, !P0 ;  /* 0x000000ff00007207 */ /* 0x000fe40004000000 */
[----:B------:R-:W-:-:S02]  /*2d680*/  LOP3.LUT R3, R3, 0x1807c, RZ, 0xc0, !PT ;  /* 0x0001807c03037812 */ /* 0x000fc400078ec0ff */
[----:B------:R-:W-:Y:S01]  /*2d690*/  IADD3 R4, P1, R4, UR5, RZ ;  /* 0x0000000504047c10 */ /* 0x000fe2000ff3e0ff */
[----:B------:R-:W-:Y:S01]  /*2d6a0*/  ULEA UR8, UR61, UR54, 0x12 ;  /* 0x000000363d087291 */ /* 0x000fe2000f8e903f */
[----:B------:R-:W-:Y:S02]  /*2d6b0*/  ISETP.NE.U32.AND P0, PT, R0, RZ, PT ;  /* 0x000000ff0000720c */ /* 0x000fe40003f05070 */
[----:B------:R-:W-:Y:S02]  /*2d6c0*/  IADD3 R148, P2, R148, UR5, RZ ;  /* 0x0000000594947c10 */ /* 0x000fe4000ff5e0ff */
[----:B------:R-:W-:Y:S01]  /*2d6d0*/  LOP3.LUT R3, R3, 0x90, R2, 0x78, !PT ;  /* 0x0000009003037812 */ /* 0x000fe200078e7802 */
[----:B------:R1:W-:Y:S01]  /*2d6e0*/  STL [R1+0x22c], R4 ;  /* 0x00022c0401007387 */ /* 0x0003e20000100800 */
[----:B------:R-:W-:-:S03]  /*2d6f0*/  IMAD.MOV.U32 R2, RZ, RZ, R4 ;  /* 0x000000ffff027224 */ /* 0x000fc600078e0004 */
[----:B------:R-:W-:Y:S01]  /*2d700*/  VIADD R0, R3, UR8 ;  /* 0x0000000803007c36 */ /* 0x000fe20008000000 */
[----:B----4-:R-:W-:-:S05]  /*2d710*/  IADD3.X R5, R5, UR7, RZ, P1, !PT ;  /* 0x0000000705057c10 */ /* 0x010fca0008ffe4ff */
[----:B------:R4:W-:Y:S01]  /*2d720*/  STL [R1+0x228], R5 ;  /* 0x0002280501007387 */ /* 0x0009e20000100800 */
[----:B------:R-:W-:Y:S01]  /*2d730*/  IADD3.X R151, R151, UR7, RZ, P2, !PT ;  /* 0x0000000797977c10 */ /* 0x000fe200097fe4ff */
[----:B------:R-:W-:Y:S02]  /*2d740*/  IMAD.MOV.U32 R3, RZ, RZ, R5 ;  /* 0x000000ffff037224 */ /* 0x000fe400078e0005 */
[----:B------:R2:W-:Y:S04]  /*2d750*/  STL [R1+0x24c], R148 ;  /* 0x00024c9401007387 */ /* 0x0005e80000100800 */
[----:B------:R2:W-:Y:S04]  /*2d760*/  STL [R1+0x248], R151 ;  /* 0x0002489701007387 */ /* 0x0005e80000100800 */
[----:B-1----:R-:W2:Y:S04]  /*2d770*/  LDL.LU R4, [R1+0x2ac] ;  /* 0x0002ac0001047983 */ /* 0x002ea80000300800 */
[----:B------:R1:W-:Y:S01]  /*2d780*/  LDGSTS.E [R0], desc[UR52][R2.64], P0 ;  /* 0x0000000002007fae */ /* 0x0003e20008121874 */
[----:B---3--:R-:W-:-:S03]  /*2d790*/  IADD3 R6, P1, R6, UR5, RZ ;  /* 0x0000000506067c10 */ /* 0x008fc6000ff3e0ff */
[----:B----4-:R-:W3:Y:S01]  /*2d7a0*/  LDL.LU R5, [R1+0x2cc] ;  /* 0x0002cc0001057983 */ /* 0x010ee20000300800 */
[----:B--2---:R-:W-:Y:S01]  /*2d7b0*/  IADD3.X R149, R149, UR7, RZ, P1, !PT ;  /* 0x0000000795957c10 */ /* 0x004fe20008ffe4ff */
[----:B-1----:R-:W-:Y:S02]  /*2d7c0*/  IMAD.MOV.U32 R2, RZ, RZ, R148 ;  /* 0x000000ffff027224 */ /* 0x002fe400078e0094 */
[----:B------:R-:W-:Y:S01]  /*2d7d0*/  IMAD.MOV.U32 R3, RZ, RZ, R151 ;  /* 0x000000ffff037224 */ /* 0x000fe200078e0097 */
[----:B------:R-:W2:Y:S01]  /*2d7e0*/  LDL.LU R148, [R1+0x2a8] ;  /* 0x0002a80001947983 */ /* 0x000ea20000300800 */
[----:B------:R-:W-:-:S03]  /*2d7f0*/  IADD3 R147, P2, R147, UR5, RZ ;  /* 0x0000000593937c10 */ /* 0x000fc6000ff5e0ff */
[----:B------:R-:W4:Y:S01]  /*2d800*/  LDL.LU R151, [R1+0x2c8] ;  /* 0x0002c80001977983 */ /* 0x000f220000300800 */
[----:B------:R-:W-:-:S03]  /*2d810*/  IADD3.X R150, R150, UR7, RZ, P2, !PT ;  /* 0x0000000796967c10 */ /* 0x000fc600097fe4ff */
[----:B------:R1:W-:Y:S04]  /*2d820*/  LDGSTS.E [R0+0x400], desc[UR52][R2.64], P0 ;  /* 0x0040000002007fae */ /* 0x0003e80008121874 */
[----:B------:R1:W-:Y:S04]  /*2d830*/  STL [R1+0x26c], R6 ;  /* 0x00026c0601007387 */ /* 0x0003e80000100800 */
[----:B------:R1:W-:Y:S02]  /*2d840*/  STL [R1+0x268], R149 ;  /* 0x0002689501007387 */ /* 0x0003e40000100800 */
[----:B-1----:R-:W-:-:S02]  /*2d850*/  IMAD.MOV.U32 R2, RZ, RZ, R6 ;  /* 0x000000ffff027224 */ /* 0x002fc400078e0006 */
[----:B------:R-:W-:Y:S01]  /*2d860*/  IMAD.MOV.U32 R3, RZ, RZ, R149 ;  /* 0x000000ffff037224 */ /* 0x000fe200078e0095 */
[----:B------:R1:W-:Y:S04]  /*2d870*/  STL [R1+0x28c], R147 ;  /* 0x00028c9301007387 */ /* 0x0003e80000100800 */
[----:B------:R-:W4:Y:S04]  /*2d880*/  LDL.LU R6, [R1+0x2ec] ;  /* 0x0002ec0001067983 */ /* 0x000f280000300800 */
[----:B------:R1:W-:Y:S04]  /*2d890*/  STL [R1+0x288], R150 ;  /* 0x0002889601007387 */ /* 0x0003e80000100800 */
[----:B------:R1:W-:Y:S04]  /*2d8a0*/  LDGSTS.E [R0+0x800], desc[UR52][R2.64], P0 ;  /* 0x0080000002007fae */ /* 0x0003e80008121874 */
[----:B------:R-:W4:Y:S01]  /*2d8b0*/  LDL.LU R149, [R1+0x30c] ;  /* 0x00030c0001957983 */ /* 0x000f220000300800 */
[----:B-1----:R-:W-:-:S03]  /*2d8c0*/  IMAD.MOV.U32 R2, RZ, RZ, R147 ;  /* 0x000000ffff027224 */ /* 0x002fc600078e0093 */
[----:B------:R-:W4:Y:S01]  /*2d8d0*/  LDL.LU R147, [R1+0x2e8] ;  /* 0x0002e80001937983 */ /* 0x000f220000300800 */
[----:B------:R-:W-:-:S03]  /*2d8e0*/  IMAD.MOV.U32 R3, RZ, RZ, R150 ;  /* 0x000000ffff037224 */ /* 0x000fc600078e0096 */
[----:B------:R-:W4:Y:S04]  /*2d8f0*/  LDL.LU R150, [R1+0x308] ;  /* 0x0003080001967983 */ /* 0x000f280000300800 */
[----:B------:R1:W-:Y:S01]  /*2d900*/  LDGSTS.E [R0+0xc00], desc[UR52][R2.64], P0 ;  /* 0x00c0000002007fae */ /* 0x0003e20008121874 */
[----:B------:R-:W-:-:S05]  /*2d910*/  IADD3 R4, P1, R4, UR5, RZ ;  /* 0x0000000504047c10 */ /* 0x000fca000ff3e0ff */
[----:B------:R4:W-:Y:S01]  /*2d920*/  STL [R1+0x2ac], R4 ;  /* 0x0002ac0401007387 */ /* 0x0009e20000100800 */
[----:B---3--:R-:W-:Y:S01]  /*2d930*/  IADD3 R5, P2, R5, UR5, RZ ;  /* 0x0000000505057c10 */ /* 0x008fe2000ff5e0ff */
[----:B-1----:R-:W-:Y:S01]  /*2d940*/  IMAD.MOV.U32 R2, RZ, RZ, R4 ;  /* 0x000000ffff027224 */ /* 0x002fe200078e0004 */
[----:B--2---:R-:W-:Y:S02]  /*2d950*/  IADD3.X R148, R148, UR7, RZ, P1, !PT ;  /* 0x0000000794947c10 */ /* 0x004fe40008ffe4ff */
[----:B----4-:R-:W-:-:S03]  /*2d960*/  IADD3.X R151, R151, UR7, RZ, P2, !PT ;  /* 0x0000000797977c10 */ /* 0x010fc600097fe4ff */
[----:B------:R-:W-:Y:S01]  /*2d970*/  IMAD.MOV.U32 R3, RZ, RZ, R148 ;  /* 0x000000ffff037224 */ /* 0x000fe200078e0094 */
[----:B------:R1:W-:Y:S04]  /*2d980*/  STL [R1+0x2a8], R148 ;  /* 0x0002a89401007387 */ /* 0x0003e80000100800 */
[----:B------:R2:W-:Y:S04]  /*2d990*/  STL [R1+0x2cc], R5 ;  /* 0x0002cc0501007387 */ /* 0x0005e80000100800 */
[----:B------:R-:W3:Y:S04]  /*2d9a0*/  LDL.LU R4, [R1+0x32c] ;  /* 0x00032c0001047983 */ /* 0x000ee80000300800 */
[----:B------:R4:W-:Y:S04]  /*2d9b0*/  STL [R1+0x2c8], R151 ;  /* 0x0002c89701007387 */ /* 0x0009e80000100800 */
[----:B------:R2:W-:Y:S04]  /*2d9c0*/  LDGSTS.E [R0+0x1000], desc[UR52][R2.64], P0 ;  /* 0x0100000002007fae */ /* 0x0005e80008121874 */
[----:B-1----:R-:W3:Y:S01]  /*2d9d0*/  LDL.LU R148, [R1+0x34c] ;  /* 0x00034c0001947983 */ /* 0x002ee20000300800 */
[----:B------:R-:W-:Y:S01]  /*2d9e0*/  IADD3 R6, P1, R6, UR5, RZ ;  /* 0x0000000506067c10 */ /* 0x000fe2000ff3e0ff */
[----:B--2---:R-:W-:-:S02]  /*2d9f0*/  IMAD.MOV.U32 R2, RZ, RZ, R5 ;  /* 0x000000ffff027224 */ /* 0x004fc400078e0005 */
[----:B------:R-:W-:Y:S01]  /*2da00*/  IMAD.MOV.U32 R3, RZ, RZ, R151 ;  /* 0x000000ffff037224 */ /* 0x000fe200078e0097 */
[----:B------:R-:W2:Y:S01]  /*2da10*/  LDL.LU R5, [R1+0x328] ;  /* 0x0003280001057983 */ /* 0x000ea20000300800 */
[----:B------:R-:W-:-:S03]  /*2da20*/  IADD3 R149, P2, R149, UR5, RZ ;  /* 0x0000000595957c10 */ /* 0x000fc6000ff5e0ff */
[----:B----4-:R-:W4:Y:S04]  /*2da30*/  LDL.LU R151, [R1+0x348] ;  /* 0x0003480001977983 */ /* 0x010f280000300800 */
[----:B------:R1:W-:Y:S01]  /*2da40*/  LDGSTS.E [R0+0x1400], desc[UR52][R2.64], P0 ;  /* 0x0140000002007fae */ /* 0x0003e20008121874 */
[----:B------:R-:W-:-:S03]  /*2da50*/  IADD3.X R147, R147, UR7, RZ, P1, !PT ;  /* 0x0000000793937c10 */ /* 0x000fc60008ffe4ff */
[----:B------:R1:W-:Y:S01]  /*2da60*/  STL [R1+0x2ec], R6 ;  /* 0x0002ec0601007387 */ /* 0x0003e20000100800 */
[----:B------:R-:W-:-:S03]  /*2da70*/  IADD3.X R150, R150, UR7, RZ, P2, !PT ;  /* 0x0000000796967c10 */ /* 0x000fc600097fe4ff */
[----:B------:R1:W-:Y:S02]  /*2da80*/  STL [R1+0x2e8], R147 ;  /* 0x0002e89301007387 */ /* 0x0003e40000100800 */
[----:B-1----:R-:W-:Y:S02]  /*2da90*/  IMAD.MOV.U32 R2, RZ, RZ, R6 ;  /* 0x000000ffff027224 */ /* 0x002fe400078e0006 */
        /* <DEDUP_REMOVED lines=11> */
[----:B---3--:R-:W-:-:S05]  /*2db50*/  IADD3 R4, P1, R4, UR5, RZ ;  /* 0x0000000504047c10 */ /* 0x008fca000ff3e0ff */
[----:B------:R3:W-:Y:S01]  /*2db60*/  STL [R1+0x32c], R4 ;  /* 0x00032c0401007387 */ /* 0x0007e20000100800 */
[----:B-1----:R-:W-:Y:S01]  /*2db70*/  IMAD.MOV.U32 R2, RZ, RZ, R4 ;  /* 0x000000ffff027224 */ /* 0x002fe200078e0004 */
[----:B------:R-:W-:Y:S02]  /*2db80*/  IADD3 R148, P2, R148, UR5, RZ ;  /* 0x0000000594947c10 */ /* 0x000fe4000ff5e0ff */
[----:B--2---:R-:W-:Y:S02]  /*2db90*/  IADD3.X R5, R5, UR7, RZ, P1, !PT ;  /* 0x0000000705057c10 */ /* 0x004fe40008ffe4ff */
[----:B----4-:R-:W-:-:S03]  /*2dba0*/  IADD3.X R151, R151, UR7, RZ, P2, !PT ;  /* 0x0000000797977c10 */ /* 0x010fc600097fe4ff */
[----:B------:R-:W-:Y:S01]  /*2dbb0*/  IMAD.MOV.U32 R3, RZ, RZ, R5 ;  /* 0x000000ffff037224 */ /* 0x000fe200078e0005 */
[----:B------:R1:W-:Y:S04]  /*2dbc0*/  STL [R1+0x328], R5 ;  /* 0x0003280501007387 */ /* 0x0003e80000100800 */
[----:B------:R2:W-:Y:S04]  /*2dbd0*/  STL [R1+0x34c], R148 ;  /* 0x00034c9401007387 */ /* 0x0005e80000100800 */
[----:B---3--:R-:W3:Y:S04]  /*2dbe0*/  LDL.LU R4, [R1+0x3ac] ;  /* 0x0003ac0001047983 */ /* 0x008ee80000300800 */
        /* <DEDUP_REMOVED lines=443> */
[----:B------:R-:W-:Y:S01]  /*2f7a0*/  STL [R1+0x96c], R6 ;  /* 0x00096c0601007387 */ /* 0x000fe20000100800 */
[----:B------:R-:W-:-:S03]  /*2f7b0*/  IADD3.X R150, R150, UR7, RZ, P2, !PT ;  /* 0x0000000796967c10 */ /* 0x000fc600097fe4ff */
[----:B------:R1:W-:Y:S02]  /*2f7c0*/  STL [R1+0x968], R149 ;  /* 0x0009689501007387 */ /* 0x0003e40000100800 */
[----:B-1----:R-:W-:Y:S02]  /*2f7d0*/  IMAD.MOV.U32 R2, RZ, RZ, R6 ;  /* 0x000000ffff027224 */ /* 0x002fe400078e0006 */
[----:B------:R-:W-:Y:S01]  /*2f7e0*/  IMAD.MOV.U32 R3, RZ, RZ, R149 ;  /* 0x000000ffff037224 */ /* 0x000fe200078e0095 */
[----:B------:R-:W-:Y:S04]  /*2f7f0*/  STL [R1+0x98c], R147 ;  /* 0x00098c9301007387 */ /* 0x000fe80000100800 */
        /* <DEDUP_REMOVED lines=10> */
[----:B-1----:R-:W-:Y:S01]  /*2f8a0*/  IMAD.MOV.U32 R2, RZ, RZ, R4 ;  /* 0x000000ffff027224 */ /* 0x002fe200078e0004 */
[----:B------:R-:W-:Y:S02]  /*2f8b0*/  IADD3 R5, P2, R5, UR5, RZ ;  /* 0x0000000505057c10 */ /* 0x000fe4000ff5e0ff */
[----:B--2---:R-:W-:Y:S02]  /*2f8c0*/  IADD3.X R148, R148, UR7, RZ, P1, !PT ;  /* 0x0000000794947c10 */ /* 0x004fe40008ffe4ff */
[----:B----4-:R-:W-:-:S03]  /*2f8d0*/  IADD3.X R151, R151, UR7, RZ, P2, !PT ;  /* 0x0000000797977c10 */ /* 0x010fc600097fe4ff */
[----:B------:R-:W-:Y:S01]  /*2f8e0*/  IMAD.MOV.U32 R3, RZ, RZ, R148 ;  /* 0x000000ffff037224 */ /* 0x000fe200078e0094 */
[----:B------:R1:W-:Y:S04]  /*2f8f0*/  STL [R1+0x9ac], R4 ;  /* 0x0009ac0401007387 */ /* 0x0003e80000100800 */
[----:B------:R2:W-:Y:S04]  /*2f900*/  LDGSTS.E [R0+0x27000], desc[UR52][R2.64], P0 ;  /* 0x2700000002007fae */ /* 0x0005e80008121874 */
[----:B------:R3:W-:Y:S04]  /*2f910*/  STL [R1+0x9a8], R148 ;  /* 0x0009a89401007387 */ /* 0x0007e80000100800 */
[----:B------:R4:W-:Y:S01]  /*2f920*/  STL [R1+0x9cc], R5 ;  /* 0x0009cc0501007387 */ /* 0x0009e20000100800 */
[----:B--2---:R-:W-:-:S03]  /*2f930*/  IMAD.MOV.U32 R2, RZ, RZ, R5 ;  /* 0x000000ffff027224 */ /* 0x004fc600078e0005 */
[----:B-1----:R-:W2:Y:S01]  /*2f940*/  LDL.LU R4, [R1+0x234] ;  /* 0x0002340001047983 */ /* 0x002ea20000300800 */
[----:B------:R-:W-:Y:S01]  /*2f950*/  IMAD.MOV.U32 R3, RZ, RZ, R151 ;  /* 0x000000ffff037224 */ /* 0x000fe200078e0097 */
[----:B------:R-:W-:Y:S02]  /*2f960*/  IADD3 R149, P1, R149, UR5, RZ ;  /* 0x0000000595957c10 */ /* 0x000fe4000ff3e0ff */
[----:B------:R1:W-:Y:S04]  /*2f970*/  STL [R1+0x9c8], R151 ;  /* 0x0009c89701007387 */ /* 0x0003e80000100800 */
[----:B------:R1:W-:Y:S04]  /*2f980*/  LDGSTS.E [R0+0x27400], desc[UR52][R2.64], P0 ;  /* 0x2740000002007fae */ /* 0x0003e80008121874 */
[----:B---3--:R-:W3:Y:S01]  /*2f990*/  LDL.LU R148, [R1+0x254] ;  /* 0x0002540001947983 */ /* 0x008ee20000300800 */
[----:B------:R-:W-:-:S03]  /*2f9a0*/  IADD3 R6, P2, R6, UR5, RZ ;  /* 0x0000000506067c10 */ /* 0x000fc6000ff5e0ff */
[----:B----4-:R-:W4:Y:S01]  /*2f9b0*/  LDL.LU R5, [R1+0x230] ;  /* 0x0002300001057983 */ /* 0x010f220000300800 */
[----:B-1----:R-:W-:-:S03]  /*2f9c0*/  IMAD.MOV.U32 R2, RZ, RZ, R149 ;  /* 0x000000ffff027224 */ /* 0x002fc600078e0095 */
[----:B------:R-:W4:Y:S01]  /*2f9d0*/  LDL.LU R151, [R1+0x250] ;  /* 0x0002500001977983 */ /* 0x000f220000300800 */
[----:B------:R-:W-:-:S03]  /*2f9e0*/  IADD3.X R150, R150, UR7, RZ, P1, !PT ;  /* 0x0000000796967c10 */ /* 0x000fc60008ffe4ff */
[----:B------:R1:W-:Y:S01]  /*2f9f0*/  STL [R1+0x9ec], R149 ;  /* 0x0009ec9501007387 */ /* 0x0003e20000100800 */
[----:B------:R-:W-:Y:S01]  /*2fa00*/  IADD3.X R147, R147, UR7, RZ, P2, !PT ;  /* 0x0000000793937c10 */ /* 0x000fe200097fe4ff */
[----:B------:R-:W-:Y:S02]  /*2fa10*/  IMAD.MOV.U32 R3, RZ, RZ, R150 ;  /* 0x000000ffff037224 */ /* 0x000fe400078e0096 */
[----:B------:R-:W-:Y:S04]  /*2fa20*/  STL [R1+0x9e8], R150 ;  /* 0x0009e89601007387 */ /* 0x000fe80000100800 */
[----:B------:R1:W-:Y:S04]  /*2fa30*/  LDGSTS.E [R0+0x27800], desc[UR52][R2.64], P0 ;  /* 0x2780000002007fae */ /* 0x0003e80008121874 */
[----:B------:R1:W-:Y:S04]  /*2fa40*/  STL [R1+0xa0c], R6 ;  /* 0x000a0c0601007387 */ /* 0x0003e80000100800 */
[----:B------:R1:W-:Y:S02]  /*2fa50*/  STL [R1+0xa08], R147 ;  /* 0x000a089301007387 */ /* 0x0003e40000100800 */
[----:B-1----:R-:W-:-:S02]  /*2fa60*/  IMAD.MOV.U32 R2, RZ, RZ, R6 ;  /* 0x000000ffff027224 */ /* 0x002fc400078e0006 */
[----:B------:R-:W4:Y:S01]  /*2fa70*/  LDL.LU R149, [R1+0x270] ;  /* 0x0002700001957983 */ /* 0x000f220000300800 */
[----:B------:R-:W-:-:S03]  /*2fa80*/  IMAD.MOV.U32 R3, RZ, RZ, R147 ;  /* 0x000000ffff037224 */ /* 0x000fc600078e0093 */
[----:B------:R-:W4:Y:S04]  /*2fa90*/  LDL.LU R6, [R1+0x274] ;  /* 0x0002740001067983 */ /* 0x000f280000300800 */
[----:B------:R-:W4:Y:S04]  /*2faa0*/  LDL.LU R150, [R1+0x290] ;  /* 0x0002900001967983 */ /* 0x000f280000300800 */
[----:B------:R-:W4:Y:S04]  /*2fab0*/  LDL.LU R147, [R1+0x294] ;  /* 0x0002940001937983 */ /* 0x000f280000300800 */
[----:B------:R1:W-:Y:S04]  /*2fac0*/  LDGSTS.E [R0+0x27c00], desc[UR52][R2.64], P0 ;  /* 0x27c0000002007fae */ /* 0x0003e80008121874 */
[----:B------:R-:W4:Y:S01]  /*2fad0*/  LDL R3, [R1+0x12fc] ;  /* 0x0012fc0001037983 */ /* 0x000f220000100800 */
[----:B--2---:R-:W-:-:S05]  /*2fae0*/  IADD3 R4, P1, R4, UR5, RZ ;  /* 0x0000000504047c10 */ /* 0x004fca000ff3e0ff */
[----:B------:R2:W-:Y:S01]  /*2faf0*/  STL [R1+0x234], R4 ;  /* 0x0002340401007387 */ /* 0x0005e20000100800 */
[----:B-1----:R-:W-:Y:S01]  /*2fb00*/  IMAD.MOV.U32 R2, RZ, RZ, R4 ;  /* 0x000000ffff027224 */ /* 0x002fe200078e0004 */
[----:B---3--:R-:W-:Y:S02]  /*2fb10*/  IADD3 R148, P2, R148, UR5, RZ ;  /* 0x0000000594947c10 */ /* 0x008fe4000ff5e0ff */
[----:B----4-:R-:W-:Y:S02]  /*2fb20*/  IADD3.X R5, R5, UR7, RZ, P1, !PT ;  /* 0x0000000705057c10 */ /* 0x010fe40008ffe4ff */
[----:B------:R-:W-:-:S03]  /*2fb30*/  IADD3.X R151, R151, UR7, RZ, P2, !PT ;  /* 0x0000000797977c10 */ /* 0x000fc600097fe4ff */
[----:B------:R1:W-:Y:S04]  /*2fb40*/  STL [R1+0x230], R5 ;  /* 0x0002300501007387 */ /* 0x0003e80000100800 */
[----:B------:R3:W-:Y:S04]  /*2fb50*/  STL [R1+0x254], R148 ;  /* 0x0002549401007387 */ /* 0x0007e80000100800 */
[----:B------:R4:W-:Y:S04]  /*2fb60*/  STL [R1+0x250], R151 ;  /* 0x0002509701007387 */ /* 0x0009e80000100800 */
[----:B--2---:R-:W2:Y:S01]  /*2fb70*/  LDL.LU R4, [R1+0x2b4] ;  /* 0x0002b40001047983 */ /* 0x004ea20000300800 */
[----:B------:R-:W-:-:S04]  /*2fb80*/  IADD3 R6, P1, R6, UR5, RZ ;  /* 0x0000000506067c10 */ /* 0x000fc8000ff3e0ff */
[----:B------:R-:W-:Y:S02]  /*2fb90*/  IADD3.X R149, R149, UR7, RZ, P1, !PT ;  /* 0x0000000795957c10 */ /* 0x000fe40008ffe4ff */
[----:B------:R-:W-:Y:S01]  /*2fba0*/  IADD3 R147, P2, R147, UR5, RZ ;  /* 0x0000000593937c10 */ /* 0x000fe2000ff5e0ff */
[----:B------:R-:W-:Y:S02]  /*2fbb0*/  VIADD R0, R3, UR8 ;  /* 0x0000000803007c36 */ /* 0x000fe40008000000 */
[----:B------:R-:W-:Y:S02]  /*2fbc0*/  IMAD.MOV.U32 R3, RZ, RZ, R5 ;  /* 0x000000ffff037224 */ /* 0x000fe400078e0005 */
[----:B-1----:R-:W2:Y:S04]  /*2fbd0*/  LDL.LU R5, [R1+0x2d4] ;  /* 0x0002d40001057983 */ /* 0x002ea80000300800 */
[----:B------:R1:W-:Y:S01]  /*2fbe0*/  LDGSTS.E [R0+0x100], desc[UR52][R2.64], P0 ;  /* 0x0010000002007fae */ /* 0x0003e20008121874 */
[----:B------:R-:W-:Y:S01]  /*2fbf0*/  IADD3.X R150, R150, UR7, RZ, P2, !PT ;  /* 0x0000000796967c10 */ /* 0x000fe200097fe4ff */
[----:B-1----:R-:W-:-:S02]  /*2fc00*/  IMAD.MOV.U32 R2, RZ, RZ, R148 ;  /* 0x000000ffff027224 */ /* 0x002fc400078e0094 */
[----:B------:R-:W-:Y:S01]  /*2fc10*/  IMAD.MOV.U32 R3, RZ, RZ, R151 ;  /* 0x000000ffff037224 */ /* 0x000fe200078e0097 */
[----:B---3--:R-:W3:Y:S04]  /*2fc20*/  LDL.LU R148, [R1+0x2b0] ;  /* 0x0002b00001947983 */ /* 0x008ee80000300800 */
[----:B----4-:R-:W4:Y:S04]  /*2fc30*/  LDL.LU R151, [R1+0x2d0] ;  /* 0x0002d00001977983 */ /* 0x010f280000300800 */
        /* <DEDUP_REMOVED lines=15> */
[----:B--2---:R-:W-:-:S05]  /*2fd30*/  IADD3 R4, P1, R4, UR5, RZ ;  /* 0x0000000504047c10 */ /* 0x004fca000ff3e0ff */
[----:B------:R2:W-:Y:S01]  /*2fd40*/  STL [R1+0x2b4], R4 ;  /* 0x0002b40401007387 */ /* 0x0005e20000100800 */
[----:B-1----:R-:W-:Y:S01]  /*2fd50*/  IMAD.MOV.U32 R2, RZ, RZ, R4 ;  /* 0x000000ffff027224 */ /* 0x002fe200078e0004 */
[----:B------:R-:W-:Y:S02]  /*2fd60*/  IADD3 R5, P2, R5, UR5, RZ ;  /* 0x0000000505057c10 */ /* 0x000fe4000ff5e0ff */
[----:B---3--:R-:W-:Y:S02]  /*2fd70*/  IADD3.X R148, R148, UR7, RZ, P1, !PT ;  /* 0x0000000794947c10 */ /* 0x008fe40008ffe4ff */
[----:B----4-:R-:W-:-:S03]  /*2fd80*/  IADD3.X R151, R151, UR7, RZ, P2, !PT ;  /* 0x0000000797977c10 */ /* 0x010fc600097fe4ff */
[----:B------:R-:W-:Y:S01]  /*2fd90*/  IMAD.MOV.U32 R3, RZ, RZ, R148 ;  /* 0x000000ffff037224 */ /* 0x000fe200078e0094 */
[----:B------:R1:W-:Y:S04]  /*2fda0*/  STL [R1+0x2b0], R148 ;  /* 0x0002b09401007387 */ /* 0x0003e80000100800 */
[----:B------:R3:W-:Y:S04]  /*2fdb0*/  STL [R1+0x2d4], R5 ;  /* 0x0002d40501007387 */ /* 0x0007e80000100800 */
[----:B--2---:R-:W2:Y:S04]  /*2fdc0*/  LDL.LU R4, [R1+0x334] ;  /* 0x0003340001047983 */ /* 0x004ea80000300800 */
[----:B------:R4:W-:Y:S04]  /*2fdd0*/  STL [R1+0x2d0], R151 ;  /* 0x0002d09701007387 */ /* 0x0009e80000100800 */
[----:B------:R3:W-:Y:S04]  /*2fde0*/  LDGSTS.E [R0+0x1100], desc[UR52][R2.64], P0 ;  /* 0x0110000002007fae */ /* 0x0007e80008121874 */
[----:B-1----:R-:W2:Y:S01]  /*2fdf0*/  LDL.LU R148, [R1+0x354] ;  /* 0x0003540001947983 */ /* 0x002ea20000300800 */
[----:B------:R-:W-:Y:S01]  /*2fe00*/  IADD3 R6, P1, R6, UR5, RZ ;  /* 0x0000000506067c10 */ /* 0x000fe2000ff3e0ff */
[----:B---3--:R-:W-:-:S02]  /*2fe10*/  IMAD.MOV.U32 R2, RZ, RZ, R5 ;  /* 0x000000ffff027224 */ /* 0x008fc400078e0005 */
[----:B------:R-:W-:Y:S01]  /*2fe20*/  IMAD.MOV.U32 R3, RZ, RZ, R151 ;  /* 0x000000ffff037224 */ /* 0x000fe200078e0097 */
[----:B------:R-:W3:Y:S01]  /*2fe30*/  LDL.LU R5, [R1+0x330] ;  /* 0x0003300001057983 */ /* 0x000ee20000300800 */
        /* <DEDUP_REMOVED lines=488> */
[----:B-1----:R-:W-:Y:S01]  /*31cc0*/  IMAD.MOV.U32 R2, RZ, RZ, R4 ;  /* 0x000000ffff027224 */ /* 0x002fe200078e0004 */
[----:B------:R-:W-:Y:S02]  /*31cd0*/  IADD3 R5, P2, R5, UR5, RZ ;  /* 0x0000000505057c10 */ /* 0x000fe4000ff5e0ff */
[----:B---3--:R-:W-:Y:S02]  /*31ce0*/  IADD3.X R148, R148, UR7, RZ, P1, !PT ;  /* 0x0000000794947c10 */ /* 0x008fe40008ffe4ff */
        /* <DEDUP_REMOVED lines=596> */
[----:B------:R-:W-:Y:S01]  /*34230*/  STL [R1+0x9fc], R149 ;  /* 0x0009fc9501007387 */ /* 0x000fe20000100800 */
[----:B------:R-:W-:Y:S01]  /*34240*/  IADD3.X R147, R147, UR7, RZ, P2, !PT ;  /* 0x0000000793937c10 */ /* 0x000fe200097fe4ff */
[----:B------:R-:W-:Y:S02]  /*34250*/  IMAD.MOV.U32 R3, RZ, RZ, R150 ;  /* 0x000000ffff037224 */ /* 0x000fe400078e0096 */
[----:B------:R-:W-:Y:S04]  /*34260*/  STL [R1+0x9f8], R150 ;  /* 0x0009f89601007387 */ /* 0x000fe80000100800 */
[----:B------:R1:W-:Y:S04]  /*34270*/  LDGSTS.E [R0+0x27a00], desc[UR52][R2.64], P0 ;  /* 0x27a0000002007fae */ /* 0x0003e80008121874 */
[----:B------:R-:W-:Y:S04]  /*34280*/  STL [R1+0xa1c], R6 ;  /* 0x000a1c0601007387 */ /* 0x000fe80000100800 */
[----:B------:R1:W-:Y:S02]  /*34290*/  STL [R1+0xa18], R147 ;  /* 0x000a189301007387 */ /* 0x0003e40000100800 */
[----:B-1----:R-:W-:-:S02]  /*342a0*/  IMAD.MOV.U32 R2, RZ, RZ, R6 ;  /* 0x000000ffff027224 */ /* 0x002fc400078e0006 */
[----:B------:R-:W-:Y:S02]  /*342b0*/  IMAD.MOV.U32 R3, RZ, RZ, R147 ;  /* 0x000000ffff037224 */ /* 0x000fe400078e0093 */
[----:B------:R-:W4:Y:S04]  /*342c0*/  LDL.LU R147, [R1+0x280] ;  /* 0x0002800001937983 */ /* 0x000f280000300800 */
        /* <DEDUP_REMOVED lines=15> */
[----:B------:R-:W-:-:S02]  /*343c0*/  VIADD R0, R3, UR8 ;  /* 0x0000000803007c36 */ /* 0x000fc40008000000 */
[----:B------:R-:W-:Y:S02]  /*343d0*/  IMAD.MOV.U32 R3, RZ, RZ, R5 ;  /* 0x000000ffff037224 */ /* 0x000fe400078e0005 */
[----:B-1----:R-:W2:Y:S04]  /*343e0*/  LDL.LU R5, [R1+0x2e4] ;  /* 0x0002e40001057983 */ /* 0x002ea80000300800 */
[----:B------:R1:W-:Y:S02]  /*343f0*/  LDGSTS.E [R0+0x300], desc[UR52][R2.64], P0 ;  /* 0x0030000002007fae */ /* 0x0003e40008121874 */
[----:B-1----:R-:W-:Y:S02]  /*34400*/  IMAD.MOV.U32 R2, RZ, RZ, R148 ;  /* 0x000000ffff027224 */ /* 0x002fe400078e0094 */
[----:B---3--:R-:W3:Y:S01]  /*34410*/  LDL.LU R148, [R1+0x2c0] ;  /* 0x0002c00001947983 */ /* 0x008ee20000300800 */
[----:B------:R-:W-:-:S03]  /*34420*/  IMAD.MOV.U32 R3, RZ, RZ, R151 ;  /* 0x000000ffff037224 */ /* 0x000fc600078e0097 */
[----:B----4-:R-:W4:Y:S01]  /*34430*/  LDL.LU R151, [R1+0x2e0] ;  /* 0x0002e00001977983 */ /* 0x010f220000300800 */
[----:B------:R-:W-:Y:S02]  /*34440*/  IADD3 R6, P1, R6, UR5, RZ ;  /* 0x0000000506067c10 */ /* 0x000fe4000ff3e0ff */
[----:B------:R-:W-:Y:S01]  /*34450*/  IADD3 R149, P2, R149, UR5, RZ ;  /* 0x0000000595957c10 */ /* 0x000fe2000ff5e0ff */
[----:B------:R1:W-:Y:S01]  /*34460*/  LDGSTS.E [R0+0x700], desc[UR52][R2.64], P0 ;  /* 0x0070000002007fae */ /* 0x0003e20008121874 */
[----:B------:R-:W-:Y:S02]  /*34470*/  IADD3.X R147, R147, UR7, RZ, P1, !PT ;  /* 0x0000000793937c10 */ /* 0x000fe40008ffe4ff */
[----:B------:R-:W-:Y:S01]  /*34480*/  IADD3.X R150, R150, UR7, RZ, P2, !PT ;  /* 0x0000000796967c10 */ /* 0x000fe200097fe4ff */
        /* <DEDUP_REMOVED lines=9> */
[----:B-1----:R-:W-:-:S02]  /*34520*/  IMAD.MOV.U32 R2, RZ, RZ, R149 ;  /* 0x000000ffff027224 */ /* 0x002fc400078e0095 */
[----:B------:R-:W-:Y:S01]  /*34530*/  IMAD.MOV.U32 R3, RZ, RZ, R150 ;  /* 0x000000ffff037224 */ /* 0x000fe200078e0096 */
[----:B------:R-:W4:Y:S04]  /*34540*/  LDL.LU R149, [R1+0x300] ;  /* 0x0003000001957983 */ /* 0x000f280000300800 */
        /* <DEDUP_REMOVED lines=15> */
[----:B---3--:R-:W-:-:S03]  /*34640*/  IMAD.MOV.U32 R2, RZ, RZ, R5 ;  /* 0x000000ffff027224 */ /* 0x008fc600078e0005 */
[----:B------:R-:W3:Y:S01]  /*34650*/  LDL.LU R5, [R1+0x340] ;  /* 0x0003400001057983 */ /* 0x000ee20000300800 */
[----:B------:R-:W-:-:S03]  /*34660*/  IMAD.MOV.U32 R3, RZ, RZ, R151 ;  /* 0x000000ffff037224 */ /* 0x000fc600078e0097 */
[----:B----4-:R-:W4:Y:S01]  /*34670*/  LDL.LU R151, [R1+0x360] ;  /* 0x0003600001977983 */ /* 0x010f220000300800 */
[----:B------:R-:W-:Y:S02]  /*34680*/  IADD3 R6, P1, R6, UR5, RZ ;  /* 0x0000000506067c10 */ /* 0x000fe4000ff3e0ff */
[----:B------:R-:W-:Y:S01]  /*34690*/  IADD3 R147, P2, R147, UR5, RZ ;  /* 0x0000000593937c10 */ /* 0x000fe2000ff5e0ff */
        /* <DEDUP_REMOVED lines=372> */
[----:B-1----:R-:W-:-:S02]  /*35de0*/  IMAD.MOV.U32 R2, RZ, RZ, R147 ;  /* 0x000000ffff027224 */ /* 0x002fc400078e0093 */
[----:B------:R-:W-:Y:S02]  /*35df0*/  IMAD.MOV.U32 R3, RZ, RZ, R150 ;  /* 0x000000ffff037224 */ /* 0x000fe400078e0096 */
        /* <DEDUP_REMOVED lines=11> */
[----:B------:R-:W-:Y:S04]  /*35eb0*/  STL [R1+0x864], R148 ;  /* 0x0008649401007387 */ /* 0x000fe80000100800 */
[----:B--2---:R-:W2:Y:S04]  /*35ec0*/  LDL.LU R4, [R1+0x8c4] ;  /* 0x0008c40001047983 */ /* 0x004ea80000300800 */
[----:B------:R3:W-:Y:S04]  /*35ed0*/  STL [R1+0x860], R151 ;  /* 0x0008609701007387 */ /* 0x0007e80000100800 */
[----:B------:R4:W-:Y:S04]  /*35ee0*/  LDGSTS.E [R0+0x24300], desc[UR52][R2.64], P0 ;  /* 0x2430000002007fae */ /* 0x0009e80008121874 */
[----:B-1----:R-:W2:Y:S01]  /*35ef0*/  LDL.LU R5, [R1+0x8e4] ;  /* 0x0008e40001057983 */ /* 0x002ea20000300800 */
[----:B----4-:R-:W-:-:S03]  /*35f00*/  IMAD.MOV.U32 R3, RZ, RZ, R151 ;  /* 0x000000ffff037224 */ /* 0x010fc600078e0097 */
[----:B---3--:R-:W3:Y:S01]  /*35f10*/  LDL.LU R151, [R1+0x8c0] ;  /* 0x0008c00001977983 */ /* 0x008ee20000300800 */
[----:B------:R-:W-:-:S03]  /*35f20*/  IMAD.MOV.U32 R2, RZ, RZ, R148 ;  /* 0x000000ffff027224 */ /* 0x000fc600078e0094 */
[----:B------:R-:W4:Y:S01]  /*35f30*/  LDL.LU R148, [R1+0x8e0] ;  /* 0x0008e00001947983 */ /* 0x000f220000300800 */
[----:B------:R-:W-:Y:S02]  /*35f40*/  IADD3 R6, P1, R6, UR5, RZ ;  /* 0x0000000506067c10 */ /* 0x000fe4000ff3e0ff */
[----:B------:R-:W-:Y:S01]  /*35f50*/  IADD3 R149, P2, R149, UR5, RZ ;  /* 0x0000000595957c10 */ /* 0x000fe2000ff5e0ff */
[----:B------:R1:W-:Y:S01]  /*35f60*/  LDGSTS.E [R0+0x24700], desc[UR52][R2.64], P0 ;  /* 0x2470000002007fae */ /* 0x0003e20008121874 */
[----:B------:R-:W-:Y:S02]  /*35f70*/  IADD3.X R150, R150, UR7, RZ, P1, !PT ;  /* 0x0000000796967c10 */ /* 0x000fe40008ffe4ff */
[----:B------:R-:W-:Y:S01]  /*35f80*/  IADD3.X R147, R147, UR7, RZ, P2, !PT ;  /* 0x0000000793937c10 */ /* 0x000fe200097fe4ff */
[----:B-1----:R-:W-:Y:S02]  /*35f90*/  IMAD.MOV.U32 R2, RZ, RZ, R6 ;  /* 0x000000ffff027224 */ /* 0x002fe400078e0006 */
[----:B------:R-:W-:Y:S01]  /*35fa0*/  IMAD.MOV.U32 R3, RZ, RZ, R150 ;  /* 0x000000ffff037224 */ /* 0x000fe200078e0096 */
[----:B------:R-:W-:Y:S04]  /*35fb0*/  STL [R1+0x884], R6 ;  /* 0x0008840601007387 */ /* 0x000fe80000100800 */
[----:B------:R1:W-:Y:S04]  /*35fc0*/  LDGSTS.E [R0+0x24b00], desc[UR52][R2.64], P0 ;  /* 0x24b0000002007fae */ /* 0x0003e80008121874 */
[----:B------:R1:W-:Y:S04]  /*35fd0*/  STL [R1+0x880], R150 ;  /* 0x0008809601007387 */ /* 0x0003e80000100800 */
[----:B------:R-:W-:Y:S01]  /*35fe0*/  STL [R1+0x8a4], R149 ;  /* 0x0008a49501007387 */ /* 0x000fe20000100800 */
[----:B-1----:R-:W-:-:S02]  /*35ff0*/  IMAD.MOV.U32 R2, RZ, RZ, R149 ;  /* 0x000000ffff027224 */ /* 0x002fc400078e0095 */
[----:B------:R-:W-:Y:S01]  /*36000*/  IMAD.MOV.U32 R3, RZ, RZ, R147 ;  /* 0x000000ffff037224 */ /* 0x000fe200078e0093 */
[----:B------:R-:W4:Y:S04]  /*36010*/  LDL.LU R150, [R1+0x904] ;  /* 0x0009040001967983 */ /* 0x000f280000300800 */
[----:B------:R1:W-:Y:S04]  /*36020*/  LDGSTS.E [R0+0x24f00], desc[UR52][R2.64], P0 ;  /* 0x24f0000002007fae */ /* 0x0003e80008121874 */
[----:B------:R1:W-:Y:S04]  /*36030*/  STL [R1+0x8a0], R147 ;  /* 0x0008a09301007387 */ /* 0x0003e80000100800 */
[----:B------:R-:W4:Y:S04]  /*36040*/  LDL.LU R6, [R1+0x924] ;  /* 0x0009240001067983 */ /* 0x000f280000300800 */
[----:B-1----:R-:W5:Y:S04]  /*36050*/  LDL.LU R147, [R1+0x1334] ;  /* 0x0013340001937983 */ /* 0x002f680000300800 */
[----:B------:R-:W4:Y:S01]  /*36060*/  LDL.LU R149, [R1+0x920] ;  /* 0x0009200001957983 */ /* 0x000f220000300800 */
[----:B--2---:R-:W-:-:S05]  /*36070*/  IADD3 R4, P1, R4, UR5, RZ ;  /* 0x0000000504047c10 */ /* 0x004fca000ff3e0ff */
[----:B------:R-:W-:Y:S01]  /*36080*/  IMAD.MOV.U32 R2, RZ, RZ, R4 ;  /* 0x000000ffff027224 */ /* 0x000fe200078e0004 */
[----:B------:R-:W-:Y:S01]  /*36090*/  IADD3 R5, P2, R5, UR5, RZ ;  /* 0x0000000505057c10 */ /* 0x000fe2000ff5e0ff */
[----:B------:R-:W-:Y:S01]  /*360a0*/  STL [R1+0x8c4], R4 ;  /* 0x0008c40401007387 */ /* 0x000fe20000100800 */
[----:B---3--:R-:W-:Y:S02]  /*360b0*/  IADD3.X R151, R151, UR7, RZ, P1, !PT ;  /* 0x0000000797977c10 */ /* 0x008fe40008ffe4ff */
[----:B----4-:R-:W-:-:S03]  /*360c0*/  IADD3.X R148, R148, UR7, RZ, P2, !PT ;  /* 0x0000000794947c10 */ /* 0x010fc600097fe4ff */
[----:B------:R-:W-:Y:S01]  /*360d0*/  IMAD.MOV.U32 R3, RZ, RZ, R151 ;  /* 0x000000ffff037224 */ /* 0x000fe200078e0097 */
[----:B------:R1:W-:Y:S04]  /*360e0*/  STL [R1+0x8c0], R151 ;  /* 0x0008c09701007387 */ /* 0x0003e80000100800 */
[----:B------:R2:W-:Y:S04]  /*360f0*/  LDGSTS.E [R0+0x25300], desc[UR52][R2.64], P0 ;  /* 0x2530000002007fae */ /* 0x0005e80008121874 */
[----:B------:R-:W-:Y:S04]  /*36100*/  STL [R1+0x8e4], R5 ;  /* 0x0008e40501007387 */ /* 0x000fe80000100800 */
[----:B-1----:R-:W3:Y:S01]  /*36110*/  LDL.LU R151, [R1+0x944] ;  /* 0x0009440001977983 */ /* 0x002ee20000300800 */
[----:B--2---:R-:W-:-:S02]  /*36120*/  IMAD.MOV.U32 R2, RZ, RZ, R5 ;  /* 0x000000ffff027224 */ /* 0x004fc400078e0005 */
[----:B------:R-:W-:Y:S01]  /*36130*/  IMAD.MOV.U32 R3, RZ, RZ, R148 ;  /* 0x000000ffff037224 */ /* 0x000fe200078e0094 */
[----:B------:R1:W-:Y:S04]  /*36140*/  STL [R1+0x8e0], R148 ;  /* 0x0008e09401007387 */ /* 0x0003e80000100800 */
[----:B------:R-:W2:Y:S04]  /*36150*/  LDL.LU R4, [R1+0x964] ;  /* 0x0009640001047983 */ /* 0x000ea80000300800 */
[----:B------:R4:W-:Y:S04]  /*36160*/  LDGSTS.E [R0+0x25700], desc[UR52][R2.64], P0 ;  /* 0x2570000002007fae */ /* 0x0009e80008121874 */
[----:B-1----:R-:W5:Y:S04]  /*36170*/  LDL.LU R148, [R1+0x1330] ;  /* 0x0013300001947983 */ /* 0x002f680000300800 */
[----:B------:R-:W2:Y:S04]  /*36180*/  LDL.LU R5, [R1+0x960] ;  /* 0x0009600001057983 */ /* 0x000ea80000300800 */
[----:B------:R-:W3:Y:S01]  /*36190*/  LDL.LU R3, [R1+0x900] ;  /* 0x0009000001037983 */ /* 0x000ee20000300800 */
[----:B------:R-:W-:-:S05]  /*361a0*/  IADD3 R150, P1, R150, UR5, RZ ;  /* 0x0000000596967c10 */ /* 0x000fca000ff3e0ff */
[----:B----4-:R-:W-:Y:S01]  /*361b0*/  IMAD.MOV.U32 R2, RZ, RZ, R150 ;  /* 0x000000ffff027224 */ /* 0x010fe200078e0096 */
[----:B------:R-:W-:Y:S01]  /*361c0*/  IADD3 R6, P2, R6, UR5, RZ ;  /* 0x0000000506067c10 */ /* 0x000fe2000ff5e0ff */
[----:B------:R1:W-:Y:S03]  /*361d0*/  STL [R1+0x904], R150 ;  /* 0x0009049601007387 */ /* 0x0003e60000100800 */
[----:B------:R-:W-:Y:S02]  /*361e0*/  IADD3.X R149, R149, UR7, RZ, P2, !PT ;  /* 0x0000000795957c10 */ /* 0x000fe400097fe4ff */
[----:B---3--:R-:W-:-:S05]  /*361f0*/  IADD3.X R3, R3, UR7, RZ, P1, !PT ;  /* 0x0000000703037c10 */ /* 0x008fca0008ffe4ff */
[----:B------:R3:W-:Y:S04]  /*36200*/  STL [R1+0x900], R3 ;  /* 0x0009000301007387 */ /* 0x0007e80000100800 */
[----:B------:R4:W-:Y:S04]  /*36210*/  LDGSTS.E [R0+0x25b00], desc[UR52][R2.64], P0 ;  /* 0x25b0000002007fae */ /* 0x0009e80008121874 */
[----:B------:R-:W-:Y:S04]  /*36220*/  STL [R1+0x924], R6 ;  /* 0x0009240601007387 */ /* 0x000fe80000100800 */
[----:B-1----:R-:W2:Y:S01]  /*36230*/  LDL.LU R150, [R1+0x9a4] ;  /* 0x0009a40001967983 */ /* 0x002ea20000300800 */
[----:B----4-:R-:W-:-:S02]  /*36240*/  IMAD.MOV.U32 R2, RZ, RZ, R6 ;  /* 0x000000ffff027224 */ /* 0x010fc400078e0006 */
[----:B---3--:R-:W-:Y:S01]  /*36250*/  IMAD.MOV.U32 R3, RZ, RZ, R149 ;  /* 0x000000ffff037224 */ /* 0x008fe200078e0095 */
[----:B------:R1:W-:Y:S04]  /*36260*/  STL [R1+0x920], R149 ;  /* 0x0009209501007387 */ /* 0x0003e80000100800 */
[----:B------:R3:W-:Y:S04]  /*36270*/  LDGSTS.E [R0+0x25f00], desc[UR52][R2.64], P0 ;  /* 0x25f0000002007fae */ /* 0x0007e80008121874 */
[----:B-1----:R-:W4:Y:S04]  /*36280*/  LDL.LU R149, [R1+0x9a0] ;  /* 0x0009a00001957983 */ /* 0x002f280000300800 */
[----:B------:R-:W4:Y:S04]  /*36290*/  LDL.LU R6, [R1+0x9e4] ;  /* 0x0009e40001067983 */ /* 0x000f280000300800 */
[----:B------:R-:W4:Y:S01]  /*362a0*/  LDL.LU R3, [R1+0x940] ;  /* 0x0009400001037983 */ /* 0x000f220000300800 */
[----:B------:R-:W-:-:S02]  /*362b0*/  IADD3 R151, P1, R151, UR5, RZ ;  /* 0x0000000597977c10 */ /* 0x000fc4000ff3e0ff */
[----:B--2---:R-:W-:-:S03]  /*362c0*/  IADD3 R4, P2, R4, UR5, RZ ;  /* 0x0000000504047c10 */ /* 0x004fc6000ff5e0ff */
[----:B---3--:R-:W-:Y:S01]  /*362d0*/  IMAD.MOV.U32 R2, RZ, RZ, R151 ;  /* 0x000000ffff027224 */ /* 0x008fe200078e0097 */
[----:B------:R-:W-:Y:S01]  /*362e0*/  IADD3.X R5, R5, UR7, RZ, P2, !PT ;  /* 0x0000000705057c10 */ /* 0x000fe200097fe4ff */
[----:B------:R1:W-:Y:S01]  /*362f0*/  STL [R1+0x944], R151 ;  /* 0x0009449701007387 */ /* 0x0003e20000100800 */
[----:B----4-:R-:W-:-:S05]  /*36300*/  IADD3.X R3, R3, UR7, RZ, P1, !PT ;  /* 0x0000000703037c10 */ /* 0x010fca0008ffe4ff */
[----:B------:R2:W-:Y:S04]  /*36310*/  STL [R1+0x940], R3 ;  /* 0x0009400301007387 */ /* 0x0005e80000100800 */
[----:B------:R3:W-:Y:S04]  /*36320*/  LDGSTS.E [R0+0x26300], desc[UR52][R2.64], P0 ;  /* 0x2630000002007fae */ /* 0x0007e80008121874 */
[----:B------:R4:W-:Y:S04]  /*36330*/  STL [R1+0x964], R4 ;  /* 0x0009640401007387 */ /* 0x0009e80000100800 */
[----:B-1----:R-:W4:Y:S01]  /*36340*/  LDL.LU R151, [R1+0x9e0] ;  /* 0x0009e00001977983 */ /* 0x002f220000300800 */
[----:B---3--:R-:W-:-:S02]  /*36350*/  IMAD.MOV.U32 R2, RZ, RZ, R4 ;  /* 0x000000ffff027224 */ /* 0x008fc400078e0004 */
[----:B--2---:R-:W-:Y:S01]  /*36360*/  IMAD.MOV.U32 R3, RZ, RZ, R5 ;  /* 0x000000ffff037224 */ /* 0x004fe200078e0005 */
[----:B------:R1:W-:Y:S04]  /*36370*/  STL [R1+0x960], R5 ;  /* 0x0009600501007387 */ /* 0x0003e80000100800 */
[----:B----4-:R-:W2:Y:S04]  /*36380*/  LDL.LU R4, [R1+0xa20] ;  /* 0x000a200001047983 */ /* 0x010ea80000300800 */
[----:B------:R3:W-:Y:S04]  /*36390*/  LDGSTS.E [R0+0x26700], desc[UR52][R2.64], P0 ;  /* 0x2670000002007fae */ /* 0x0007e80008121874 */
[----:B-1----:R-:W4:Y:S04]  /*363a0*/  LDL.LU R5, [R1+0xa24] ;  /* 0x000a240001057983 */ /* 0x002f280000300800 */
[----:B------:R-:W2:Y:S04]  /*363b0*/  LDL.LU R2, [R1+0x980] ;  /* 0x0009800001027983 */ /* 0x000ea80000300800 */
[----:B------:R-:W3:Y:S01]  /*363c0*/  LDL.LU R3, [R1+0x984] ;  /* 0x0009840001037983 */ /* 0x000ee20000300800 */
[----:B------:R-:W-:-:S04]  /*363d0*/  IADD3 R150, P2, R150, UR5, RZ ;  /* 0x0000000596967c10 */ /* 0x000fc8000ff5e0ff */
[----:B------:R-:W-:Y:S02]  /*363e0*/  IADD3.X R149, R149, UR7, RZ, P2, !PT ;  /* 0x0000000795957c10 */ /* 0x000fe400097fe4ff */
[----:B---3--:R-:W-:-:S04]  /*363f0*/  IADD3 R3, P1, R3, UR5, RZ ;  /* 0x0000000503037c10 */ /* 0x008fc8000ff3e0ff */
[----:B--2---:R-:W-:Y:S01]  /*36400*/  IADD3.X R2, R2, UR7, RZ, P1, !PT ;  /* 0x0000000702027c10 */ /* 0x004fe20008ffe4ff */
[----:B------:R1:W-:Y:S04]  /*36410*/  STL [R1+0x984], R3 ;  /* 0x0009840301007387 */ /* 0x0003e80000100800 */
[----:B------:R2:W-:Y:S01]  /*36420*/  STL [R1+0x980], R2 ;  /* 0x0009800201007387 */ /* 0x0005e20000100800 */
[----:B-1----:R-:W-:-:S04]  /*36430*/  LOP3.LUT R3, R3, R2, RZ, 0x3c, !PT ;  /* 0x0000000203037212 */ /* 0x002fc800078e3cff */
[----:B--2---:R-:W-:-:S04]  /*36440*/  LOP3.LUT R2, R3, R2, RZ, 0x3c, !PT ;  /* 0x0000000203027212 */ /* 0x004fc800078e3cff */
[----:B------:R-:W-:Y:S01]  /*36450*/  LOP3.LUT R3, R3, R2, RZ, 0x3c, !PT ;  /* 0x0000000203037212 */ /* 0x000fe200078e3cff */
[----:B------:R-:W-:Y:S04]  /*36460*/  STL [R1+0x9a4], R150 ;  /* 0x0009a49601007387 */ /* 0x000fe80000100800 */
[----:B------:R1:W-:Y:S04]  /*36470*/  LDGSTS.E [R0+0x26b00], desc[UR52][R2.64], P0 ;  /* 0x26b0000002007fae */ /* 0x0003e80008121874 */
[----:B------:R2:W-:Y:S01]  /*36480*/  STL [R1+0x9a0], R149 ;  /* 0x0009a09501007387 */ /* 0x0005e20000100800 */
[----:B-1----:R-:W-:-:S02]  /*36490*/  IMAD.MOV.U32 R2, RZ, RZ, R150 ;  /* 0x000000ffff027224 */ /* 0x002fc400078e0096 */
[----:B------:R-:W-:Y:S02]  /*364a0*/  IMAD.MOV.U32 R3, RZ, RZ, R149 ;  /* 0x000000ffff037224 */ /* 0x000fe400078e0095 */
[----:B--2---:R-:W5:Y:S04]  /*364b0*/  LDL.LU R149, [R1+0x132c] ;  /* 0x00132c0001957983 */ /* 0x004f680000300800 */
[----:B------:R-:W5:Y:S04]  /*364c0*/  LDL.LU R150, [R1+0x1328] ;  /* 0x0013280001967983 */ /* 0x000f680000300800 */
[----:B------:R1:W-:Y:S04]  /*364d0*/  LDGSTS.E [R0+0x26f00], desc[UR52][R2.64], P0 ;  /* 0x26f0000002007fae */ /* 0x0003e80008121874 */
[----:B------:R-:W2:Y:S04]  /*364e0*/  LDL.LU R2, [R1+0x9c0] ;  /* 0x0009c00001027983 */ /* 0x000ea80000300800 */
[----:B------:R-:W1:Y:S01]  /*364f0*/  LDL.LU R3, [R1+0x9c4] ;  /* 0x0009c40001037983 */ /* 0x000e620000300800 */
[----:B------:R-:W-:-:S04]  /*36500*/  IADD3 R6, P2, R6, UR5, RZ ;  /* 0x0000000506067c10 */ /* 0x000fc8000ff5e0ff */
[----:B------:R-:W-:Y:S02]  /*36510*/  IADD3.X R151, R151, UR7, RZ, P2, !PT ;  /* 0x0000000797977c10 */ /* 0x000fe400097fe4ff */
[----:B-1----:R-:W-:-:S04]  /*36520*/  IADD3 R3, P1, R3, UR5, RZ ;  /* 0x0000000503037c10 */ /* 0x002fc8000ff3e0ff */
        /* <DEDUP_REMOVED lines=16> */
[----:B----4-:R-:W-:-:S04]  /*36630*/  IADD3 R5, P2, R5, UR5, RZ ;  /* 0x0000000505057c10 */ /* 0x010fc8000ff5e0ff */
        /* <DEDUP_REMOVED lines=11> */
[----:B-1----:R-:W-:-:S03]  /*366f0*/  IMAD.MOV.U32 R3, RZ, RZ, R4 ;  /* 0x000000ffff037224 */ /* 0x002fc600078e0004 */
[----:B--2---:R-:W5:Y:S01]  /*36700*/  LDL.LU R4, [R1+0x131c] ;  /* 0x00131c0001047983 */ /* 0x004f620000300800 */
[----:B------:R-:W-:-:S05]  /*36710*/  IMAD.MOV.U32 R2, RZ, RZ, R5 ;  /* 0x000000ffff027224 */ /* 0x000fca00078e0005 */
[----:B------:R1:W-:Y:S01]  /*36720*/  LDGSTS.E [R0+0x27f00], desc[UR52][R2.64], P0 ;  /* 0x27f0000002007fae */ /* 0x0003e20008121874 */
[----:B------:R-:W2:Y:S01]  /*36730*/  S2R R5, SR_TID.X ;  /* 0x0000000000057919 */ /* 0x000ea20000002100 */
[----:B------:R-:W-:Y:S02]  /*36740*/  UIADD3 UR55, UR55, 0x1, URZ ;  /* 0x0000000137377890 */ /* 0x000fe4000fffe03f */
[----:B------:R-:W0:Y:S01]  /*36750*/  LDGDEPBAR ;  /* 0x00000000000079af */ /* 0x000e220000000000 */
[----:B-1----:R-:W1:Y:S02]  /*36760*/  LDC R2, c[0x0][0x230] ;  /* 0x00008c00ff027b82 */ /* 0x002e640000000800 */
[----:B-1----:R-:W-:-:S05]  /*36770*/  VIADD R2, R2, 0x7f ;  /* 0x0000007f02027836 */ /* 0x002fca0000000000 */
[----:B------:R-:W-:-:S04]  /*36780*/  SHF.R.S32.HI R3, RZ, 0x1f, R2 ;  /* 0x0000001fff037819 */ /* 0x000fc80000011402 */
[----:B------:R-:W-:-:S04]  /*36790*/  LEA.HI R3, R3, R2, RZ, 0x7 ;  /* 0x0000000203037211 */ /* 0x000fc800078f38ff */
[----:B------:R-:W-:-:S04]  /*367a0*/  SHF.R.S32.HI R3, RZ, 0x7, R3 ;  /* 0x00000007ff037819 */ /* 0x000fc80000011403 */
[----:B------:R-:W-:Y:S02]  /*367b0*/  ISETP.NE.U32.AND P0, PT, R3, UR55, PT ;  /* 0x0000003703007c0c */ /* 0x000fe4000bf05070 */
[----:B--2---:R-:W-:-:S04]  /*367c0*/  SHF.R.U32.HI R5, RZ, 0x7, R5 ;  /* 0x00000007ff057819 */ /* 0x004fc80000011605 */
[----:B------:R-:W-:-:S07]  /*367d0*/  SGXT.U32 R5, R5, 0x1 ;  /* 0x000000010505781a */ /* 0x000fce0000000000 */
[----:B------:R-:W-:Y:S05]  /*367e0*/  @P0 BRA `(.L_x_1) ;  /* 0xffffff1c00080947 */ /* 0x000fea000383ffff */
.L_x_0:
[----:B------:R-:W2:Y:S01]  /*367f0*/  LDL.LU R249, [R1+0xe20] ;  /* 0x000e200001f97983 */ /* 0x000ea20000300800 */
[----:B------:R-:W-:-:S04]  /*36800*/  DEPBAR.LE SB0, 0x0 ;  /* 0x000080000000791a */ /* 0x000fc80000000000 */
[----:B------:R-:W3:Y:S01]  /*36810*/  LDL.LU R252, [R1+0xf2c] ;  /* 0x000f2c0001fc7983 */ /* 0x000ee20000300800 */
[----:B------:R-:W-:Y:S01]  /*36820*/  ULDC UR5, c[0x0][0x22c] ;  /* 0x00008b0000057ab9 */ /* 0x000fe20000000800 */
[----:B------:R-:W-:Y:S01]  /*36830*/  ULDC UR4, c[0x0][0x22c] ;  /* 0x00008b0000047ab9 */ /* 0x000fe20000000800 */
[----:B------:R-:W-:Y:S01]  /*36840*/  ULDC UR8, c[0x0][0x22c] ;  /* 0x00008b0000087ab9 */ /* 0x000fe20000000800 */
[----:B------:R-:W4:Y:S01]  /*36850*/  LDL.LU R251, [R1+0xf28] ;  /* 0x000f280001fb7983 */ /* 0x000f220000300800 */
[----:B------:R-:W-:-:S03]  /*36860*/  ULDC.64 UR6, c[0x0][0x220] ;  /* 0x0000880000067ab9 */ /* 0x000fc60000000a00 */
        /* <DEDUP_REMOVED lines=64> */
[----:B-1----:R-:W2:Y:S04]  /*36c70*/  LDL.LU R24, [R1] ;  /* 0x0000000001187983 */ /* 0x002ea80000300800 */
[----:B------:R-:W2:Y:S04]  /*36c80*/  LDL.LU R25, [R1+0x4] ;  /* 0x0000040001197983 */ /* 0x000ea80000300800 */
[----:B------:R-:W2:Y:S04]  /*36c90*/  LDL.LU R26, [R1+0x8] ;  /* 0x00000800011a7983 */ /* 0x000ea80000300800 */
[----:B------:R-:W2:Y:S04]  /*36ca0*/  LDL.LU R27, [R1+0xc] ;  /* 0x00000c00011b7983 */ /* 0x000ea80000300800 */
[----:B------:R-:W3:Y:S04]  /*36cb0*/  LDL.LU R28, [R1+0x10] ;  /* 0x00001000011c7983 */ /* 0x000ee80000300800 */
[----:B------:R-:W3:Y:S04]  /*36cc0*/  LDL.LU R29, [R1+0x14] ;  /* 0x00001400011d7983 */ /* 0x000ee80000300800 */
[----:B------:R-:W3:Y:S04]  /*36cd0*/  LDL.LU R30, [R1+0x18] ;  /* 0x00001800011e7983 */ /* 0x000ee80000300800 */
        /* <DEDUP_REMOVED lines=122> */
[----:B------:R-:W1:Y:S02]  /*37480*/  S2R R2, SR_TID.X ;  /* 0x0000000000027919 */ /* 0x000e640000002100 */
[----:B-1----:R-:W-:-:S02]  /*37490*/  IMAD.SHL.U32 R3, R2, 0x8, RZ ;  /* 0x0000000802037824 */ /* 0x002fc400078e00ff */
[C---:B------:R-:W-:Y:S02]  /*374a0*/  IMAD.SHL.U32 R0, R2.reuse, 0x100, RZ ;  /* 0x0000010002007824 */ /* 0x040fe400078e00ff */
[----:B------:R-:W-:Y:S01]  /*374b0*/  IMAD.SHL.U32 R2, R2, 0x10, RZ ;  /* 0x0000001002027824 */ /* 0x000fe200078e00ff */
[----:B------:R-:W-:Y:S02]  /*374c0*/  LOP3.LUT R3, R3, 0x780, RZ, 0xc0, !PT ;  /* 0x0000078003037812 */ /* 0x000fe400078ec0ff */
[----:B------:R-:W-:Y:S02]  /*374d0*/  LOP3.LUT R0, R0, 0x800, RZ, 0xc0, !PT ;  /* 0x0000080000007812 */ /* 0x000fe400078ec0ff */
[----:B------:R-:W-:Y:S02]  /*374e0*/  LOP3.LUT R5, R2, 0x70, RZ, 0xc0, !PT ;  /* 0x0000007002057812 */ /* 0x000fe400078ec0ff */
[----:B------:R-:W-:-:S05]  /*374f0*/  IADD3 R0, R3, UR54, R0 ;  /* 0x0000003603007c10 */ /* 0x000fca000fffe000 */
[----:B------:R-:W-:Y:S01]  /*37500*/  IMAD.IADD R0, R5, 0x1, R0 ;  /* 0x0000000105007824 */ /* 0x000fe200078e0200 */
[----:B------:R-:W-:Y:S01]  /*37510*/  BAR.SYNC.DEFER_BLOCKING 0x0 ;  /* 0x0000000000007b1d */ /* 0x000fe20000010000 */
[----:B------:R-:W-:-:S05]  /*37520*/  LOP3.LUT R5, R2, 0xff0, RZ, 0xc0, !PT ;  /* 0x00000ff002057812 */ /* 0x000fca00078ec0ff */
[----:B--2---:R-:W-:Y:S02]  /*37530*/  STSM.16.M88.4 [R0], R24 ;  /* 0x0000001800007844 */ /* 0x004fe40000000200 */
[----:B------:R-:W-:Y:S06]  /*37540*/  BAR.SYNC.DEFER_BLOCKING 0x0 ;  /* 0x0000000000007b1d */ /* 0x000fec0000010000 */
[----:B------:R-:W1:Y:S02]  /*37550*/  LDS.128 R8, [R5+UR54] ;  /* 0x0000003605087984 */ /* 0x000e640008000c00 */
[----:B------:R-:W-:Y:S06]  /*37560*/  BAR.SYNC.DEFER_BLOCKING 0x0 ;  /* 0x0000000000007b1d */ /* 0x000fec0000010000 */
[----:B---3--:R-:W-:Y:S04]  /*37570*/  STSM.16.M88.4 [R0], R28 ;  /* 0x0000001c00007844 */ /* 0x008fe80000000200 */
[----:B-1----:R-:W-:Y:S04]  /*37580*/  STL.64 [R1+0x200], R8 ;  /* 0x0002000801007387 */ /* 0x002fe80000100a00 */
[----:B------:R-:W-:Y:S01]  /*37590*/  STL.64 [R1+0x208], R10 ;  /* 0x0002080a01007387 */ /* 0x000fe20000100a00 */
[----:B------:R-:W-:Y:S06]  /*375a0*/  BAR.SYNC.DEFER_BLOCKING 0x0 ;  /* 0x0000000000007b1d */ /* 0x000fec0000010000 */
[----:B------:R-:W1:Y:S02]  /*375b0*/  LDS.128 R8, [R5+UR54] ;  /* 0x0000003605087984 */ /* 0x000e640008000c00 */
[----:B------:R-:W-:Y:S06]  /*375c0*/  BAR.SYNC.DEFER_BLOCKING 0x0 ;  /* 0x0000000000007b1d */ /* 0x000fec0000010000 */
[----:B----4-:R-:W-:Y:S04]  /*375d0*/  STSM.16.M88.4 [R0], R32 ;  /* 0x0000002000007844 */ /* 0x010fe80000000200 */
[----:B-1----:R-:W-:Y:S04]  /*375e0*/  STL.64 [R1+0x10], R8 ;  /* 0x0000100801007387 */ /* 0x002fe80000100a00 */
[----:B------:R-:W-:Y:S01]  /*375f0*/  STL.64 [R1+0x18], R10 ;  /* 0x0000180a01007387 */ /* 0x000fe20000100a00 */
[----:B------:R-:W-:Y:S06]  /*37600*/  BAR.SYNC.DEFER_BLOCKING 0x0 ;  /* 0x0000000000007b1d */ /* 0x000fec0000010000 */
[----:B------:R-:W1:Y:S02]  /*37610*/  LDS.128 R8, [R5+UR54] ;  /* 0x0000003605087984 */ /* 0x000e640008000c00 */
[----:B------:R-:W-:Y:S06]  /*37620*/  BAR.SYNC.DEFER_BLOCKING 0x0 ;  /* 0x0000000000007b1d */ /* 0x000fec0000010000 */
[----:B------:R-:W-:Y:S02]  /*37630*/  STSM.16.M88.4 [R0], R36 ;  /* 0x0000002400007844 */ /* 0x000fe40000000200 */
[----:B------:R-:W-:Y:S01]  /*37640*/  BAR.SYNC.DEFER_BLOCKING 0x0 ;  /* 0x0000000000007b1d */ /* 0x000fe20000010000 */
[----:B------:R-:W-:-:S04]  /*37650*/  ISETP.GE.AND P0, PT, R7, R249, PT ;  /* 0x000000f90700720c */ /* 0x000fc80003f06270 */
[----:B------:R-:W-:Y:S02]  /*37660*/  ISETP.LT.AND P4, PT, R251, UR5, !P0 ;  /* 0x00000005fb007c0c */ /* 0x000fe4000c781270 */
[----:B------:R-:W2:Y:S01]  /*37670*/  LDS.128 R248, [R5+UR54] ;  /* 0x0000003605f87984 */ /* 0x000ea20008000c00 */
[----:B------:R-:W-:Y:S06]  /*37680*/  BAR.SYNC.DEFER_BLOCKING 0x0 ;  /* 0x0000000000007b1d */ /* 0x000fec0000010000 */
[----:B------:R-:W-:Y:S04]  /*37690*/  STSM.16.M88.4 [R0], R40 ;  /* 0x0000002800007844 */ /* 0x000fe80000000200 */
[----:B-1----:R-:W-:Y:S04]  /*376a0*/  STL.64 [R1], R8 ;  /* 0x0000000801007387 */ /* 0x002fe80000100a00 */
[----:B------:R-:W-:Y:S01]  /*376b0*/  STL.64 [R1+0x8], R10 ;  /* 0x0000080a01007387 */ /* 0x000fe20000100a00 */
[----:B------:R-:W-:Y:S06]  /*376c0*/  BAR.SYNC.DEFER_BLOCKING 0x0 ;  /* 0x0000000000007b1d */ /* 0x000fec0000010000 */
[----:B------:R-:W1:Y:S02]  /*376d0*/  LDS.128 R8, [R5+UR54] ;  /* 0x0000003605087984 */ /* 0x000e640008000c00 */
[----:B------:R-:W-:Y:S06]  /*376e0*/  BAR.SYNC.DEFER_BLOCKING 0x0 ;  /* 0x0000000000007b1d */ /* 0x000fec0000010000 */
[----:B------:R-:W-:Y:S02]  /*376f0*/  STSM.16.M88.4 [R0], R44 ;  /* 0x0000002c00007844 */ /* 0x000fe40000000200 */
[----:B------:R-:W-:Y:S06]  /*37700*/  BAR.SYNC.DEFER_BLOCKING 0x0 ;  /* 0x0000000000007b1d */ /* 0x000fec0000010000 */
[----:B------:R-:W3:Y:S02]  /*37710*/  LDS.128 R12, [R5+UR54] ;  /* 0x00000036050c7984 */ /* 0x000ee40008000c00 */
[----:B------:R-:W-:Y:S06]  /*37720*/  BAR.SYNC.DEFER_BLOCKING 0x0 ;  /* 0x0000000000007b1d */ /* 0x000fec0000010000 */
[----:B------:R-:W-:Y:S02]  /*37730*/  STSM.16.M88.4 [R0], R48 ;  /* 0x0000003000007844 */ /* 0x000fe40000000200 */
[----:B------:R-:W-:Y:S06]  /*37740*/  BAR.SYNC.DEFER_BLOCKING 0x0 ;  /* 0x0000000000007b1d */ /* 0x000fec0000010000 */
[----:B------:R-:W4:Y:S02]  /*37750*/  LDS.128 R16, [R5+UR54] ;  /* 0x0000003605107984 */ /* 0x000f240008000c00 */
        /* <DEDUP_REMOVED lines=97> */
[----:B------:R2:W-:Y:S02]  /*37d70*/  STSM.16.M88.4 [R0], R148 ;  /* 0x0000009400007844 */ /* 0x0005e40000000200 */
[----:B------:R-:W-:Y:S06]  /*37d80*/  BAR.SYNC.DEFER_BLOCKING 0x0 ;  /* 0x0000000000007b1d */ /* 0x000fec0000010000 */
[----:B--2---:R-:W2:Y:S04]  /*37d90*/  LDL.LU.64 R150, [R1+0x1518] ;  /* 0x0015180001967983 */ /* 0x004ea80000300a00 */
[----:B------:R-:W2:Y:S04]  /*37da0*/  LDL.LU.64 R148, [R1+0x1510] ;  /* 0x0015100001947983 */ /* 0x000ea80000300a00 */
[----:B------:R-:W3:Y:S04]  /*37db0*/  LDL.LU.64 R146, [R1+0x1508] ;  /* 0x0015080001927983 */ /* 0x000ee80000300a00 */
[----:B------:R-:W3:Y:S04]  /*37dc0*/  LDL.LU.64 R144, [R1+0x1500] ;  /* 0x0015000001907983 */ /* 0x000ee80000300a00 */
[----:B------:R-:W4:Y:S04]  /*37dd0*/  LDL.LU.64 R142, [R1+0x14f8] ;  /* 0x0014f800018e7983 */ /* 0x000f280000300a00 */
[----:B------:R-:W4:Y:S04]  /*37de0*/  LDL.LU.64 R140, [R1+0x14f0] ;  /* 0x0014f000018c7983 */ /* 0x000f280000300a00 */
[----:B------:R-:W2:Y:S04]  /*37df0*/  LDL.LU.64 R138, [R1+0x14e8] ;  /* 0x0014e800018a7983 */ /* 0x000ea80000300a00 */
        /* <DEDUP_REMOVED lines=57> */
[----:B------:R-:W1:Y:S01]  /*38190*/  LDS.128 R244, [R5+UR54] ;  /* 0x0000003605f47984 */ /* 0x000e620008000c00 */
[----:B------:R-:W-:Y:S06]  /*381a0*/  BAR.SYNC.DEFER_BLOCKING 0x0 ;  /* 0x0000000000007b1d */ /* 0x000fec0000010000 */
[----:B------:R-:W4:Y:S04]  /*381b0*/  LDL.LU R6, [R1+0xe28] ;  /* 0x000e280001067983 */ /* 0x000f280000300800 */
[----:B---3--:R-:W-:Y:S01]  /*381c0*/  STSM.16.M88.4 [R0], R24 ;  /* 0x0000001800007844 */ /* 0x008fe20000000200 */
[----:B------:R-:W-:Y:S06]  /*381d0*/  BAR.SYNC.DEFER_BLOCKING 0x0 ;  /* 0x0000000000007b1d */ /* 0x000fec0000010000 */
[----:B------:R-:W3:Y:S02]  /*381e0*/  LDS.128 R24, [R5+UR54] ;  /* 0x0000003605187984 */ /* 0x000ee40008000c00 */
[----:B------:R-:W-:Y:S06]  /*381f0*/  BAR.SYNC.DEFER_BLOCKING 0x0 ;  /* 0x0000000000007b1d */ /* 0x000fec0000010000 */
[----:B--2---:R-:W-:Y:S02]  /*38200*/  STSM.16.M88.4 [R0], R28 ;  /* 0x0000001c00007844 */ /* 0x004fe40000000200 */
[----:B------:R-:W-:Y:S06]  /*38210*/  BAR.SYNC.DEFER_BLOCKING 0x0 ;  /* 0x0000000000007b1d */ /* 0x000fec0000010000 */
[----:B------:R-:W2:Y:S02]  /*38220*/  LDS.128 R28, [R5+UR54] ;  /* 0x00000036051c7984 */ /* 0x000ea40008000c00 */
[----:B------:R-:W-:Y:S06]  /*38230*/  BAR.SYNC.DEFER_BLOCKING 0x0 ;  /* 0x0000000000007b1d */ /* 0x000fec0000010000 */
[----:B----4-:R-:W-:Y:S02]  /*38240*/  STSM.16.M88.4 [R0], R32 ;  /* 0x0000002000007844 */ /* 0x010fe40000000200 */
        /* <DEDUP_REMOVED lines=110> */
[----:B------:R-:W-:Y:S01]  /*38930*/  BAR.SYNC.DEFER_BLOCKING 0x0 ;  /* 0x0000000000007b1d */ /* 0x000fe20000010000 */
[----:B------:R-:W-:-:S07]  /*38940*/  ISETP.LT.AND P5, PT, R252, UR4, !P0 ;  /* 0x00000004fc007c0c */ /* 0x000fce000c7a1270 */
[----:B------:R-:W1:Y:S01]  /*38950*/  LDC R252, c[0x0][0x248] ;  /* 0x00009200fffc7b82 */ /* 0x000e620000000800 */
[----:B------:R-:W-:Y:S01]  /*38960*/  ULDC UR4, c[0x0][0x244] ;  /* 0x0000910000047ab9 */ /* 0x000fe20000000800 */
[----:B------:R1:W-:Y:S01]  /*38970*/  STSM.16.M88.4 [R0], R144 ;  /* 0x0000009000007844 */ /* 0x0003e20000000200 */
[----:B------:R-:W-:Y:S01]  /*38980*/  IMAD R3, R7, UR4, RZ ;  /* 0x0000000407037c24 */ /* 0x000fe2000f8e02ff */
[----:B------:R-:W-:-:S04]  /*38990*/  ULDC UR4, c[0x0][0x22c] ;  /* 0x00008b0000047ab9 */ /* 0x000fc80000000800 */
[----:B------:R-:W-:Y:S01]  /*389a0*/  BAR.SYNC.DEFER_BLOCKING 0x0 ;  /* 0x0000000000007b1d */ /* 0x000fe20000010000 */
[----:B------:R-:W-:Y:S02]  /*389b0*/  ISETP.LT.AND P1, PT, R4, UR8, !P0 ;  /* 0x0000000804007c0c */ /* 0x000fe4000c721270 */
[----:B------:R-:W-:Y:S01]  /*389c0*/  ISETP.LT.AND P3, PT, R6, UR4, !P0 ;  /* 0x0000000406007c0c */ /* 0x000fe2000c761270 */
[-C--:B-1----:R-:W-:Y:S02]  /*389d0*/  IMAD R147, R4, R252.reuse, RZ ;  /* 0x000000fc04937224 */ /* 0x082fe400078e02ff */
[----:B------:R-:W-:Y:S01]  /*389e0*/  IMAD R145, R6, R252, RZ ;  /* 0x000000fc06917224 */ /* 0x000fe200078e02ff */
[C---:B------:R-:W-:Y:S01]  /*389f0*/  LEA R2, P2, R3.reuse, UR6, 0x2 ;  /* 0x0000000603027c11 */ /* 0x040fe2000f8410ff */
[----:B------:R-:W-:Y:S01]  /*38a00*/  ULDC UR4, c[0x0][0x22c] ;  /* 0x00008b0000047ab9 */ /* 0x000fe20000000800 */
[----:B------:R-:W1:Y:S01]  /*38a10*/  LDS.128 R4, [R5+UR54] ;  /* 0x0000003605047984 */ /* 0x000e620008000c00 */
[----:B------:R-:W-:Y:S06]  /*38a20*/  BAR.SYNC.DEFER_BLOCKING 0x0 ;  /* 0x0000000000007b1d */ /* 0x000fec0000010000 */
[----:B------:R3:W-:Y:S04]  /*38a30*/  STSM.16.M88.4 [R0], R148 ;  /* 0x0000009400007844 */ /* 0x0007e80000000200 */
[----:B---3--:R-:W3:Y:S01]  /*38a40*/  LDL.LU R148, [R1+0xe2c] ;  /* 0x000e2c0001947983 */ /* 0x008ee20000300800 */
[----:B------:R-:W-:Y:S01]  /*38a50*/  LEA.HI.X.SX32 R3, R3, UR7, 0x2, P2 ;  /* 0x0000000703037c11 */ /* 0x000fe200090f16ff */
[----:B------:R-:W-:Y:S01]  /*38a60*/  BAR.SYNC.DEFER_BLOCKING 0x0 ;  /* 0x0000000000007b1d */ /* 0x000fe20000010000 */
[----:B------:R-:W-:-:S04]  /*38a70*/  LEA R146, P2, R147, R2, 0x2 ;  /* 0x0000000293927211 */ /* 0x000fc800078410ff */
[----:B------:R-:W-:Y:S01]  /*38a80*/  LEA.HI.X.SX32 R147, R147, R3, 0x2, P2 ;  /* 0x0000000393937211 */ /* 0x000fe200010f16ff */
[----:B------:R-:W2:Y:S04]  /*38a90*/  LDL.LU R0, [R1+0xe30] ;  /* 0x000e300001007983 */ /* 0x000ea80000300800 */
[----:B------:R-:W4:Y:S04]  /*38aa0*/  LDL.LU R149, [R1+0x204] ;  /* 0x0002040001957983 */ /* 0x000f280000300800 */
[----:B------:R-:W4:Y:S04]  /*38ab0*/  LDL.LU R151, [R1+0xe34] ;  /* 0x000e340001977983 */ /* 0x000f280000300800 */
[----:B------:R-:W4:Y:S01]  /*38ac0*/  LDL.LU R150, [R1+0x20c] ;  /* 0x00020c0001967983 */ /* 0x000f220000300800 */
[C---:B---3--:R-:W-:Y:S01]  /*38ad0*/  ISETP.LT.AND P2, PT, R148.reuse, UR4, !P0 ;  /* 0x0000000494007c0c */ /* 0x048fe2000c741270 */
[----:B------:R-:W-:Y:S01]  /*38ae0*/  IMAD R148, R148, R252, RZ ;  /* 0x000000fc94947224 */ /* 0x000fe200078e02ff */
[----:B------:R-:W-:Y:S01]  /*38af0*/  LEA R144, P6, R145, R2, 0x2 ;  /* 0x0000000291907211 */ /* 0x000fe200078c10ff */
[----:B------:R-:W3:Y:S01]  /*38b00*/  LDL.LU R252, [R1+0x200] ;  /* 0x0002000001fc7983 */ /* 0x000ee20000300800 */
[----:B------:R-:W-:-:S02]  /*38b10*/  ULDC UR4, c[0x0][0x22c] ;  /* 0x00008b0000047ab9 */ /* 0x000fc40000000800 */
[----:B------:R-:W-:Y:S02]  /*38b20*/  LEA.HI.X.SX32 R145, R145, R3, 0x2, P6 ;  /* 0x0000000391917211 */ /* 0x000fe400030f16ff */
[----:B--2---:R-:W-:Y:S01]  /*38b30*/  ISETP.LT.AND P6, PT, R0, UR4, !P0 ;  /* 0x0000000400007c0c */ /* 0x004fe2000c7c1270 */
[----:B------:R-:W-:Y:S01]  /*38b40*/  ULDC UR4, c[0x0][0x22c] ;  /* 0x00008b0000047ab9 */ /* 0x000fe20000000800 */
[----:B---3--:R2:W-:Y:S02]  /*38b50*/  @P1 STG.E desc[UR52][R146.64], R252 ;  /* 0x000000fc92001986 */ /* 0x0085e4000c101934 */
[----:B--2---:R-:W2:Y:S01]  /*38b60*/  LDC R252, c[0x0][0x248] ;  /* 0x00009200fffc7b82 */ /* 0x004ea20000000800 */
[----:B------:R-:W-:-:S04]  /*38b70*/  LEA R146, P1, R148, R2, 0x2 ;  /* 0x0000000294927211 */ /* 0x000fc800078210ff */
[-C--:B------:R-:W-:Y:S01]  /*38b80*/  LEA.HI.X.SX32 R147, R148, R3.reuse, 0x2, P1 ;  /* 0x0000000394937211 */ /* 0x080fe200008f16ff */
[-C--:B--2---:R-:W-:Y:S02]  /*38b90*/  IMAD R0, R0, R252.reuse, RZ ;  /* 0x000000fc00007224 */ /* 0x084fe400078e02ff */
[C---:B----4-:R-:W-:Y:S02]  /*38ba0*/  IMAD R148, R151.reuse, R252, RZ ;  /* 0x000000fc97947224 */ /* 0x050fe400078e02ff */
[----:B------:R-:W2:Y:S04]  /*38bb0*/  LDL.LU R252, [R1+0x208] ;  /* 0x0002080001fc7983 */ /* 0x000ea80000300800 */
[----:B------:R3:W-:Y:S01]  /*38bc0*/  @P3 STG.E desc[UR52][R144.64], R149 ;  /* 0x0000009590003986 */ /* 0x0007e2000c101934 */
[----:B------:R-:W-:Y:S01]  /*38bd0*/  ISETP.LT.AND P1, PT, R151, UR4, !P0 ;  /* 0x0000000497007c0c */ /* 0x000fe2000c721270 */
[----:B------:R-:W-:Y:S01]  /*38be0*/  ULDC UR4, c[0x0][0x22c] ;  /* 0x00008b0000047ab9 */ /* 0x000fe20000000800 */
[CC--:B---3--:R-:W-:Y:S01]  /*38bf0*/  LEA R144, P3, R0.reuse, R2.reuse, 0x2 ;  /* 0x0000000200907211 */ /* 0x0c8fe200078610ff */
[----:B------:R-:W3:Y:S03]  /*38c00*/  LDL.LU R149, [R1+0xe40] ;  /* 0x000e400001957983 */ /* 0x000ee60000300800 */
[----:B------:R-:W-:Y:S01]  /*38c10*/  LEA.HI.X.SX32 R145, R0, R3, 0x2, P3 ;  /* 0x0000000300917211 */ /* 0x000fe200018f16ff */
[----:B------:R-:W4:Y:S04]  /*38c20*/  LDL.LU R151, [R1+0x1c] ;  /* 0x00001c0001977983 */ /* 0x000f280000300800 */
[----:B------:R-:W3:Y:S04]  /*38c30*/  LDL.LU R0, [R1+0xe38] ;  /* 0x000e380001007983 */ /* 0x000ee80000300800 */
[----:B--2---:R2:W-:Y:S04]  /*38c40*/  @P2 STG.E desc[UR52][R146.64], R252 ;  /* 0x000000fc92002986 */ /* 0x0045e8000c101934 */
[----:B------:R1:W-:Y:S01]  /*38c50*/  @P6 STG.E desc[UR52][R144.64], R150 ;  /* 0x0000009690006986 */ /* 0x0003e2000c101934 */
[----:B--2---:R-:W2:Y:S03]  /*38c60*/  LDC R252, c[0x0][0x248] ;  /* 0x00009200fffc7b82 */ /* 0x004ea60000000800 */
[----:B-1----:R-:W4:Y:S04]  /*38c70*/  LDL.LU R150, [R1+0xe44] ;  /* 0x000e440001967983 */ /* 0x002f280000300800 */
[----:B------:R-:W4:Y:S01]  /*38c80*/  LDL.LU R145, [R1+0xe3c] ;  /* 0x000e3c0001917983 */ /* 0x000f220000300800 */
[----:B------:R-:W-:-:S02]  /*38c90*/  LEA R146, P2, R148, R2, 0x2 ;  /* 0x0000000294927211 */ /* 0x000fc400078410ff */
[----:B---3--:R-:W-:Y:S01]  /*38ca0*/  ISETP.LT.AND P3, PT, R0, UR4, !P0 ;  /* 0x0000000400007c0c */ /* 0x008fe2000c761270 */
[----:B------:R-:W-:Y:S01]  /*38cb0*/  ULDC UR4, c[0x0][0x22c] ;  /* 0x00008b0000047ab9 */ /* 0x000fe20000000800 */
[----:B------:R-:W-:Y:S01]  /*38cc0*/  LEA.HI.X.SX32 R147, R148, R3, 0x2, P2 ;  /* 0x0000000394937211 */ /* 0x000fe200010f16ff */
[----:B--2---:R-:W-:-:S05]  /*38cd0*/  IMAD R0, R0, R252, RZ ;  /* 0x000000fc00007224 */ /* 0x004fca00078e02ff */
[C---:B------:R-:W-:Y:S02]  /*38ce0*/  LEA R144, P6, R0.reuse, R2, 0x2 ;  /* 0x0000000200907211 */ /* 0x040fe400078c10ff */
[C---:B----4-:R-:W-:Y:S01]  /*38cf0*/  ISETP.LT.AND P2, PT, R145.reuse, UR4, !P0 ;  /* 0x0000000491007c0c */ /* 0x050fe2000c741270 */
[-C--:B------:R-:W-:Y:S01]  /*38d00*/  IMAD R148, R145, R252.reuse, RZ ;  /* 0x000000fc91947224 */ /* 0x080fe200078e02ff */
[----:B------:R-:W-:Y:S01]  /*38d10*/  LEA.HI.X.SX32 R145, R0, R3, 0x2, P6 ;  /* 0x0000000300917211 */ /* 0x000fe200030f16ff */
[----:B------:R-:W-:Y:S01]  /*38d20*/  ULDC UR4, c[0x0][0x22c] ;  /* 0x00008b0000047ab9 */ /* 0x000fe20000000800 */
[----:B------:R-:W2:Y:S01]  /*38d30*/  LDL.LU R0, [R1+0x10] ;  /* 0x0000100001007983 */ /* 0x000ea20000300800 */
[C---:B------:R-:W-:Y:S01]  /*38d40*/  ISETP.LT.AND P6, PT, R149.reuse, UR4, !P0 ;  /* 0x0000000495007c0c */ /* 0x040fe2000c7c1270 */
[----:B------:R-:W-:Y:S02]  /*38d50*/  ULDC UR4, c[0x0][0x22c] ;  /* 0x00008b0000047ab9 */ /* 0x000fe40000000800 */
[----:B--2---:R1:W-:Y:S02]  /*38d60*/  @P1 STG.E desc[UR52][R146.64], R0 ;  /* 0x0000000092001986 */ /* 0x0043e4000c101934 */
[----:B-1----:R-:W-:-:S02]  /*38d70*/  IMAD R0, R149, R252, RZ ;  /* 0x000000fc95007224 */ /* 0x002fc400078e02ff */
[----:B------:R-:W2:Y:S04]  /*38d80*/  LDL.LU R149, [R1+0xe4c] ;  /* 0x000e4c0001957983 */ /* 0x000ea80000300800 */
[----:B------:R-:W3:Y:S01]  /*38d90*/  LDL.LU R147, [R1+0x14] ;  /* 0x0000140001937983 */ /* 0x000ee20000300800 */
[----:B------:R-:W-:-:S03]  /*38da0*/  LEA R146, P1, R148, R2, 0x2 ;  /* 0x0000000294927211 */ /* 0x000fc600078210ff */
[----:B---3--:R1:W-:Y:S02]  /*38db0*/  @P3 STG.E desc[UR52][R144.64], R147 ;  /* 0x0000009390003986 */ /* 0x0083e4000c101934 */
[-C--:B-1----:R-:W-:Y:S01]  /*38dc0*/  LEA.HI.X.SX32 R147, R148, R3.reuse, 0x2, P1 ;  /* 0x0000000394937211 */ /* 0x082fe200008f16ff */
[----:B------:R-:W-:Y:S02]  /*38dd0*/  IMAD R148, R150, R252, RZ ;  /* 0x000000fc96947224 */ /* 0x000fe400078e02ff */
[----:B------:R-:W3:Y:S01]  /*38de0*/  LDL.LU R252, [R1+0x18] ;  /* 0x0000180001fc7983 */ /* 0x000ee20000300800 */
[----:B------:R-:W-:Y:S02]  /*38df0*/  LEA R144, P3, R0, R2, 0x2 ;  /* 0x0000000200907211 */ /* 0x000fe400078610ff */
[----:B------:R-:W-:Y:S01]  /*38e00*/  ISETP.LT.AND P1, PT, R150, UR4, !P0 ;  /* 0x0000000496007c0c */ /* 0x000fe2000c721270 */
[----:B------:R-:W-:Y:S01]  /*38e10*/  ULDC UR4, c[0x0][0x22c] ;  /* 0x00008b0000047ab9 */ /* 0x000fe20000000800 */
[----:B------:R-:W4:Y:S01]  /*38e20*/  LDL.LU R150, [R1+0xc] ;  /* 0x00000c0001967983 */ /* 0x000f220000300800 */
[----:B------:R-:W-:-:S03]  /*38e30*/  LEA.HI.X.SX32 R145, R0, R3, 0x2, P3 ;  /* 0x0000000300917211 */ /* 0x000fc600018f16ff */
[----:B------:R-:W2:Y:S04]  /*38e40*/  LDL.LU R0, [R1+0xe48] ;  /* 0x000e480001007983 */ /* 0x000ea80000300800 */
[----:B---3--:R1:W-:Y:S02]  /*38e50*/  @P2 STG.E desc[UR52][R146.64], R252 ;  /* 0x000000fc92002986 */ /* 0x0083e4000c101934 */
[----:B-1----:R-:W1:Y:S01]  /*38e60*/  LDC R252, c[0x0][0x248] ;  /* 0x00009200fffc7b82 */ /* 0x002e620000000800 */
[----:B--2---:R-:W-:Y:S01]  /*38e70*/  ISETP.LT.AND P3, PT, R0, UR4, !P0 ;  /* 0x0000000400007c0c */ /* 0x004fe2000c761270 */
[----:B------:R2:W-:Y:S01]  /*38e80*/  @P6 STG.E desc[UR52][R144.64], R151 ;  /* 0x0000009790006986 */ /* 0x0005e2000c101934 */
[----:B------:R-:W-:Y:S01]  /*38e90*/  LEA R146, P2, R148, R2, 0x2 ;  /* 0x0000000294927211 */ /* 0x000fe200078410ff */
[----:B------:R-:W-:-:S03]  /*38ea0*/  ULDC UR4, c[0x0][0x22c] ;  /* 0x00008b0000047ab9 */ /* 0x000fc60000000800 */
[----:B------:R-:W-:Y:S01]  /*38eb0*/  LEA.HI.X.SX32 R147, R148, R3, 0x2, P2 ;  /* 0x0000000394937211 */ /* 0x000fe200010f16ff */
[----:B--2---:R-:W2:Y:S04]  /*38ec0*/  LDL.LU R151, [R1+0xe54] ;  /* 0x000e540001977983 */ /* 0x004ea80000300800 */
[----:B------:R-:W3:Y:S01]  /*38ed0*/  LDL.LU R148, [R1+0xe50] ;  /* 0x000e500001947983 */ /* 0x000ee20000300800 */
[----:B-1----:R-:W-:-:S05]  /*38ee0*/  IMAD R0, R0, R252, RZ ;  /* 0x000000fc00007224 */ /* 0x002fca00078e02ff */
[----:B------:R-:W-:-:S04]  /*38ef0*/  LEA R144, P6, R0, R2, 0x2 ;  /* 0x0000000200907211 */ /* 0x000fc800078c10ff */
[----:B------:R-:W-:Y:S02]  /*38f00*/  LEA.HI.X.SX32 R145, R0, R3, 0x2, P6 ;  /* 0x0000000300917211 */ /* 0x000fe400030f16ff */
[----:B------:R-:W4:Y:S01]  /*38f10*/  LDL.LU R0, [R1] ;  /* 0x0000000001007983 */ /* 0x000f220000300800 */
[C---:B------:R-:W-:Y:S01]  /*38f20*/  ISETP.LT.AND P2, PT, R149.reuse, UR4, !P0 ;  /* 0x0000000495007c0c */ /* 0x040fe2000c741270 */
[-C--:B------:R-:W-:Y:S01]  /*38f30*/  IMAD R149, R149, R252.reuse, RZ ;  /* 0x000000fc95957224 */ /* 0x080fe200078e02ff */
[----:B------:R-:W-:Y:S01]  /*38f40*/  ULDC UR4, c[0x0][0x22c] ;  /* 0x00008b0000047ab9 */ /* 0x000fe20000000800 */
[----:B----4-:R1:W-:Y:S04]  /*38f50*/  @P1 STG.E desc[UR52][R146.64], R0 ;  /* 0x0000000092001986 */ /* 0x0103e8000c101934 */
[----:B-1----:R-:W4:Y:S01]  /*38f60*/  LDL.LU R147, [R1+0x4] ;  /* 0x0000040001937983 */ /* 0x002f220000300800 */
[C---:B---3--:R-:W-:Y:S01]  /*38f70*/  IMAD R0, R148.reuse, R252, RZ ;  /* 0x000000fc94007224 */ /* 0x048fe200078e02ff */
[----:B------:R-:W-:Y:S01]  /*38f80*/  ISETP.LT.AND P6, PT, R148, UR4, !P0 ;  /* 0x0000000494007c0c */ /* 0x000fe2000c7c1270 */
[----:B------:R-:W-:Y:S01]  /*38f90*/  ULDC UR4, c[0x0][0x22c] ;  /* 0x00008b0000047ab9 */ /* 0x000fe20000000800 */
[----:B------:R-:W-:-:S04]  /*38fa0*/  LEA R148, P1, R149, R2, 0x2 ;  /* 0x0000000295947211 */ /* 0x000fc800078210ff */
[----:B------:R-:W-:Y:S02]  /*38fb0*/  LEA.HI.X.SX32 R149, R149, R3, 0x2, P1 ;  /* 0x0000000395957211 */ /* 0x000fe400008f16ff */
[----:B--2---:R-:W-:Y:S01]  /*38fc0*/  ISETP.LT.AND P1, PT, R151, UR4, !P0 ;  /* 0x0000000497007c0c */ /* 0x004fe2000c721270 */
[----:B------:R-:W-:Y:S01]  /*38fd0*/  ULDC UR4, c[0x0][0x22c] ;  /* 0x00008b0000047ab9 */ /* 0x000fe20000000800 */
[----:B----4-:R1:W-:Y:S01]  /*38fe0*/  @P3 STG.E desc[UR52][R144.64], R147 ;  /* 0x0000009390003986 */ /* 0x0103e2000c101934 */
[----:B------:R-:W-:-:S03]  /*38ff0*/  LEA R146, P3, R0, R2, 0x2 ;  /* 0x0000000200927211 */ /* 0x000fc600078610ff */
[----:B-1----:R-:W2:Y:S01]  /*39000*/  LDL.LU R144, [R1+0xe58] ;  /* 0x000e580001907983 */ /* 0x002ea20000300800 */
[-C--:B------:R-:W-:Y:S01]  /*39010*/  IMAD R145, R151, R252.reuse, RZ ;  /* 0x000000fc97917224 */ /* 0x080fe200078e02ff */
[----:B------:R-:W-:Y:S02]  /*39020*/  LEA.HI.X.SX32 R147, R0, R3, 0x2, P3 ;  /* 0x0000000300937211 */ /* 0x000fe400018f16ff */
[----:B------:R-:W3:Y:S04]  /*39030*/  LDL.LU R151, [R1+0xe60] ;  /* 0x000e600001977983 */ /* 0x000ee80000300800 */
[----:B------:R-:W4:Y:S04]  /*39040*/  LDL.LU R0, [R1+0x8] ;  /* 0x0000080001007983 */ /* 0x000f280000300800 */
[----:B----4-:R1:W-:Y:S04]  /*39050*/  @P2 STG.E desc[UR52][R148.64], R0 ;  /* 0x0000000094002986 */ /* 0x0103e8000c101934 */
[----:B-1----:R-:W4:Y:S01]  /*39060*/  LDL.LU R149, [R1+0xe5c] ;  /* 0x000e5c0001957983 */ /* 0x002f220000300800 */
[C---:B--2---:R-:W-:Y:S01]  /*39070*/  ISETP.LT.AND P3, PT, R144.reuse, UR4, !P0 ;  /* 0x0000000490007c0c */ /* 0x044fe2000c761270 */
[----:B------:R-:W-:Y:S01]  /*39080*/  IMAD R0, R144, R252, RZ ;  /* 0x000000fc90007224 */ /* 0x000fe200078e02ff */
[----:B------:R-:W-:Y:S01]  /*39090*/  LEA R144, P2, R145, R2, 0x2 ;  /* 0x0000000291907211 */ /* 0x000fe200078410ff */
[----:B------:R1:W-:Y:S01]  /*390a0*/  @P6 STG.E desc[UR52][R146.64], R150 ;  /* 0x0000009692006986 */ /* 0x0003e2000c101934 */
[----:B------:R-:W-:-:S02]  /*390b0*/  ULDC UR4, c[0x0][0x22c] ;  /* 0x00008b0000047ab9 */ /* 0x000fc40000000800 */
[----:B------:R-:W-:Y:S01]  /*390c0*/  LEA.HI.X.SX32 R145, R145, R3, 0x2, P2 ;  /* 0x0000000391917211 */ /* 0x000fe200010f16ff */
[----:B-1----:R-:W2:Y:S01]  /*390d0*/  LDL.LU R150, [R1+0xe68] ;  /* 0x000e680001967983 */ /* 0x002ea20000300800 */
[----:B------:R-:W-:-:S04]  /*390e0*/  LEA R146, P6, R0, R2, 0x2 ;  /* 0x0000000200927211 */ /* 0x000fc800078c10ff */
[----:B------:R-:W-:Y:S01]  /*390f0*/  LEA.HI.X.SX32 R147, R0, R3, 0x2, P6 ;  /* 0x0000000300937211 */ /* 0x000fe200030f16ff */
[-C--:B---3--:R-:W-:Y:S01]  /*39100*/  IMAD R0, R151, R252.reuse, RZ ;  /* 0x000000fc97007224 */ /* 0x088fe200078e02ff */
[C---:B----4-:R-:W-:Y:S01]  /*39110*/  ISETP.LT.AND P2, PT, R149.reuse, UR4, !P0 ;  /* 0x0000000495007c0c */ /* 0x050fe2000c741270 */
[----:B------:R-:W-:Y:S01]  /*39120*/  IMAD R148, R149, R252, RZ ;  /* 0x000000fc95947224 */ /* 0x000fe200078e02ff */
[----:B------:R-:W-:Y:S01]  /*39130*/  ULDC UR4, c[0x0][0x22c] ;  /* 0x00008b0000047ab9 */ /* 0x000fe20000000800 */
[----:B------:R-:W3:Y:S01]  /*39140*/  LDL.LU R149, [R1+0xe64] ;  /* 0x000e640001957983 */ /* 0x000ee20000300800 */
[----:B------:R-:W-:Y:S01]  /*39150*/  ISETP.LT.AND P6, PT, R151, UR4, !P0 ;  /* 0x0000000497007c0c */ /* 0x000fe2000c7c1270 */
[----:B------:R-:W-:Y:S02]  /*39160*/  ULDC UR4, c[0x0][0x22c] ;  /* 0x00008b0000047ab9 */ /* 0x000fe40000000800 */
[----:B------:R-:W4:Y:S04]  /*39170*/  LDL.LU R151, [R1+0xe74] ;  /* 0x000e740001977983 */ /* 0x000f280000300800 */
[----:B------:R1:W-:Y:S04]  /*39180*/  @P1 STG.E desc[UR52][R144.64], R248 ;  /* 0x000000f890001986 */ /* 0x0003e8000c101934 */
[----:B------:R2:W-:Y:S01]  /*39190*/  @P3 STG.E desc[UR52][R146.64], R249 ;  /* 0x000000f992003986 */ /* 0x0005e2000c101934 */
[----:B-1----:R-:W-:-:S02]  /*391a0*/  LEA R144, P1, R148, R2, 0x2 ;  /* 0x0000000294907211 */ /* 0x002fc400078210ff */
[----:B--2---:R-:W-:Y:S02]  /*391b0*/  LEA R146, P3, R0, R2, 0x2 ;  /* 0x0000000200927211 */ /* 0x004fe400078610ff */
[-C--:B------:R-:W-:Y:S01]  /*391c0*/  LEA.HI.X.SX32 R145, R148, R3.reuse, 0x2, P1 ;  /* 0x0000000394917211 */ /* 0x080fe200008f16ff */
[C---:B------:R-:W-:Y:S01]  /*391d0*/  IMAD R148, R150.reuse, R252, RZ ;  /* 0x000000fc96947224 */ /* 0x040fe200078e02ff */
[----:B------:R-:W-:Y:S01]  /*391e0*/  ISETP.LT.AND P1, PT, R150, UR4, !P0 ;  /* 0x0000000496007c0c */ /* 0x000fe2000c721270 */
[----:B------:R-:W-:Y:S01]  /*391f0*/  ULDC UR4, c[0x0][0x22c] ;  /* 0x00008b0000047ab9 */ /* 0x000fe20000000800 */
[----:B------:R-:W2:Y:S01]  /*39200*/  LDL.LU R150, [R1+0xe70] ;  /* 0x000e700001967983 */ /* 0x000ea20000300800 */
[----:B------:R-:W-:-:S03]  /*39210*/  LEA.HI.X.SX32 R147, R0, R3, 0x2, P3 ;  /* 0x0000000300937211 */ /* 0x000fc600018f16ff */
[----:B------:R1:W-:Y:S02]  /*39220*/  @P2 STG.E desc[UR52][R144.64], R250 ;  /* 0x000000fa90002986 */ /* 0x0003e4000c101934 */
[----:B-1----:R-:W-:-:S04]  /*39230*/  LEA R144, P2, R148, R2, 0x2 ;  /* 0x0000000294907211 */ /* 0x002fc800078410ff */
[----:B------:R-:W-:Y:S02]  /*39240*/  LEA.HI.X.SX32 R145, R148, R3, 0x2, P2 ;  /* 0x0000000394917211 */ /* 0x000fe400010f16ff */
[C---:B---3--:R-:W-:Y:S01]  /*39250*/  ISETP.LT.AND P3, PT, R149.reuse, UR4, !P0 ;  /* 0x0000000495007c0c */ /* 0x048fe2000c761270 */
[-C--:B------:R-:W-:Y:S01]  /*39260*/  IMAD R0, R149, R252.reuse, RZ ;  /* 0x000000fc95007224 */ /* 0x080fe200078e02ff */
[----:B------:R-:W-:Y:S01]  /*39270*/  ULDC UR4, c[0x0][0x22c] ;  /* 0x00008b0000047ab9 */ /* 0x000fe20000000800 */
[----:B------:R-:W3:Y:S04]  /*39280*/  LDL.LU R149, [R1+0xe80] ;  /* 0x000e800001957983 */ /* 0x000ee80000300800 */
[----:B------:R-:W3:Y:S01]  /*39290*/  LDL.LU R249, [R1+0xe7c] ;  /* 0x000e7c0001f97983 */ /* 0x000ee20000300800 */
[C---:B----4-:R-:W-:Y:S01]  /*392a0*/  ISETP.LT.AND P2, PT, R151.reuse, UR4, !P0 ;  /* 0x0000000497007c0c */ /* 0x050fe2000c741270 */
[----:B------:R-:W-:Y:S01]  /*392b0*/  IMAD R148, R151, R252, RZ ;  /* 0x000000fc97947224 */ /* 0x000fe200078e02ff */
[----:B------:R-:W-:Y:S01]  /*392c0*/  ULDC UR4, c[0x0][0x22c] ;  /* 0x00008b0000047ab9 */ /* 0x000fe20000000800 */
[----:B------:R-:W4:Y:S04]  /*392d0*/  LDL.LU R248, [R1+0xe8c] ;  /* 0x000e8c0001f87983 */ /* 0x000f280000300800 */
[----:B------:R-:W4:Y:S04]  /*392e0*/  LDL.LU R151, [R1+0xe88] ;  /* 0x000e880001977983 */ /* 0x000f280000300800 */
[----:B------:R1:W-:Y:S04]  /*392f0*/  @P6 STG.E desc[UR52][R146.64], R251 ;  /* 0x000000fb92006986 */ /* 0x0003e8000c101934 */
[----:B------:R2:W-:Y:S01]  /*39300*/  @P1 STG.E desc[UR52][R144.64], R8 ;  /* 0x0000000890001986 */ /* 0x0005e2000c101934 */
[----:B-1----:R-:W-:-:S04]  /*39310*/  LEA R146, P6, R0, R2, 0x2 ;  /* 0x0000000200927211 */ /* 0x002fc800078c10ff */
[----:B------:R-:W-:Y:S01]  /*39320*/  LEA.HI.X.SX32 R147, R0, R3, 0x2, P6 ;  /* 0x0000000300937211 */ /* 0x000fe200030f16ff */
[----:B--2---:R-:W-:Y:S01]  /*39330*/  IMAD R0, R150, R252, RZ ;  /* 0x000000fc96007224 */ /* 0x004fe200078e02ff */
[----:B------:R-:W-:Y:S02]  /*39340*/  LEA R8, P1, R148, R2, 0x2 ;  /* 0x0000000294087211 */ /* 0x000fe400078210ff */
[----:B------:R-:W-:Y:S01]  /*39350*/  ISETP.LT.AND P6, PT, R150, UR4, !P0 ;  /* 0x0000000496007c0c */ /* 0x000fe2000c7c1270 */
[----:B------:R1:W-:Y:S01]  /*39360*/  @P3 STG.E desc[UR52][R146.64], R9 ;  /* 0x0000000992003986 */ /* 0x0003e2000c101934 */
[----:B------:R-:W-:-:S03]  /*39370*/  ULDC UR4, c[0x0][0x22c] ;  /* 0x00008b0000047ab9 */ /* 0x000fc60000000800 */
[----:B------:R-:W2:Y:S01]  /*39380*/  LDL.LU R150, [R1+0xe98] ;  /* 0x000e980001967983 */ /* 0x000ea20000300800 */
[----:B------:R-:W-:Y:S02]  /*39390*/  LEA R144, P3, R0, R2, 0x2 ;  /* 0x0000000200907211 */ /* 0x000fe400078610ff */
[-C--:B-1----:R-:W-:Y:S02]  /*393a0*/  LEA.HI.X.SX32 R9, R148, R3.reuse, 0x2, P1 ;  /* 0x0000000394097211 */ /* 0x082fe400008f16ff */
[----:B------:R-:W-:-:S03]  /*393b0*/  LEA.HI.X.SX32 R145, R0, R3, 0x2, P3 ;  /* 0x0000000300917211 */ /* 0x000fc600018f16ff */
[----:B------:R1:W-:Y:S04]  /*393c0*/  @P2 STG.E desc[UR52][R8.64], R10 ;  /* 0x0000000a08002986 */ /* 0x0003e8000c101934 */
[----:B------:R4:W-:Y:S01]  /*393d0*/  @P6 STG.E desc[UR52][R144.64], R11 ;  /* 0x0000000b90006986 */ /* 0x0009e2000c101934 */
[C---:B---3--:R-:W-:Y:S01]  /*393e0*/  ISETP.LT.AND P1, PT, R149.reuse, UR4, !P0 ;  /* 0x0000000495007c0c */ /* 0x048fe2000c721270 */
[-C--:B------:R-:W-:Y:S01]  /*393f0*/  IMAD R146, R149, R252.reuse, RZ ;  /* 0x000000fc95927224 */ /* 0x080fe200078e02ff */
[----:B------:R-:W-:Y:S01]  /*39400*/  ULDC UR4, c[0x0][0x22c] ;  /* 0x00008b0000047ab9 */ /* 0x000fe20000000800 */
[----:B------:R-:W3:Y:S01]  /*39410*/  LDL.LU R149, [R1+0xe94] ;  /* 0x000e940001957983 */ /* 0x000ee20000300800 */
[C---:B------:R-:W-:Y:S01]  /*39420*/  IMAD R0, R249.reuse, R252, RZ ;  /* 0x000000fcf9007224 */ /* 0x040fe200078e02ff */
[----:B------:R-:W-:Y:S01]  /*39430*/  ISETP.LT.AND P3, PT, R249, UR4, !P0 ;  /* 0x00000004f9007c0c */ /* 0x000fe2000c761270 */
[----:B------:R-:W-:Y:S01]  /*39440*/  ULDC UR4, c[0x0][0x22c] ;  /* 0x00008b0000047ab9 */ /* 0x000fe20000000800 */
[----:B------:R-:W3:Y:S01]  /*39450*/  LDL.LU R148, [R1+0xea4] ;  /* 0x000ea40001947983 */ /* 0x000ee20000300800 */
[----:B-1----:R-:W-:-:S02]  /*39460*/  LEA R8, P2, R146, R2, 0x2 ;  /* 0x0000000292087211 */ /* 0x002fc400078410ff */
[----:B------:R-:W-:Y:S01]  /*39470*/  LEA R10, P6, R0, R2, 0x2 ;  /* 0x00000002000a7211 */ /* 0x000fe200078c10ff */
[----:B------:R-:W3:Y:S01]  /*39480*/  LDL.LU R147, [R1+0xea0] ;  /* 0x000ea00001937983 */ /* 0x000ee20000300800 */
[-C--:B------:R-:W-:Y:S01]  /*39490*/  LEA.HI.X.SX32 R9, R146, R3.reuse, 0x2, P2 ;  /* 0x0000000392097211 */ /* 0x080fe200010f16ff */
[CC--:B----4-:R-:W-:Y:S01]  /*394a0*/  IMAD R144, R248.reuse, R252.reuse, RZ ;  /* 0x000000fcf8907224 */ /* 0x0d0fe200078e02ff */
[----:B------:R-:W-:Y:S01]  /*394b0*/  ISETP.LT.AND P2, PT, R248, UR4, !P0 ;  /* 0x00000004f8007c0c */ /* 0x000fe2000c741270 */
[----:B------:R-:W-:Y:S01]  /*394c0*/  ULDC UR4, c[0x0][0x22c] ;  /* 0x00008b0000047ab9 */ /* 0x000fe20000000800 */
[----:B------:R-:W-:Y:S01]  /*394d0*/  LEA.HI.X.SX32 R11, R0, R3, 0x2, P6 ;  /* 0x00000003000b7211 */ /* 0x000fe200030f16ff */
[C---:B------:R-:W-:Y:S01]  /*394e0*/  IMAD R0, R151.reuse, R252, RZ ;  /* 0x000000fc97007224 */ /* 0x040fe200078e02ff */
[----:B------:R-:W-:Y:S01]  /*394f0*/  ISETP.LT.AND P6, PT, R151, UR4, !P0 ;  /* 0x0000000497007c0c */ /* 0x000fe2000c7c1270 */
[----:B------:R-:W4:Y:S01]  /*39500*/  LDL.LU R146, [R1+0xeb0] ;  /* 0x000eb00001927983 */ /* 0x000f220000300800 */
[----:B------:R-:W-:-:S03]  /*39510*/  ULDC UR4, c[0x0][0x22c] ;  /* 0x00008b0000047ab9 */ /* 0x000fc60000000800 */
[----:B------:R1:W-:Y:S04]  /*39520*/  @P1 STG.E desc[UR52][R8.64], R12 ;  /* 0x0000000c08001986 */ /* 0x0003e8000c101934 */
[----:B------:R2:W-:Y:S04]  /*39530*/  @P3 STG.E desc[UR52][R10.64], R13 ;  /* 0x0000000d0a003986 */ /* 0x0005e8000c101934 */
[----:B------:R-:W4:Y:S01]  /*39540*/  LDL.LU R145, [R1+0xeac] ;  /* 0x000eac0001917983 */ /* 0x000f220000300800 */
[-C--:B-1----:R-:W-:Y:S02]  /*39550*/  LEA R8, P1, R144, R2.reuse, 0x2 ;  /* 0x0000000290087211 */ /* 0x082fe400078210ff */
[----:B--2---:R-:W-:Y:S01]  /*39560*/  LEA R10, P3, R0, R2, 0x2 ;  /* 0x00000002000a7211 */ /* 0x004fe200078610ff */
[----:B------:R-:W2:Y:S01]  /*39570*/  LDL.LU R13, [R1+0xebc] ;  /* 0x000ebc00010d7983 */ /* 0x000ea20000300800 */
[----:B------:R-:W-:-:S02]  /*39580*/  LEA.HI.X.SX32 R9, R144, R3, 0x2, P1 ;  /* 0x0000000390097211 */ /* 0x000fc400008f16ff */
[----:B------:R-:W-:-:S03]  /*39590*/  LEA.HI.X.SX32 R11, R0, R3, 0x2, P3 ;  /* 0x00000003000b7211 */ /* 0x000fc600018f16ff */
[----:B------:R-:W-:Y:S04]  /*395a0*/  @P2 STG.E desc[UR52][R8.64], R14 ;  /* 0x0000000e08002986 */ /* 0x000fe8000c101934 */
[----:B------:R1:W-:Y:S04]  /*395b0*/  @P6 STG.E desc[UR52][R10.64], R15 ;  /* 0x0000000f0a006986 */ /* 0x0003e8000c101934 */
[----:B-1----:R-:W2:Y:S04]  /*395c0*/  LDL.LU R15, [R1+0xeb8] ;  /* 0x000eb800010f7983 */ /* 0x002ea80000300800 */
[----:B------:R-:W2:Y:S04]  /*395d0*/  LDL.LU R144, [R1+0xec8] ;  /* 0x000ec80001907983 */ /* 0x000ea80000300800 */
[----:B------:R-:W2:Y:S01]  /*395e0*/  LDL.LU R14, [R1+0xec4] ;  /* 0x000ec400010e7983 */ /* 0x000ea20000300800 */
[C---:B------:R-:W-:Y:S01]  /*395f0*/  IMAD R12, R150.reuse, R252, RZ ;  /* 0x000000fc960c7224 */ /* 0x040fe200078e02ff */
[----:B------:R-:W-:Y:S01]  /*39600*/  ISETP.LT.AND P1, PT, R150, UR4, !P0 ;  /* 0x0000000496007c0c */ /* 0x000fe2000c721270 */
[----:B------:R-:W-:-:S03]  /*39610*/  ULDC UR4, c[0x0][0x22c] ;  /* 0x00008b0000047ab9 */ /* 0x000fc60000000800 */
[----:B------:R-:W-:-:S04]  /*39620*/  LEA R8, P2, R12, R2, 0x2 ;  /* 0x000000020c087211 */ /* 0x000fc800078410ff */
[----:B------:R-:W-:-:S05]  /*39630*/  LEA.HI.X.SX32 R9, R12, R3, 0x2, P2 ;  /* 0x000000030c097211 */ /* 0x000fca00010f16ff */
[----:B------:R1:W-:Y:S04]  /*39640*/  @P1 STG.E desc[UR52][R8.64], R16 ;  /* 0x0000001008001986 */ /* 0x0003e8000c101934 */
[----:B-1----:R-:W2:Y:S01]  /*39650*/  LDL.LU R16, [R1+0xed4] ;  /* 0x000ed40001107983 */ /* 0x002ea20000300800 */
[CC--:B---3--:R-:W-:Y:S01]  /*39660*/  IMAD R0, R149.reuse, R252.reuse, RZ ;  /* 0x000000fc95007224 */ /* 0x0c8fe200078e02ff */
[----:B------:R-:W-:Y:S01]  /*39670*/  ISETP.LT.AND P3, PT, R149, UR4, !P0 ;  /* 0x0000000495007c0c */ /* 0x000fe2000c761270 */
[----:B------:R-:W-:Y:S01]  /*39680*/  ULDC UR4, c[0x0][0x22c] ;  /* 0x00008b0000047ab9 */ /* 0x000fe20000000800 */
[----:B------:R-:W-:Y:S02]  /*39690*/  IMAD R12, R148, R252, RZ ;  /* 0x000000fc940c7224 */ /* 0x000fe400078e02ff */
[----:B------:R-:W-:-:S02]  /*396a0*/  LEA R10, P6, R0, R2, 0x2 ;  /* 0x00000002000a7211 */ /* 0x000fc400078c10ff */
[----:B------:R-:W-:Y:S01]  /*396b0*/  ISETP.LT.AND P2, PT, R148, UR4, !P0 ;  /* 0x0000000494007c0c */ /* 0x000fe2000c741270 */
[----:B------:R-:W-:Y:S01]  /*396c0*/  ULDC UR4, c[0x0][0x22c] ;  /* 0x00008b0000047ab9 */ /* 0x000fe20000000800 */
[-C--:B------:R-:W-:Y:S01]  /*396d0*/  LEA.HI.X.SX32 R11, R0, R3.reuse, 0x2, P6 ;  /* 0x00000003000b7211 */ /* 0x080fe200030f16ff */
[C---:B------:R-:W-:Y:S01]  /*396e0*/  IMAD R0, R147.reuse, R252, RZ ;  /* 0x000000fc93007224 */ /* 0x040fe200078e02ff */
[----:B------:R-:W-:Y:S01]  /*396f0*/  ISETP.LT.AND P6, PT, R147, UR4, !P0 ;  /* 0x0000000493007c0c */ /* 0x000fe2000c7c1270 */
[----:B------:R-:W-:Y:S01]  /*39700*/  ULDC UR4, c[0x0][0x22c] ;  /* 0x00008b0000047ab9 */ /* 0x000fe20000000800 */
[C---:B------:R-:W-:Y:S01]  /*39710*/  LEA R8, P1, R12.reuse, R2, 0x2 ;  /* 0x000000020c087211 */ /* 0x040fe200078210ff */
[----:B------:R1:W-:Y:S03]  /*39720*/  @P3 STG.E desc[UR52][R10.64], R17 ;  /* 0x000000110a003986 */ /* 0x0003e6000c101934 */
[-C--:B------:R-:W-:Y:S01]  /*39730*/  LEA.HI.X.SX32 R9, R12, R3.reuse, 0x2, P1 ;  /* 0x000000030c097211 */ /* 0x080fe200008f16ff */
[C---:B----4-:R-:W-:Y:S01]  /*39740*/  IMAD R12, R146.reuse, R252, RZ ;  /* 0x000000fc920c7224 */ /* 0x050fe200078e02ff */
[----:B------:R-:W-:Y:S01]  /*39750*/  ISETP.LT.AND P1, PT, R146, UR4, !P0 ;  /* 0x0000000492007c0c */ /* 0x000fe2000c721270 */
[----:B------:R-:W-:Y:S01]  /*39760*/  ULDC UR4, c[0x0][0x22c] ;  /* 0x00008b0000047ab9 */ /* 0x000fe20000000800 */
[C---:B-1----:R-:W-:Y:S01]  /*39770*/  LEA R10, P3, R0.reuse, R2, 0x2 ;  /* 0x00000002000a7211 */ /* 0x042fe200078610ff */
[----:B------:R1:W-:Y:S03]  /*39780*/  @P2 STG.E desc[UR52][R8.64], R18 ;  /* 0x0000001208002986 */ /* 0x0003e6000c101934 */
[----:B------:R-:W-:Y:S01]  /*39790*/  LEA.HI.X.SX32 R11, R0, R3, 0x2, P3 ;  /* 0x00000003000b7211 */ /* 0x000fe200018f16ff */
[C---:B------:R-:W-:Y:S01]  /*397a0*/  IMAD R0, R145.reuse, R252, RZ ;  /* 0x000000fc91007224 */ /* 0x040fe200078e02ff */
[----:B------:R-:W-:Y:S01]  /*397b0*/  ISETP.LT.AND P3, PT, R145, UR4, !P0 ;  /* 0x0000000491007c0c */ /* 0x000fe2000c761270 */
[----:B------:R-:W-:-:S02]  /*397c0*/  ULDC UR4, c[0x0][0x22c] ;  /* 0x00008b0000047ab9 */ /* 0x000fc40000000800 */
[----:B------:R3:W-:Y:S01]  /*397d0*/  @P6 STG.E desc[UR52][R10.64], R19 ;  /* 0x000000130a006986 */ /* 0x0007e2000c101934 */
[----:B-1----:R-:W-:-:S04]  /*397e0*/  LEA R8, P2, R12, R2, 0x2 ;  /* 0x000000020c087211 */ /* 0x002fc800078410ff */
[-C--:B------:R-:W-:Y:S01]  /*397f0*/  LEA.HI.X.SX32 R9, R12, R3.reuse, 0x2, P2 ;  /* 0x000000030c097211 */ /* 0x080fe200010f16ff */
[C---:B--2---:R-:W-:Y:S01]  /*39800*/  IMAD R12, R13.reuse, R252, RZ ;  /* 0x000000fc0d0c7224 */ /* 0x044fe200078e02ff */
[----:B------:R-:W-:Y:S01]  /*39810*/  ISETP.LT.AND P2, PT, R13, UR4, !P0 ;  /* 0x000000040d007c0c */ /* 0x000fe2000c741270 */
[----:B------:R-:W-:Y:S01]  /*39820*/  ULDC UR4, c[0x0][0x22c] ;  /* 0x00008b0000047ab9 */ /* 0x000fe20000000800 */
[C---:B---3--:R-:W-:Y:S01]  /*39830*/  LEA R10, P6, R0.reuse, R2, 0x2 ;  /* 0x00000002000a7211 */ /* 0x048fe200078c10ff */
[----:B------:R-:W2:Y:S03]  /*39840*/  LDL.LU R13, [R1+0xed0] ;  /* 0x000ed000010d7983 */ /* 0x000ea60000300800 */
[----:B------:R-:W-:Y:S01]  /*39850*/  LEA.HI.X.SX32 R11, R0, R3, 0x2, P6 ;  /* 0x00000003000b7211 */ /* 0x000fe200030f16ff */
[----:B------:R1:W-:Y:S01]  /*39860*/  @P1 STG.E desc[UR52][R8.64], R20 ;  /* 0x0000001408001986 */ /* 0x0003e2000c101934 */
[C---:B------:R-:W-:Y:S01]  /*39870*/  ISETP.LT.AND P6, PT, R15.reuse, UR4, !P0 ;  /* 0x000000040f007c0c */ /* 0x040fe2000c7c1270 */
[----:B------:R-:W-:-:S02]  /*39880*/  IMAD R0, R15, R252, RZ ;  /* 0x000000fc0f007224 */ /* 0x000fc400078e02ff */
[----:B------:R3:W-:Y:S01]  /*39890*/  @P3 STG.E desc[UR52][R10.64], R21 ;  /* 0x000000150a003986 */ /* 0x0007e2000c101934 */
[----:B------:R-:W-:-:S03]  /*398a0*/  ULDC UR4, c[0x0][0x22c] ;  /* 0x00008b0000047ab9 */ /* 0x000fc60000000800 */
[----:B------:R-:W4:Y:S01]  /*398b0*/  LDL.LU R15, [R1+0xee0] ;  /* 0x000ee000010f7983 */ /* 0x000f220000300800 */
[----:B-1----:R-:W-:-:S03]  /*398c0*/  LEA R8, P1, R12, R2, 0x2 ;  /* 0x000000020c087211 */ /* 0x002fc600078210ff */
[----:B------:R-:W4:Y:S01]  /*398d0*/  LDL.LU R17, [R1+0xedc] ;  /* 0x000edc0001117983 */ /* 0x000f220000300800 */
[-C--:B------:R-:W-:Y:S02]  /*398e0*/  LEA.HI.X.SX32 R9, R12, R3.reuse, 0x2, P1 ;  /* 0x000000030c097211 */ /* 0x080fe400008f16ff */
[----:B---3--:R-:W-:Y:S02]  /*398f0*/  LEA R10, P3, R0, R2, 0x2 ;  /* 0x00000002000a7211 */ /* 0x008fe400078610ff */
[----:B------:R-:W-:Y:S01]  /*39900*/  ISETP.LT.AND P1, PT, R144, UR4, !P0 ;  /* 0x0000000490007c0c */ /* 0x000fe2000c721270 */
[----:B------:R-:W-:Y:S01]  /*39910*/  ULDC UR4, c[0x0][0x22c] ;  /* 0x00008b0000047ab9 */ /* 0x000fe20000000800 */
[----:B------:R-:W-:Y:S01]  /*39920*/  LEA.HI.X.SX32 R11, R0, R3, 0x2, P3 ;  /* 0x00000003000b7211 */ /* 0x000fe200018f16ff */
[CC--:B------:R-:W-:Y:S01]  /*39930*/  IMAD R0, R14.reuse, R252.reuse, RZ ;  /* 0x000000fc0e007224 */ /* 0x0c0fe200078e02ff */
[----:B------:R-:W-:Y:S01]  /*39940*/  ISETP.LT.AND P3, PT, R14, UR4, !P0 ;  /* 0x000000040e007c0c */ /* 0x000fe2000c761270 */
[----:B------:R-:W-:Y:S01]  /*39950*/  IMAD R12, R144, R252, RZ ;  /* 0x000000fc900c7224 */ /* 0x000fe200078e02ff */
[----:B------:R-:W3:Y:S01]  /*39960*/  LDL.LU R14, [R1+0xeec] ;  /* 0x000eec00010e7983 */ /* 0x000ee20000300800 */
[----:B------:R-:W-:-:S03]  /*39970*/  ULDC UR4, c[0x0][0x22c] ;  /* 0x00008b0000047ab9 */ /* 0x000fc60000000800 */
[----:B------:R1:W-:Y:S04]  /*39980*/  @P2 STG.E desc[UR52][R8.64], R22 ;  /* 0x0000001608002986 */ /* 0x0003e8000c101934 */
[----:B------:R1:W-:Y:S02]  /*39990*/  @P6 STG.E desc[UR52][R10.64], R23 ;  /* 0x000000170a006986 */ /* 0x0003e4000c101934 */
[----:B-1----:R-:W-:-:S04]  /*399a0*/  LEA R8, P2, R12, R2, 0x2 ;  /* 0x000000020c087211 */ /* 0x002fc800078410ff */
[-C--:B------:R-:W-:Y:S01]  /*399b0*/  LEA.HI.X.SX32 R9, R12, R3.reuse, 0x2, P2 ;  /* 0x000000030c097211 */ /* 0x080fe200010f16ff */
[C---:B------:R-:W-:Y:S01]  /*399c0*/  IMAD R12, R16.reuse, R252, RZ ;  /* 0x000000fc100c7224 */ /* 0x040fe200078e02ff */
[----:B------:R-:W-:Y:S01]  /*399d0*/  ISETP.LT.AND P2, PT, R16, UR4, !P0 ;  /* 0x0000000410007c0c */ /* 0x000fe2000c741270 */
[----:B------:R-:W-:Y:S01]  /*399e0*/  ULDC UR4, c[0x0][0x22c] ;  /* 0x00008b0000047ab9 */ /* 0x000fe20000000800 */
[CC--:B------:R-:W-:Y:S01]  /*399f0*/  LEA R10, P6, R0.reuse, R2.reuse, 0x2 ;  /* 0x00000002000a7211 */ /* 0x0c0fe200078c10ff */
[----:B------:R-:W3:Y:S03]  /*39a00*/  LDL.LU R16, [R1+0xee8] ;  /* 0x000ee80001107983 */ /* 0x000ee60000300800 */
[----:B------:R-:W-:Y:S01]  /*39a10*/  LEA.HI.X.SX32 R11, R0, R3, 0x2, P6 ;  /* 0x00000003000b7211 */ /* 0x000fe200030f16ff */
[----:B------:R1:W-:Y:S04]  /*39a20*/  @P1 STG.E desc[UR52][R8.64], R152 ;  /* 0x0000009808001986 */ /* 0x0003e8000c101934 */
[----:B------:R2:W-:Y:S01]  /*39a30*/  @P3 STG.E desc[UR52][R10.64], R153 ;  /* 0x000000990a003986 */ /* 0x0005e2000c101934 */
[----:B-1----:R-:W-:-:S04]  /*39a40*/  LEA R8, P1, R12, R2, 0x2 ;  /* 0x000000020c087211 */ /* 0x002fc800078210ff */
[----:B------:R-:W-:-:S05]  /*39a50*/  LEA.HI.X.SX32 R9, R12, R3, 0x2, P1 ;  /* 0x000000030c097211 */ /* 0x000fca00008f16ff */
[----:B------:R1:W-:Y:S01]  /*39a60*/  @P2 STG.E desc[UR52][R8.64], R154 ;  /* 0x0000009a08002986 */ /* 0x0003e2000c101934 */
[C---:B--2---:R-:W-:Y:S01]  /*39a70*/  ISETP.LT.AND P6, PT, R13.reuse, UR4, !P0 ;  /* 0x000000040d007c0c */ /* 0x044fe2000c7c1270 */
[----:B------:R-:W-:Y:S01]  /*39a80*/  IMAD R0, R13, R252, RZ ;  /* 0x000000fc0d007224 */ /* 0x000fe200078e02ff */
[----:B------:R-:W-:Y:S01]  /*39a90*/  ULDC UR4, c[0x0][0x22c] ;  /* 0x00008b0000047ab9 */ /* 0x000fe20000000800 */
[----:B------:R-:W2:Y:S03]  /*39aa0*/  LDL.LU R13, [R1+0xef8] ;  /* 0x000ef800010d7983 */ /* 0x000ea60000300800 */
[----:B------:R-:W-:-:S04]  /*39ab0*/  LEA R10, P3, R0, R2, 0x2 ;  /* 0x00000002000a7211 */ /* 0x000fc800078610ff */
[----:B------:R-:W-:Y:S02]  /*39ac0*/  LEA.HI.X.SX32 R11, R0, R3, 0x2, P3 ;  /* 0x00000003000b7211 */ /* 0x000fe400018f16ff */
[C---:B----4-:R-:W-:Y:S01]  /*39ad0*/  ISETP.LT.AND P1, PT, R15.reuse, UR4, !P0 ;  /* 0x000000040f007c0c */ /* 0x050fe2000c721270 */
[-C--:B------:R-:W-:Y:S01]  /*39ae0*/  IMAD R12, R15, R252.reuse, RZ ;  /* 0x000000fc0f0c7224 */ /* 0x080fe200078e02ff */
[----:B------:R-:W-:Y:S01]  /*39af0*/  ULDC UR4, c[0x0][0x22c] ;  /* 0x00008b0000047ab9 */ /* 0x000fe20000000800 */
[----:B------:R-:W4:Y:S01]  /*39b00*/  LDL.LU R15, [R1+0xef4] ;  /* 0x000ef400010f7983 */ /* 0x000f220000300800 */
[C---:B------:R-:W-:Y:S01]  /*39b10*/  ISETP.LT.AND P3, PT, R17.reuse, UR4, !P0 ;  /* 0x0000000411007c0c */ /* 0x040fe2000c761270 */
[----:B------:R-:W-:Y:S01]  /*39b20*/  IMAD R0, R17, R252, RZ ;  /* 0x000000fc11007224 */ /* 0x000fe200078e02ff */
[----:B-1----:R-:W-:Y:S01]  /*39b30*/  LEA R8, P2, R12, R2, 0x2 ;  /* 0x000000020c087211 */ /* 0x002fe200078410ff */
[----:B------:R-:W4:Y:S01]  /*39b40*/  LDL.LU R17, [R1+0xf04] ;  /* 0x000f040001117983 */ /* 0x000f220000300800 */
[----:B------:R-:W-:-:S02]  /*39b50*/  ULDC UR4, c[0x0][0x22c] ;  /* 0x00008b0000047ab9 */ /* 0x000fc40000000800 */
[----:B------:R-:W-:Y:S02]  /*39b60*/  LEA.HI.X.SX32 R9, R12, R3, 0x2, P2 ;  /* 0x000000030c097211 */ /* 0x000fe400010f16ff */
[C---:B---3--:R-:W-:Y:S01]  /*39b70*/  ISETP.LT.AND P2, PT, R14.reuse, UR4, !P0 ;  /* 0x000000040e007c0c */ /* 0x048fe2000c741270 */
[----:B------:R-:W-:Y:S01]  /*39b80*/  IMAD R12, R14, R252, RZ ;  /* 0x000000fc0e0c7224 */ /* 0x000fe200078e02ff */
[----:B------:R1:W-:Y:S01]  /*39b90*/  @P6 STG.E desc[UR52][R10.64], R155 ;  /* 0x0000009b0a006986 */ /* 0x0003e2000c101934 */
[----:B------:R-:W-:-:S03]  /*39ba0*/  ULDC UR4, c[0x0][0x22c] ;  /* 0x00008b0000047ab9 */ /* 0x000fc60000000800 */
[----:B------:R-:W3:Y:S01]  /*39bb0*/  LDL.LU R14, [R1+0xf00] ;  /* 0x000f0000010e7983 */ /* 0x000ee20000300800 */
[----:B-1----:R-:W-:-:S03]  /*39bc0*/  LEA R10, P6, R0, R2, 0x2 ;  /* 0x00000002000a7211 */ /* 0x002fc600078c10ff */
[----:B------:R1:W-:Y:S01]  /*39bd0*/  @P1 STG.E desc[UR52][R8.64], R156 ;  /* 0x0000009c08001986 */ /* 0x0003e2000c101934 */
[-C--:B------:R-:W-:Y:S02]  /*39be0*/  LEA.HI.X.SX32 R11, R0, R3.reuse, 0x2, P6 ;  /* 0x00000003000b7211 */ /* 0x080fe400030f16ff */
[C---:B------:R-:W-:Y:S01]  /*39bf0*/  ISETP.LT.AND P6, PT, R16.reuse, UR4, !P0 ;  /* 0x0000000410007c0c */ /* 0x040fe2000c7c1270 */
[----:B------:R-:W-:Y:S01]  /*39c00*/  IMAD R0, R16, R252, RZ ;  /* 0x000000fc10007224 */ /* 0x000fe200078e02ff */
[CC--:B-1----:R-:W-:Y:S01]  /*39c10*/  LEA R8, P1, R12.reuse, R2.reuse, 0x2 ;  /* 0x000000020c087211 */ /* 0x0c2fe200078210ff */
[----:B------:R-:W3:Y:S01]  /*39c20*/  LDL.LU R16, [R1+0xf10] ;  /* 0x000f100001107983 */ /* 0x000ee20000300800 */
[----:B------:R-:W-:Y:S02]  /*39c30*/  ULDC UR4, c[0x0][0x22c] ;  /* 0x00008b0000047ab9 */ /* 0x000fe40000000800 */
        /* <DEDUP_REMOVED lines=29> */
[----:B------:R-:W-:Y:S02]  /*39e10*/  LEA.HI.X.SX32 R9, R12, R3, 0x2, P1 ;  /* 0x000000030c097211 */ /* 0x000fe400008f16ff */
[C---:B------:R-:W-:Y:S01]  /*39e20*/  ISETP.LT.AND P1, PT, R16.reuse, UR4, !P0 ;  /* 0x0000000410007c0c */ /* 0x040fe2000c721270 */
[----:B------:R-:W-:Y:S01]  /*39e30*/  IMAD R12, R16, R252, RZ ;  /* 0x000000fc100c7224 */ /* 0x000fe200078e02ff */
[----:B------:R-:W-:Y:S01]  /*39e40*/  ULDC UR4, c[0x0][0x22c] ;  /* 0x00008b0000047ab9 */ /* 0x000fe20000000800 */
[----:B------:R-:W3:Y:S01]  /*39e50*/  LDL.LU R16, [R1+0xf20] ;  /* 0x000f200001107983 */ /* 0x000ee20000300800 */
[----:B-1----:R-:W-:-:S03]  /*39e60*/  LEA R10, P3, R0, R2, 0x2 ;  /* 0x00000002000a7211 */ /* 0x002fc600078610ff */
[----:B------:R1:W-:Y:S01]  /*39e70*/  @P2 STG.E desc[UR52][R8.64], R162 ;  /* 0x000000a208002986 */ /* 0x0003e2000c101934 */
[----:B------:R-:W-:Y:S02]  /*39e80*/  LEA.HI.X.SX32 R11, R0, R3, 0x2, P3 ;  /* 0x00000003000b7211 */ /* 0x000fe400018f16ff */
[----:B-1----:R-:W-:-:S03]  /*39e90*/  LEA R8, P2, R12, R2, 0x2 ;  /* 0x000000020c087211 */ /* 0x002fc600078410ff */
[----:B------:R1:W-:Y:S01]  /*39ea0*/  @P6 STG.E desc[UR52][R10.64], R163 ;  /* 0x000000a30a006986 */ /* 0x0003e2000c101934 */
[----:B------:R-:W-:-:S05]  /*39eb0*/  LEA.HI.X.SX32 R9, R12, R3, 0x2, P2 ;  /* 0x000000030c097211 */ /* 0x000fca00010f16ff */
[----:B------:R4:W-:Y:S01]  /*39ec0*/  @P1 STG.E desc[UR52][R8.64], R164 ;  /* 0x000000a408001986 */ /* 0x0009e2000c101934 */
[C---:B--2---:R-:W-:Y:S01]  /*39ed0*/  ISETP.LT.AND P3, PT, R13.reuse, UR4, !P0 ;  /* 0x000000040d007c0c */ /* 0x044fe2000c761270 */
[----:B------:R-:W-:Y:S01]  /*39ee0*/  IMAD R0, R13, R252, RZ ;  /* 0x000000fc0d007224 */ /* 0x000fe200078e02ff */
[----:B------:R-:W-:Y:S01]  /*39ef0*/  ULDC UR4, c[0x0][0x22c] ;  /* 0x00008b0000047ab9 */ /* 0x000fe20000000800 */
[----:B------:R-:W2:Y:S03]  /*39f00*/  LDL.LU R13, [R1+0xf14] ;  /* 0x000f1400010d7983 */ /* 0x000ea60000300800 */
[----:B-1----:R-:W-:-:S04]  /*39f10*/  LEA R10, P6, R0, R2, 0x2 ;  /* 0x00000002000a7211 */ /* 0x002fc800078c10ff */
[----:B------:R-:W-:Y:S02]  /*39f20*/  LEA.HI.X.SX32 R11, R0, R3, 0x2, P6 ;  /* 0x00000003000b7211 */ /* 0x000fe400030f16ff */
[C---:B----4-:R-:W-:Y:S01]  /*39f30*/  ISETP.LT.AND P2, PT, R15.reuse, UR4, !P0 ;  /* 0x000000040f007c0c */ /* 0x050fe2000c741270 */
[-C--:B------:R-:W-:Y:S01]  /*39f40*/  IMAD R12, R15, R252.reuse, RZ ;  /* 0x000000fc0f0c7224 */ /* 0x080fe200078e02ff */
[----:B------:R-:W-:Y:S01]  /*39f50*/  ULDC UR4, c[0x0][0x22c] ;  /* 0x00008b0000047ab9 */ /* 0x000fe20000000800 */
[----:B------:R-:W4:Y:S01]  /*39f60*/  LDL.LU R15, [R1+0xf08] ;  /* 0x000f0800010f7983 */ /* 0x000f220000300800 */
[C---:B------:R-:W-:Y:S01]  /*39f70*/  ISETP.LT.AND P6, PT, R17.reuse, UR4, !P0 ;  /* 0x0000000411007c0c */ /* 0x040fe2000c7c1270 */
[----:B------:R-:W-:Y:S01]  /*39f80*/  IMAD R0, R17, R252, RZ ;  /* 0x000000fc11007224 */ /* 0x000fe200078e02ff */
[----:B------:R-:W-:Y:S01]  /*39f90*/  LEA R8, P1, R12, R2, 0x2 ;  /* 0x000000020c087211 */ /* 0x000fe200078210ff */
        /* <DEDUP_REMOVED lines=10> */
[----:B------:R-:W-:Y:S01]  /*3a040*/  LEA.HI.X.SX32 R11, R0, R3, 0x2, P3 ;  /* 0x00000003000b7211 */ /* 0x000fe200018f16ff */
[C---:B------:R-:W-:Y:S01]  /*3a050*/  IMAD R0, R16.reuse, R252, RZ ;  /* 0x000000fc10007224 */ /* 0x040fe200078e02ff */
[----:B------:R-:W-:Y:S01]  /*3a060*/  ISETP.LT.AND P3, PT, R16, UR4, !P0 ;  /* 0x0000000410007c0c */ /* 0x000fe2000c761270 */
        /* <DEDUP_REMOVED lines=109> */
[----:B------:R-:W-:Y:S01]  /*3a740*/  LEA.HI.X.SX32 R11, R0, R3, 0x2, P3 ;  /* 0x00000003000b7211 */ /* 0x000fe200018f16ff */
[----:B------:R-:W-:Y:S01]  /*3a750*/  IMAD R0, R252, 0x2, R12 ;  /* 0x00000002fc007824 */ /* 0x000fe200078e020c */
[----:B-1----:R-:W-:-:S03]  /*3a760*/  LEA R8, P2, R12, R2, 0x2 ;  /* 0x000000020c087211 */ /* 0x002fc600078410ff */
[----:B------:R1:W-:Y:S01]  /*3a770*/  @P6 STG.E desc[UR52][R10.64], R183 ;  /* 0x000000b70a006986 */ /* 0x0003e2000c101934 */
[----:B------:R-:W-:Y:S01]  /*3a780*/  LEA.HI.X.SX32 R9, R12, R3, 0x2, P2 ;  /* 0x000000030c097211 */ /* 0x000fe200010f16ff */
[----:B------:R-:W-:-:S04]  /*3a790*/  IMAD R12, R252, 0x2, R0 ;  /* 0x00000002fc0c7824 */ /* 0x000fc800078e0200 */
[----:B------:R1:W-:Y:S02]  /*3a7a0*/  @P1 STG.E desc[UR52][R8.64], R184 ;  /* 0x000000b808001986 */ /* 0x0003e4000c101934 */
[----:B-1----:R-:W-:-:S04]  /*3a7b0*/  LEA R10, P6, R0, R2, 0x2 ;  /* 0x00000002000a7211 */ /* 0x002fc800078c10ff */
[----:B------:R-:W-:Y:S02]  /*3a7c0*/  LEA.HI.X.SX32 R11, R0, R3, 0x2, P6 ;  /* 0x00000003000b7211 */ /* 0x000fe400030f16ff */
[----:B------:R-:W-:-:S04]  /*3a7d0*/  LEA R8, P1, R12, R2, 0x2 ;  /* 0x000000020c087211 */ /* 0x000fc800078210ff */
[----:B------:R-:W-:Y:S02]  /*3a7e0*/  LEA.HI.X.SX32 R9, R12, R3, 0x2, P1 ;  /* 0x000000030c097211 */ /* 0x000fe400008f16ff */
[----:B--2---:R-:W-:Y:S01]  /*3a7f0*/  ISETP.LT.AND P3, PT, R13, UR4, !P0 ;  /* 0x000000040d007c0c */ /* 0x004fe2000c761270 */
[----:B------:R-:W-:Y:S01]  /*3a800*/  ULDC UR4, c[0x0][0x22c] ;  /* 0x00008b0000047ab9 */ /* 0x000fe20000000800 */
[----:B------:R-:W2:Y:S01]  /*3a810*/  LDL.LU R13, [R1+0x1024] ;  /* 0x00102400010d7983 */ /* 0x000ea20000300800 */
[----:B----4-:R-:W-:Y:S01]  /*3a820*/  ISETP.LT.AND P2, PT, R15, UR4, !P0 ;  /* 0x000000040f007c0c */ /* 0x010fe2000c741270 */
[----:B------:R-:W-:Y:S02]  /*3a830*/  ULDC UR4, c[0x0][0x22c] ;  /* 0x00008b0000047ab9 */ /* 0x000fe40000000800 */
[----:B------:R-:W4:Y:S01]  /*3a840*/  LDL.LU R15, [R1+0x1038] ;  /* 0x00103800010f7983 */ /* 0x000f220000300800 */
[----:B------:R-:W-:Y:S01]  /*3a850*/  ISETP.LT.AND P6, PT, R17, UR4, !P0 ;  /* 0x0000000411007c0c */ /* 0x000fe2000c7c1270 */
[----:B------:R-:W-:-:S02]  /*3a860*/  ULDC UR4, c[0x0][0x22c] ;  /* 0x00008b0000047ab9 */ /* 0x000fc40000000800 */
[----:B------:R-:W4:Y:S01]  /*3a870*/  LDL.LU R17, [R1+0x103c] ;  /* 0x00103c0001117983 */ /* 0x000f220000300800 */
[----:B---3--:R-:W-:Y:S01]  /*3a880*/  ISETP.LT.AND P1, PT, R14, UR4, !P0 ;  /* 0x000000040e007c0c */ /* 0x008fe2000c721270 */
[----:B------:R-:W-:Y:S02]  /*3a890*/  IMAD R0, R252, 0x2, R12 ;  /* 0x00000002fc007824 */ /* 0x000fe400078e020c */
[----:B------:R-:W3:Y:S01]  /*3a8a0*/  LDL.LU R14, [R1+0x1040] ;  /* 0x00104000010e7983 */ /* 0x000ee20000300800 */
[----:B------:R-:W-:-:S03]  /*3a8b0*/  ULDC UR4, c[0x0][0x22c] ;  /* 0x00008b0000047ab9 */ /* 0x000fc60000000800 */
[----:B------:R1:W-:Y:S01]  /*3a8c0*/  @P5 STG.E desc[UR52][R10.64], R185 ;  /* 0x000000b90a005986 */ /* 0x0003e2000c101934 */
[----:B------:R-:W-:-:S03]  /*3a8d0*/  IMAD R12, R252, 0x2, R0 ;  /* 0x00000002fc0c7824 */ /* 0x000fc600078e0200 */
[----:B------:R1:W-:Y:S02]  /*3a8e0*/  @P4 STG.E desc[UR52][R8.64], R186 ;  /* 0x000000ba08004986 */ /* 0x0003e4000c101934 */
[----:B-1----:R-:W-:-:S04]  /*3a8f0*/  LEA R10, P5, R0, R2, 0x2 ;  /* 0x00000002000a7211 */ /* 0x002fc800078a10ff */
[-C--:B------:R-:W-:Y:S01]  /*3a900*/  LEA.HI.X.SX32 R11, R0, R3.reuse, 0x2, P5 ;  /* 0x00000003000b7211 */ /* 0x080fe200028f16ff */
[----:B------:R-:W-:Y:S01]  /*3a910*/  IMAD R0, R252, 0x2, R12 ;  /* 0x00000002fc007824 */ /* 0x000fe200078e020c */
[-C--:B------:R-:W-:Y:S02]  /*3a920*/  LEA R8, P4, R12, R2.reuse, 0x2 ;  /* 0x000000020c087211 */ /* 0x080fe400078810ff */
[----:B------:R-:W-:Y:S01]  /*3a930*/  ISETP.LT.AND P5, PT, R16, UR4, !P0 ;  /* 0x0000000410007c0c */ /* 0x000fe2000c7a1270 */
[----:B------:R1:W-:Y:S01]  /*3a940*/  @P3 STG.E desc[UR52][R10.64], R187 ;  /* 0x000000bb0a003986 */ /* 0x0003e2000c101934 */
[----:B------:R-:W-:Y:S01]  /*3a950*/  ULDC UR4, c[0x0][0x22c] ;  /* 0x00008b0000047ab9 */ /* 0x000fe20000000800 */
[----:B------:R-:W-:Y:S02]  /*3a960*/  LEA.HI.X.SX32 R9, R12, R3, 0x2, P4 ;  /* 0x000000030c097211 */ /* 0x000fe400020f16ff */
[----:B------:R-:W3:Y:S01]  /*3a970*/  LDL.LU R16, [R1+0x1044] ;  /* 0x0010440001107983 */ /* 0x000ee20000300800 */
[----:B------:R-:W-:Y:S01]  /*3a980*/  IMAD R12, R252, 0x2, R0 ;  /* 0x00000002fc0c7824 */ /* 0x000fe200078e0200 */
[----:B-1----:R-:W-:-:S02]  /*3a990*/  LEA R10, P3, R0, R2, 0x2 ;  /* 0x00000002000a7211 */ /* 0x002fc400078610ff */
[----:B------:R1:W-:Y:S02]  /*3a9a0*/  @P2 STG.E desc[UR52][R8.64], R188 ;  /* 0x000000bc08002986 */ /* 0x0003e4000c101934 */
        /* <DEDUP_REMOVED lines=24> */
[----:B------:R-:W-:Y:S01]  /*3ab30*/  LEA.HI.X.SX32 R9, R12, R3, 0x2, P1 ;  /* 0x000000030c097211 */ /* 0x000fe200008f16ff */
[----:B------:R-:W-:Y:S01]  /*3ab40*/  IMAD R12, R252, 0x2, R0 ;  /* 0x00000002fc0c7824 */ /* 0x000fe200078e0200 */
[----:B------:R-:W-:-:S03]  /*3ab50*/  LEA R10, P5, R0, R2, 0x2 ;  /* 0x00000002000a7211 */ /* 0x000fc600078a10ff */
[----:B------:R1:W-:Y:S01]  /*3ab60*/  @P4 STG.E desc[UR52][R8.64], R192 ;  /* 0x000000c008004986 */ /* 0x0003e2000c101934 */
[----:B------:R-:W-:Y:S01]  /*3ab70*/  ISETP.LT.AND P1, PT, R16, UR4, !P0 ;  /* 0x0000000410007c0c */ /* 0x000fe2000c721270 */
[----:B------:R-:W-:Y:S02]  /*3ab80*/  ULDC UR4, c[0x0][0x22c] ;  /* 0x00008b0000047ab9 */ /* 0x000fe40000000800 */
[----:B------:R-:W3:Y:S01]  /*3ab90*/  LDL.LU R16, [R1+0x1068] ;  /* 0x0010680001107983 */ /* 0x000ee20000300800 */
        /* <DEDUP_REMOVED lines=411> */
[----:B------:R1:W-:Y:S04]  /*3c550*/  @P5 STG.E desc[UR52][R10.64], R27 ;  /* 0x0000001b0a005986 */ /* 0x0003e8000c101934 */
[----:B------:R-:W3:Y:S01]  /*3c560*/  LDL.LU R19, [R1+0x11a0] ;  /* 0x0011a00001137983 */ /* 0x000ee20000300800 */
[----:B-1----:R-:W-:-:S03]  /*3c570*/  LEA R8, P1, R12, R2, 0x2 ;  /* 0x000000020c087211 */ /* 0x002fc600078210ff */
[----:B------:R-:W3:Y:S01]  /*3c580*/  LDL.LU R18, [R1+0x11b0] ;  /* 0x0011b00001127983 */ /* 0x000ee20000300800 */
[----:B------:R-:W-:Y:S01]  /*3c590*/  LEA.HI.X.SX32 R9, R12, R3, 0x2, P1 ;  /* 0x000000030c097211 */ /* 0x000fe200008f16ff */
[----:B------:R-:W-:Y:S01]  /*3c5a0*/  IMAD R12, R252, 0x2, R0 ;  /* 0x00000002fc0c7824 */ /* 0x000fe200078e0200 */
[----:B------:R-:W-:-:S03]  /*3c5b0*/  LEA R10, P5, R0, R2, 0x2 ;  /* 0x00000002000a7211 */ /* 0x000fc600078a10ff */
[----:B------:R1:W-:Y:S01]  /*3c5c0*/  @P4 STG.E desc[UR52][R8.64], R28 ;  /* 0x0000001c08004986 */ /* 0x0003e2000c101934 */
[----:B------:R-:W-:Y:S01]  /*3c5d0*/  ISETP.LT.AND P1, PT, R16, UR4, !P0 ;  /* 0x0000000410007c0c */ /* 0x000fe2000c721270 */
[----:B------:R-:W-:Y:S01]  /*3c5e0*/  ULDC UR4, c[0x0][0x22c] ;  /* 0x00008b0000047ab9 */ /* 0x000fe20000000800 */
[----:B------:R-:W-:Y:S01]  /*3c5f0*/  LEA.HI.X.SX32 R11, R0, R3, 0x2, P5 ;  /* 0x00000003000b7211 */ /* 0x000fe200028f16ff */
[----:B------:R-:W3:Y:S01]  /*3c600*/  LDL.LU R16, [R1+0x11ac] ;  /* 0x0011ac0001107983 */ /* 0x000ee20000300800 */
[----:B-1----:R-:W-:-:S03]  /*3c610*/  LEA R8, P4, R12, R2, 0x2 ;  /* 0x000000020c087211 */ /* 0x002fc600078810ff */
[----:B------:R1:W-:Y:S01]  /*3c620*/  @P3 STG.E desc[UR52][R10.64], R29 ;  /* 0x0000001d0a003986 */ /* 0x0003e2000c101934 */
[----:B------:R-:W-:-:S05]  /*3c630*/  LEA.HI.X.SX32 R9, R12, R3, 0x2, P4 ;  /* 0x000000030c097211 */ /* 0x000fca00020f16ff */
[----:B------:R4:W-:Y:S01]  /*3c640*/  @P2 STG.E desc[UR52][R8.64], R30 ;  /* 0x0000001e08002986 */ /* 0x0009e2000c101934 */
[----:B--2---:R-:W-:Y:S01]  /*3c650*/  ISETP.LT.AND P5, PT, R13, UR4, !P0 ;  /* 0x000000040d007c0c */ /* 0x004fe2000c7a1270 */
[----:B------:R-:W-:Y:S01]  /*3c660*/  IMAD R13, R252, 0x2, R12 ;  /* 0x00000002fc0d7824 */ /* 0x000fe200078e020c */
[----:B------:R-:W-:-:S04]  /*3c670*/  ULDC UR4, c[0x0][0x22c] ;  /* 0x00008b0000047ab9 */ /* 0x000fc80000000800 */
[----:B-1----:R-:W-:-:S04]  /*3c680*/  LEA R10, P3, R13, R2, 0x2 ;  /* 0x000000020d0a7211 */ /* 0x002fc800078610ff */
[-C--:B------:R-:W-:Y:S02]  /*3c690*/  LEA.HI.X.SX32 R11, R13, R3.reuse, 0x2, P3 ;  /* 0x000000030d0b7211 */ /* 0x080fe400018f16ff */
[----:B----4-:R-:W-:Y:S01]  /*3c6a0*/  ISETP.LT.AND P4, PT, R15, UR4, !P0 ;  /* 0x000000040f007c0c */ /* 0x010fe2000c781270 */
[----:B------:R-:W-:Y:S01]  /*3c6b0*/  IMAD R15, R252, 0x2, R13 ;  /* 0x00000002fc0f7824 */ /* 0x000fe200078e020d */
[----:B------:R-:W-:Y:S02]  /*3c6c0*/  ULDC UR4, c[0x0][0x22c] ;  /* 0x00008b0000047ab9 */ /* 0x000fe40000000800 */
[----:B------:R-:W-:Y:S01]  /*3c6d0*/  ISETP.LT.AND P3, PT, R17, UR4, !P0 ;  /* 0x0000000411007c0c */ /* 0x000fe2000c761270 */
[----:B------:R-:W-:Y:S01]  /*3c6e0*/  ULDC UR4, c[0x0][0x22c] ;  /* 0x00008b0000047ab9 */ /* 0x000fe20000000800 */
[C---:B------:R-:W-:Y:S01]  /*3c6f0*/  LEA R8, P2, R15.reuse, R2, 0x2 ;  /* 0x000000020f087211 */ /* 0x040fe200078410ff */
[----:B------:R-:W2:Y:S03]  /*3c700*/  LDL.LU R17, [R1+0x11bc] ;  /* 0x0011bc0001117983 */ /* 0x000ea60000300800 */
[----:B------:R-:W-:-:S02]  /*3c710*/  LEA.HI.X.SX32 R9, R15, R3, 0x2, P2 ;  /* 0x000000030f097211 */ /* 0x000fc400010f16ff */
[----:B---3--:R-:W-:Y:S01]  /*3c720*/  ISETP.LT.AND P2, PT, R14, UR4, !P0 ;  /* 0x000000040e007c0c */ /* 0x008fe2000c741270 */
[----:B------:R-:W-:Y:S01]  /*3c730*/  IMAD R13, R252, 0x2, R15 ;  /* 0x00000002fc0d7824 */ /* 0x000fe200078e020f */
[----:B------:R-:W3:Y:S01]  /*3c740*/  LDL.LU R14, [R1+0x1188] ;  /* 0x00118800010e7983 */ /* 0x000ee20000300800 */
[----:B------:R-:W-:-:S03]  /*3c750*/  ULDC UR4, c[0x0][0x22c] ;  /* 0x00008b0000047ab9 */ /* 0x000fc60000000800 */
[----:B------:R-:W4:Y:S01]  /*3c760*/  LDL.LU R0, [R1+0x1194] ;  /* 0x0011940001007983 */ /* 0x000f220000300800 */
[----:B------:R-:W-:-:S03]  /*3c770*/  IMAD R15, R252, 0x2, R13 ;  /* 0x00000002fc0f7824 */ /* 0x000fc600078e020d */
[----:B------:R1:W-:Y:S04]  /*3c780*/  @P6 STG.E desc[UR52][R10.64], R31 ;  /* 0x0000001f0a006986 */ /* 0x0003e8000c101934 */
[----:B------:R1:W-:Y:S04]  /*3c790*/  @P1 STG.E desc[UR52][R8.64], R32 ;  /* 0x0000002008001986 */ /* 0x0003e8000c101934 */
[----:B------:R-:W4:Y:S01]  /*3c7a0*/  LDL.LU R12, [R1+0x1190] ;  /* 0x00119000010c7983 */ /* 0x000f220000300800 */
[----:B-1----:R-:W-:-:S04]  /*3c7b0*/  LEA R10, P6, R13, R2, 0x2 ;  /* 0x000000020d0a7211 */ /* 0x002fc800078c10ff */
[----:B------:R-:W-:Y:S01]  /*3c7c0*/  LEA.HI.X.SX32 R11, R13, R3, 0x2, P6 ;  /* 0x000000030d0b7211 */ /* 0x000fe200030f16ff */
[----:B------:R-:W-:Y:S01]  /*3c7d0*/  IMAD R13, R252, 0x2, R15 ;  /* 0x00000002fc0d7824 */ /* 0x000fe200078e020f */
[----:B------:R-:W-:-:S03]  /*3c7e0*/  LEA R8, P1, R15, R2, 0x2 ;  /* 0x000000020f087211 */ /* 0x000fc600078210ff */
[----:B------:R1:W-:Y:S01]  /*3c7f0*/  @P5 STG.E desc[UR52][R10.64], R33 ;  /* 0x000000210a005986 */ /* 0x0003e2000c101934 */
[----:B------:R-:W-:Y:S01]  /*3c800*/  LEA.HI.X.SX32 R9, R15, R3, 0x2, P1 ;  /* 0x000000030f097211 */ /* 0x000fe200008f16ff */
[----:B------:R-:W-:Y:S01]  /*3c810*/  IMAD R15, R252, 0x2, R13 ;  /* 0x00000002fc0f7824 */ /* 0x000fe200078e020d */
[----:B------:R-:W-:Y:S01]  /*3c820*/  ISETP.LT.AND P6, PT, R19, UR4, !P0 ;  /* 0x0000000413007c0c */ /* 0x000fe2000c7c1270 */
[----:B------:R-:W-:Y:S02]  /*3c830*/  ULDC UR4, c[0x0][0x22c] ;  /* 0x00008b0000047ab9 */ /* 0x000fe40000000800 */
[----:B------:R1:W-:Y:S02]  /*3c840*/  @P4 STG.E desc[UR52][R8.64], R34 ;  /* 0x0000002208004986 */ /* 0x0003e4000c101934 */
[----:B-1----:R-:W-:-:S04]  /*3c850*/  LEA R10, P5, R13, R2, 0x2 ;  /* 0x000000020d0a7211 */ /* 0x002fc800078a10ff */
[-C--:B------:R-:W-:Y:S01]  /*3c860*/  LEA.HI.X.SX32 R11, R13, R3.reuse, 0x2, P5 ;  /* 0x000000030d0b7211 */ /* 0x080fe200028f16ff */
[----:B------:R-:W-:Y:S01]  /*3c870*/  IMAD R13, R252, 0x2, R15 ;  /* 0x00000002fc0d7824 */ /* 0x000fe200078e020f */
[C---:B------:R-:W-:Y:S02]  /*3c880*/  LEA R8, P4, R15.reuse, R2, 0x2 ;  /* 0x000000020f087211 */ /* 0x040fe400078810ff */
[----:B------:R-:W-:Y:S01]  /*3c890*/  ISETP.LT.AND P1, PT, R18, UR4, !P0 ;  /* 0x0000000412007c0c */ /* 0x000fe2000c721270 */
[----:B------:R-:W-:Y:S01]  /*3c8a0*/  ULDC UR4, c[0x0][0x22c] ;  /* 0x00008b0000047ab9 */ /* 0x000fe20000000800 */
[----:B------:R-:W-:Y:S01]  /*3c8b0*/  LEA.HI.X.SX32 R9, R15, R3, 0x2, P4 ;  /* 0x000000030f097211 */ /* 0x000fe200020f16ff */
[----:B------:R-:W-:Y:S01]  /*3c8c0*/  IMAD R15, R252, 0x2, R13 ;  /* 0x00000002fc0f7824 */ /* 0x000fe200078e020d */
[----:B------:R-:W-:Y:S01]  /*3c8d0*/  ISETP.LT.AND P5, PT, R16, UR4, !P0 ;  /* 0x0000000410007c0c */ /* 0x000fe2000c7a1270 */
[----:B------:R1:W-:Y:S01]  /*3c8e0*/  @P3 STG.E desc[UR52][R10.64], R35 ;  /* 0x000000230a003986 */ /* 0x0003e2000c101934 */
[----:B------:R-:W-:-:S03]  /*3c8f0*/  ULDC UR4, c[0x0][0x22c] ;  /* 0x00008b0000047ab9 */ /* 0x000fc60000000800 */
[----:B------:R-:W4:Y:S04]  /*3c900*/  LDL.LU R16, [R1+0x119c] ;  /* 0x00119c0001107983 */ /* 0x000f280000300800 */
        /* <DEDUP_REMOVED lines=8> */
[----:B---3--:R-:W-:Y:S01]  /*3c990*/  ISETP.LT.AND P3, PT, R14, UR4, !P0 ;  /* 0x000000040e007c0c */ /* 0x008fe2000c761270 */
[----:B------:R-:W-:Y:S02]  /*3c9a0*/  ULDC UR4, c[0x0][0x22c] ;  /* 0x00008b0000047ab9 */ /* 0x000fe40000000800 */
[----:B------:R-:W3:Y:S01]  /*3c9b0*/  LDL.LU R14, [R1+0x1168] ;  /* 0x00116800010e7983 */ /* 0x000ee20000300800 */
[----:B----4-:R-:W-:Y:S01]  /*3c9c0*/  ISETP.LT.AND P2, PT, R0, UR4, !P0 ;  /* 0x0000000400007c0c */ /* 0x010fe2000c741270 */
[----:B------:R-:W-:-:S02]  /*3c9d0*/  IMAD R13, R252, 0x2, R15 ;  /* 0x00000002fc0d7824 */ /* 0x000fc400078e020f */
[----:B------:R-:W4:Y:S01]  /*3c9e0*/  LDL.LU R0, [R1+0x1164] ;  /* 0x0011640001007983 */ /* 0x000f220000300800 */
[----:B------:R-:W-:-:S03]  /*3c9f0*/  ULDC UR4, c[0x0][0x22c] ;  /* 0x00008b0000047ab9 */ /* 0x000fc60000000800 */
[----:B------:R1:W-:Y:S01]  /*3ca00*/  @P6 STG.E desc[UR52][R10.64], R37 ;  /* 0x000000250a006986 */ /* 0x0003e2000c101934 */
[----:B------:R-:W-:-:S03]  /*3ca10*/  IMAD R15, R252, 0x2, R13 ;  /* 0x00000002fc0f7824 */ /* 0x000fc600078e020d */
[----:B------:R1:W-:Y:S02]  /*3ca20*/  @P1 STG.E desc[UR52][R8.64], R38 ;  /* 0x0000002608001986 */ /* 0x0003e4000c101934 */
[----:B-1----:R-:W-:-:S04]  /*3ca30*/  LEA R10, P6, R13, R2, 0x2 ;  /* 0x000000020d0a7211 */ /* 0x002fc800078c10ff */
[-C--:B------:R-:W-:Y:S01]  /*3ca40*/  LEA.HI.X.SX32 R11, R13, R3.reuse, 0x2, P6 ;  /* 0x000000030d0b7211 */ /* 0x080fe200030f16ff */
[----:B------:R-:W-:Y:S01]  /*3ca50*/  IMAD R13, R252, 0x2, R15 ;  /* 0x00000002fc0d7824 */ /* 0x000fe200078e020f */
[----:B------:R-:W-:Y:S01]  /*3ca60*/  ISETP.LT.AND P6, PT, R12, UR4, !P0 ;  /* 0x000000040c007c0c */ /* 0x000fe2000c7c1270 */
[----:B------:R-:W-:Y:S01]  /*3ca70*/  ULDC UR4, c[0x0][0x22c] ;  /* 0x00008b0000047ab9 */ /* 0x000fe20000000800 */
[C---:B------:R-:W-:Y:S01]  /*3ca80*/  LEA R8, P1, R15.reuse, R2, 0x2 ;  /* 0x000000020f087211 */ /* 0x040fe200078210ff */
[----:B------:R-:W4:Y:S03]  /*3ca90*/  LDL.LU R12, [R1+0x1178] ;  /* 0x00117800010c7983 */ /* 0x000f260000300800 */
[----:B------:R-:W-:Y:S01]  /*3caa0*/  LEA.HI.X.SX32 R9, R15, R3, 0x2, P1 ;  /* 0x000000030f097211 */ /* 0x000fe200008f16ff */
[----:B------:R1:W-:Y:S01]  /*3cab0*/  @P5 STG.E desc[UR52][R10.64], R39 ;  /* 0x000000270a005986 */ /* 0x0003e2000c101934 */
[----:B------:R-:W-:-:S03]  /*3cac0*/  IMAD R15, R252, 0x2, R13 ;  /* 0x00000002fc0f7824 */ /* 0x000fc600078e020d */
[----:B------:R1:W-:Y:S02]  /*3cad0*/  @P4 STG.E desc[UR52][R8.64], R40 ;  /* 0x0000002808004986 */ /* 0x0003e4000c101934 */
[----:B-1----:R-:W-:-:S04]  /*3cae0*/  LEA R10, P5, R13, R2, 0x2 ;  /* 0x000000020d0a7211 */ /* 0x002fc800078a10ff */
[-C--:B------:R-:W-:Y:S01]  /*3caf0*/  LEA.HI.X.SX32 R11, R13, R3.reuse, 0x2, P5 ;  /* 0x000000030d0b7211 */ /* 0x080fe200028f16ff */
[----:B------:R-:W-:Y:S01]  /*3cb00*/  IMAD R13, R252, 0x2, R15 ;  /* 0x00000002fc0d7824 */ /* 0x000fe200078e020f */
[C---:B------:R-:W-:Y:S02]  /*3cb10*/  LEA R8, P4, R15.reuse, R2, 0x2 ;  /* 0x000000020f087211 */ /* 0x040fe400078810ff */
[----:B------:R-:W-:Y:S01]  /*3cb20*/  ISETP.LT.AND P1, PT, R16, UR4, !P0 ;  /* 0x0000000410007c0c */ /* 0x000fe2000c721270 */
[----:B------:R-:W-:Y:S01]  /*3cb30*/  ULDC UR4, c[0x0][0x22c] ;  /* 0x00008b0000047ab9 */ /* 0x000fe20000000800 */
[----:B------:R-:W4:Y:S01]  /*3cb40*/  LDL.LU R16, [R1+0x1174] ;  /* 0x0011740001107983 */ /* 0x000f220000300800 */
[----:B------:R-:W-:-:S03]  /*3cb50*/  LEA.HI.X.SX32 R9, R15, R3, 0x2, P4 ;  /* 0x000000030f097211 */ /* 0x000fc600020f16ff */
[----:B------:R1:W-:Y:S02]  /*3cb60*/  @P3 STG.E desc[UR52][R10.64], R41 ;  /* 0x000000290a003986 */ /* 0x0003e4000c101934 */
[----:B-1----:R-:W-:-:S04]  /*3cb70*/  LEA R10, P3, R13, R2, 0x2 ;  /* 0x000000020d0a7211 */ /* 0x002fc800078610ff */
        /* <DEDUP_REMOVED lines=19> */
[----:B------:R1:W-:Y:S01]  /*3ccb0*/  @P1 STG.E desc[UR52][R8.64], R44 ;  /* 0x0000002c08001986 */ /* 0x0003e2000c101934 */
[----:B------:R-:W-:-:S03]  /*3ccc0*/  LEA.HI.X.SX32 R11, R13, R3, 0x2, P6 ;  /* 0x000000030d0b7211 */ /* 0x000fc600030f16ff */
[----:B------:R-:W4:Y:S01]  /*3ccd0*/  LDL.LU R12, [R1+0x1154] ;  /* 0x00115400010c7983 */ /* 0x000f220000300800 */
[C---:B------:R-:W-:Y:S01]  /*3cce0*/  IMAD R13, R252.reuse, 0x2, R15 ;  /* 0x00000002fc0d7824 */ /* 0x040fe200078e020f */
[----:B------:R-:W-:Y:S01]  /*3ccf0*/  ULDC UR4, c[0x0][0x22c] ;  /* 0x00008b0000047ab9 */ /* 0x000fe20000000800 */
[C---:B-1----:R-:W-:Y:S01]  /*3cd00*/  LEA R8, P1, R15.reuse, R2, 0x2 ;  /* 0x000000020f087211 */ /* 0x042fe200078210ff */
[----:B------:R1:W-:Y:S03]  /*3cd10*/  @P5 STG.E desc[UR52][R10.64], R45 ;  /* 0x0000002d0a005986 */ /* 0x0003e6000c101934 */
[----:B------:R-:W-:Y:S01]  /*3cd20*/  LEA.HI.X.SX32 R9, R15, R3, 0x2, P1 ;  /* 0x000000030f097211 */ /* 0x000fe200008f16ff */
[----:B------:R-:W-:-:S04]  /*3cd30*/  IMAD R15, R252, 0x2, R13 ;  /* 0x00000002fc0f7824 */ /* 0x000fc800078e020d */
[----:B------:R1:W-:Y:S02]  /*3cd40*/  @P4 STG.E desc[UR52][R8.64], R46 ;  /* 0x0000002e08004986 */ /* 0x0003e4000c101934 */
[CC--:B-1----:R-:W-:Y:S02]  /*3cd50*/  LEA R10, P5, R13.reuse, R2.reuse, 0x2 ;  /* 0x000000020d0a7211 */ /* 0x0c2fe400078a10ff */
[----:B------:R-:W-:Y:S01]  /*3cd60*/  ISETP.LT.AND P6, PT, R16, UR4, !P0 ;  /* 0x0000000410007c0c */ /* 0x000fe2000c7c1270 */
[----:B------:R-:W-:Y:S01]  /*3cd70*/  ULDC UR4, c[0x0][0x22c] ;  /* 0x00008b0000047ab9 */ /* 0x000fe20000000800 */
[----:B------:R-:W4:Y:S01]  /*3cd80*/  LDL.LU R16, [R1+0x1160] ;  /* 0x0011600001107983 */ /* 0x000f220000300800 */
        /* <DEDUP_REMOVED lines=30> */
[----:B------:R1:W-:Y:S01]  /*3cf70*/  @P5 STG.E desc[UR52][R10.64], R51 ;  /* 0x000000330a005986 */ /* 0x0003e2000c101934 */
[----:B------:R-:W-:Y:S01]  /*3cf80*/  ISETP.LT.AND P2, PT, R16, UR4, !P0 ;  /* 0x0000000410007c0c */ /* 0x000fe2000c741270 */
[----:B------:R-:W-:Y:S02]  /*3cf90*/  ULDC UR4, c[0x0][0x22c] ;  /* 0x00008b0000047ab9 */ /* 0x000fe40000000800 */
[----:B------:R-:W4:Y:S01]  /*3cfa0*/  LDL.LU R16, [R1+0x1144] ;  /* 0x0011440001107983 */ /* 0x000f220000300800 */
        /* <DEDUP_REMOVED lines=22> */
[-C--:B------:R-:W-:Y:S02]  /*3d110*/  LEA.HI.X.SX32 R11, R13, R3.reuse, 0x2, P3 ;  /* 0x000000030d0b7211 */ /* 0x080fe400018f16ff */
[----:B------:R-:W-:Y:S01]  /*3d120*/  ISETP.LT.AND P4, PT, R12, UR4, !P0 ;  /* 0x000000040c007c0c */ /* 0x000fe2000c781270 */
[C---:B------:R-:W-:Y:S01]  /*3d130*/  IMAD R13, R252.reuse, 0x2, R15 ;  /* 0x00000002fc0d7824 */ /* 0x040fe200078e020f */
[----:B------:R-:W4:Y:S01]  /*3d140*/  LDL.LU R12, [R1+0x1118] ;  /* 0x00111800010c7983 */ /* 0x000f220000300800 */
[----:B------:R-:W-:Y:S01]  /*3d150*/  ULDC UR4, c[0x0][0x22c] ;  /* 0x00008b0000047ab9 */ /* 0x000fe20000000800 */
[C---:B-1----:R-:W-:Y:S02]  /*3d160*/  LEA R8, P2, R15.reuse, R2, 0x2 ;  /* 0x000000020f087211 */ /* 0x042fe400078410ff */
[----:B------:R1:W-:Y:S02]  /*3d170*/  @P6 STG.E desc[UR52][R10.64], R55 ;  /* 0x000000370a006986 */ /* 0x0003e4000c101934 */
        /* <DEDUP_REMOVED lines=73> */
[C---:B-1----:R-:W-:Y:S02]  /*3d610*/  LEA R10, P3, R13.reuse, R2, 0x2 ;  /* 0x000000020d0a7211 */ /* 0x042fe400078610ff */
[----:B------:R-:W-:Y:S01]  /*3d620*/  ISETP.LT.AND P5, PT, R16, UR4, !P0 ;  /* 0x0000000410007c0c */ /* 0x000fe2000c7a1270 */
[----:B------:R-:W-:Y:S01]  /*3d630*/  ULDC UR4, c[0x0][0x22c] ;  /* 0x00008b0000047ab9 */ /* 0x000fe20000000800 */
[----:B------:R-:W4:Y:S01]  /*3d640*/  LDL.LU R16, [R1+0x10dc] ;  /* 0x0010dc0001107983 */ /* 0x000f220000300800 */
[----:B------:R-:W-:-:S03]  /*3d650*/  LEA.HI.X.SX32 R11, R13, R3, 0x2, P3 ;  /* 0x000000030d0b7211 */ /* 0x000fc600018f16ff */
[----:B------:R-:W4:Y:S01]  /*3d660*/  LDL.LU R21, [R1+0x10d8] ;  /* 0x0010d80001157983 */ /* 0x000f220000300800 */
[----:B------:R-:W-:-:S03]  /*3d670*/  LEA R8, P2, R15, R2, 0x2 ;  /* 0x000000020f087211 */ /* 0x000fc600078410ff */
[----:B------:R-:W4:Y:S01]  /*3d680*/  LDL.LU R20, [R1+0x10c0] ;  /* 0x0010c00001147983 */ /* 0x000f220000300800 */
[----:B------:R-:W-:Y:S02]  /*3d690*/  LEA.HI.X.SX32 R9, R15, R3, 0x2, P2 ;  /* 0x000000030f097211 */ /* 0x000fe400010f16ff */
[----:B--2---:R-:W-:Y:S01]  /*3d6a0*/  ISETP.LT.AND P4, PT, R17, UR4, !P0 ;  /* 0x0000000411007c0c */ /* 0x004fe2000c781270 */
[----:B------:R-:W-:Y:S02]  /*3d6b0*/  ULDC UR4, c[0x0][0x22c] ;  /* 0x00008b0000047ab9 */ /* 0x000fe40000000800 */
[----:B---3--:R-:W-:Y:S01]  /*3d6c0*/  ISETP.LT.AND P3, PT, R14, UR4, !P0 ;  /* 0x000000040e007c0c */ /* 0x008fe2000c761270 */
[----:B------:R-:W-:Y:S02]  /*3d6d0*/  ULDC UR4, c[0x0][0x22c] ;  /* 0x00008b0000047ab9 */ /* 0x000fe40000000800 */
[----:B----4-:R-:W-:Y:S01]  /*3d6e0*/  ISETP.LT.AND P2, PT, R0, UR4, !P0 ;  /* 0x0000000400007c0c */ /* 0x010fe2000c741270 */
[----:B------:R-:W-:Y:S01]  /*3d6f0*/  IMAD R13, R252, 0x2, R15 ;  /* 0x00000002fc0d7824 */ /* 0x000fe200078e020f */
[----:B------:R-:W2:Y:S01]  /*3d700*/  LDL.LU R0, [R1+0x10bc] ;  /* 0x0010bc0001007983 */ /* 0x000ea20000300800 */
[----:B------:R-:W-:-:S03]  /*3d710*/  ULDC UR4, c[0x0][0x22c] ;  /* 0x00008b0000047ab9 */ /* 0x000fc60000000800 */
[----:B------:R1:W-:Y:S01]  /*3d720*/  @P6 STG.E desc[UR52][R10.64], R67 ;  /* 0x000000430a006986 */ /* 0x0003e2000c101934 */
[----:B------:R-:W-:-:S03]  /*3d730*/  IMAD R15, R252, 0x2, R13 ;  /* 0x00000002fc0f7824 */ /* 0x000fc600078e020d */
[----:B------:R3:W-:Y:S01]  /*3d740*/  @P1 STG.E desc[UR52][R8.64], R68 ;  /* 0x0000004408001986 */ /* 0x0007e2000c101934 */
[----:B------:R-:W-:-:S03]  /*3d750*/  IMAD R17, R252, 0x2, R15 ;  /* 0x00000002fc117824 */ /* 0x000fc600078e020f */
[----:B------:R-:W4:Y:S01]  /*3d760*/  LDL.LU R18, [R1+0x10b8] ;  /* 0x0010b80001127983 */ /* 0x000f220000300800 */
[----:B-1----:R-:W-:-:S04]  /*3d770*/  LEA R10, P6, R13, R2, 0x2 ;  /* 0x000000020d0a7211 */ /* 0x002fc800078c10ff */
[----:B------:R-:W-:Y:S01]  /*3d780*/  LEA.HI.X.SX32 R11, R13, R3, 0x2, P6 ;  /* 0x000000030d0b7211 */ /* 0x000fe200030f16ff */
[----:B------:R-:W-:-:S04]  /*3d790*/  IMAD R19, R252, 0x2, R17 ;  /* 0x00000002fc137824 */ /* 0x000fc800078e0211 */
[----:B------:R1:W-:Y:S01]  /*3d7a0*/  @P5 STG.E desc[UR52][R10.64], R69 ;  /* 0x000000450a005986 */ /* 0x0003e2000c101934 */
[-C--:B------:R-:W-:Y:S02]  /*3d7b0*/  LEA R14, P5, R17, R2.reuse, 0x2 ;  /* 0x00000002110e7211 */ /* 0x080fe400078a10ff */
[----:B------:R-:W-:Y:S01]  /*3d7c0*/  ISETP.LT.AND P6, PT, R12, UR4, !P0 ;  /* 0x000000040c007c0c */ /* 0x000fe2000c7c1270 */
[----:B------:R-:W-:Y:S01]  /*3d7d0*/  ULDC UR4, c[0x0][0x22c] ;  /* 0x00008b0000047ab9 */ /* 0x000fe20000000800 */
[----:B------:R-:W-:-:S04]  /*3d7e0*/  LEA R12, P1, R15, R2, 0x2 ;  /* 0x000000020f0c7211 */ /* 0x000fc800078210ff */
[-C--:B------:R-:W-:Y:S02]  /*3d7f0*/  LEA.HI.X.SX32 R13, R15, R3.reuse, 0x2, P1 ;  /* 0x000000030f0d7211 */ /* 0x080fe400008f16ff */
[----:B------:R-:W-:Y:S01]  /*3d800*/  LEA.HI.X.SX32 R15, R17, R3, 0x2, P5 ;  /* 0x00000003110f7211 */ /* 0x000fe200028f16ff */
[----:B------:R-:W-:Y:S02]  /*3d810*/  IMAD R17, R252, 0x2, R19 ;  /* 0x00000002fc117824 */ /* 0x000fe400078e0213 */
[----:B------:R2:W-:Y:S01]  /*3d820*/  @P4 STG.E desc[UR52][R12.64], R70 ;  /* 0x000000460c004986 */ /* 0x0005e2000c101934 */
[----:B---3--:R-:W-:-:S03]  /*3d830*/  LEA R8, P4, R19, R2, 0x2 ;  /* 0x0000000213087211 */ /* 0x008fc600078810ff */
[----:B------:R3:W-:Y:S01]  /*3d840*/  @P3 STG.E desc[UR52][R14.64], R71 ;  /* 0x000000470e003986 */ /* 0x0007e2000c101934 */
[----:B-1----:R-:W-:Y:S02]  /*3d850*/  LEA R10, P3, R17, R2, 0x2 ;  /* 0x00000002110a7211 */ /* 0x002fe400078610ff */
[----:B------:R-:W-:Y:S01]  /*3d860*/  ISETP.LT.AND P1, PT, R16, UR4, !P0 ;  /* 0x0000000410007c0c */ /* 0x000fe2000c721270 */
[----:B------:R-:W-:Y:S01]  /*3d870*/  ULDC UR4, c[0x0][0x22c] ;  /* 0x00008b0000047ab9 */ /* 0x000fe20000000800 */
[----:B------:R-:W4:Y:S01]  /*3d880*/  LDL.LU R16, [R1+0x10b4] ;  /* 0x0010b40001107983 */ /* 0x000f220000300800 */
[----:B------:R-:W-:Y:S01]  /*3d890*/  ISETP.LT.AND P5, PT, R21, UR4, !P0 ;  /* 0x0000000415007c0c */ /* 0x000fe2000c7a1270 */
[----:B------:R-:W-:Y:S02]  /*3d8a0*/  ULDC UR4, c[0x0][0x22c] ;  /* 0x00008b0000047ab9 */ /* 0x000fe40000000800 */
[----:B------:R-:W4:Y:S01]  /*3d8b0*/  LDL.LU R21, [R1+0x10ac] ;  /* 0x0010ac0001157983 */ /* 0x000f220000300800 */
[----:B------:R-:W-:-:S02]  /*3d8c0*/  LEA.HI.X.SX32 R9, R19, R3, 0x2, P4 ;  /* 0x0000000313097211 */ /* 0x000fc400020f16ff */
[----:B------:R-:W-:Y:S01]  /*3d8d0*/  ISETP.LT.AND P4, PT, R20, UR4, !P0 ;  /* 0x0000000414007c0c */ /* 0x000fe2000c781270 */
[----:B------:R-:W-:Y:S01]  /*3d8e0*/  ULDC UR4, c[0x0][0x22c] ;  /* 0x00008b0000047ab9 */ /* 0x000fe20000000800 */
[----:B------:R-:W4:Y:S01]  /*3d8f0*/  LDL.LU R20, [R1+0x1098] ;  /* 0x0010980001147983 */ /* 0x000f220000300800 */
[----:B------:R-:W-:Y:S02]  /*3d900*/  LEA.HI.X.SX32 R11, R17, R3, 0x2, P3 ;  /* 0x00000003110b7211 */ /* 0x000fe400018f16ff */
[----:B--2---:R-:W-:Y:S01]  /*3d910*/  ISETP.LT.AND P3, PT, R0, UR4, !P0 ;  /* 0x0000000400007c0c */ /* 0x004fe2000c761270 */
[----:B------:R-:W-:Y:S01]  /*3d920*/  IMAD R19, R252, 0x2, R17 ;  /* 0x00000002fc137824 */ /* 0x000fe200078e0211 */
[----:B------:R-:W2:Y:S01]  /*3d930*/  LDL.LU R0, [R1+0x1094] ;  /* 0x0010940001007983 */ /* 0x000ea20000300800 */
[----:B------:R-:W-:-:S03]  /*3d940*/  ULDC UR4, c[0x0][0x22c] ;  /* 0x00008b0000047ab9 */ /* 0x000fc60000000800 */
[----:B------:R1:W-:Y:S01]  /*3d950*/  @P2 STG.E desc[UR52][R8.64], R72 ;  /* 0x0000004808002986 */ /* 0x0003e2000c101934 */
[CC--:B------:R-:W-:Y:S01]  /*3d960*/  LEA R12, P2, R19.reuse, R2.reuse, 0x2 ;  /* 0x00000002130c7211 */ /* 0x0c0fe200078410ff */
[C---:B------:R-:W-:Y:S02]  /*3d970*/  IMAD R17, R252.reuse, 0x2, R19 ;  /* 0x00000002fc117824 */ /* 0x040fe400078e0213 */
[----:B------:R4:W-:Y:S01]  /*3d980*/  @P6 STG.E desc[UR52][R10.64], R73 ;  /* 0x000000490a006986 */ /* 0x0009e2000c101934 */
[----:B------:R-:W-:Y:S01]  /*3d990*/  LEA.HI.X.SX32 R13, R19, R3, 0x2, P2 ;  /* 0x00000003130d7211 */ /* 0x000fe200010f16ff */
[----:B------:R-:W-:Y:S01]  /*3d9a0*/  IMAD R19, R252, 0x2, R17 ;  /* 0x00000002fc137824 */ /* 0x000fe200078e0211 */
[----:B---3--:R-:W-:-:S03]  /*3d9b0*/  LEA R14, P6, R17, R2, 0x2 ;  /* 0x00000002110e7211 */ /* 0x008fc600078c10ff */
[----:B------:R3:W-:Y:S01]  /*3d9c0*/  @P1 STG.E desc[UR52][R12.64], R74 ;  /* 0x0000004a0c001986 */ /* 0x0007e2000c101934 */
[-C--:B------:R-:W-:Y:S01]  /*3d9d0*/  LEA.HI.X.SX32 R15, R17, R3.reuse, 0x2, P6 ;  /* 0x00000003110f7211 */ /* 0x080fe200030f16ff */
[----:B------:R-:W-:Y:S01]  /*3d9e0*/  IMAD R17, R252, 0x2, R19 ;  /* 0x00000002fc117824 */ /* 0x000fe200078e0213 */
[CC--:B-1----:R-:W-:Y:S02]  /*3d9f0*/  LEA R8, P1, R19.reuse, R2.reuse, 0x2 ;  /* 0x0000000213087211 */ /* 0x0c2fe400078210ff */
[----:B----4-:R-:W-:Y:S01]  /*3da00*/  ISETP.LT.AND P2, PT, R18, UR4, !P0 ;  /* 0x0000000412007c0c */ /* 0x010fe2000c741270 */
[----:B------:R-:W-:Y:S01]  /*3da10*/  ULDC UR4, c[0x0][0x22c] ;  /* 0x00008b0000047ab9 */ /* 0x000fe20000000800 */
[----:B------:R-:W4:Y:S01]  /*3da20*/  LDL.LU R18, [R1+0x1088] ;  /* 0x0010880001127983 */ /* 0x000f220000300800 */
[----:B------:R-:W-:Y:S01]  /*3da30*/  LEA.HI.X.SX32 R9, R19, R3, 0x2, P1 ;  /* 0x0000000313097211 */ /* 0x000fe200008f16ff */
[----:B------:R-:W-:Y:S02]  /*3da40*/  IMAD R19, R252, 0x2, R17 ;  /* 0x00000002fc137824 */ /* 0x000fe400078e0211 */
[----:B------:R1:W-:Y:S01]  /*3da50*/  @P5 STG.E desc[UR52][R14.64], R75 ;  /* 0x0000004b0e005986 */ /* 0x0003e2000c101934 */
[----:B------:R-:W-:-:S03]  /*3da60*/  LEA R10, P5, R17, R2, 0x2 ;  /* 0x00000002110a7211 */ /* 0x000fc600078a10ff */
[----:B------:R1:W-:Y:S01]  /*3da70*/  @P4 STG.E desc[UR52][R8.64], R76 ;  /* 0x0000004c08004986 */ /* 0x0003e2000c101934 */
[----:B---3--:R-:W-:Y:S02]  /*3da80*/  LEA R12, P4, R19, R2, 0x2 ;  /* 0x00000002130c7211 */ /* 0x008fe400078810ff */
[-C--:B------:R-:W-:Y:S02]  /*3da90*/  LEA.HI.X.SX32 R11, R17, R3.reuse, 0x2, P5 ;  /* 0x00000003110b7211 */ /* 0x080fe400028f16ff */
[----:B------:R-:W-:Y:S02]  /*3daa0*/  LEA.HI.X.SX32 R13, R19, R3, 0x2, P4 ;  /* 0x00000003130d7211 */ /* 0x000fe400020f16ff */
[----:B------:R-:W-:Y:S01]  /*3dab0*/  ISETP.LT.AND P6, PT, R16, UR4, !P0 ;  /* 0x0000000410007c0c */ /* 0x000fe2000c7c1270 */
[----:B------:R-:W-:Y:S01]  /*3dac0*/  ULDC UR4, c[0x0][0x22c] ;  /* 0x00008b0000047ab9 */ /* 0x000fe20000000800 */
[----:B------:R-:W3:Y:S01]  /*3dad0*/  LDL.LU R16, [R1+0x107c] ;  /* 0x00107c0001107983 */ /* 0x000ee20000300800 */
[----:B------:R-:W-:Y:S01]  /*3dae0*/  ISETP.LT.AND P1, PT, R21, UR4, !P0 ;  /* 0x0000000415007c0c */ /* 0x000fe2000c721270 */
[----:B------:R-:W-:-:S02]  /*3daf0*/  ULDC UR4, c[0x0][0x22c] ;  /* 0x00008b0000047ab9 */ /* 0x000fc40000000800 */
[----:B------:R-:W3:Y:S01]  /*3db00*/  LDL.LU R21, [R1+0x1074] ;  /* 0x0010740001157983 */ /* 0x000ee20000300800 */
[----:B------:R-:W-:Y:S01]  /*3db10*/  ISETP.LT.AND P5, PT, R20, UR4, !P0 ;  /* 0x0000000414007c0c */ /* 0x000fe2000c7a1270 */
[----:B------:R-:W-:Y:S02]  /*3db20*/  ULDC UR4, c[0x0][0x22c] ;  /* 0x00008b0000047ab9 */ /* 0x000fe40000000800 */
[----:B------:R-:W3:Y:S01]  /*3db30*/  LDL.LU R20, [R1+0x106c] ;  /* 0x00106c0001147983 */ /* 0x000ee20000300800 */
[----:B--2---:R-:W-:Y:S01]  /*3db40*/  ISETP.LT.AND P4, PT, R0, UR4, !P0 ;  /* 0x0000000400007c0c */ /* 0x004fe2000c781270 */
[----:B------:R-:W-:Y:S02]  /*3db50*/  IMAD R17, R252, 0x2, R19 ;  /* 0x00000002fc117824 */ /* 0x000fe400078e0213 */
[----:B------:R-:W2:Y:S01]  /*3db60*/  LDL.LU R0, [R1+0x1060] ;  /* 0x0010600001007983 */ /* 0x000ea20000300800 */
[----:B------:R-:W-:-:S03]  /*3db70*/  ULDC UR4, c[0x0][0x22c] ;  /* 0x00008b0000047ab9 */ /* 0x000fc60000000800 */
[----:B------:R4:W-:Y:S01]  /*3db80*/  @P3 STG.E desc[UR52][R10.64], R77 ;  /* 0x0000004d0a003986 */ /* 0x0009e2000c101934 */
[CC--:B-1----:R-:W-:Y:S01]  /*3db90*/  LEA R14, P3, R17.reuse, R2.reuse, 0x2 ;  /* 0x00000002110e7211 */ /* 0x0c2fe200078610ff */
[C---:B------:R-:W-:Y:S02]  /*3dba0*/  IMAD R19, R252.reuse, 0x2, R17 ;  /* 0x00000002fc137824 */ /* 0x040fe400078e0211 */
[----:B------:R1:W-:Y:S01]  /*3dbb0*/  @P2 STG.E desc[UR52][R12.64], R78 ;  /* 0x0000004e0c002986 */ /* 0x0003e2000c101934 */
[----:B------:R-:W-:Y:S01]  /*3dbc0*/  LEA.HI.X.SX32 R15, R17, R3, 0x2, P3 ;  /* 0x00000003110f7211 */ /* 0x000fe200018f16ff */
[----:B------:R-:W-:Y:S01]  /*3dbd0*/  IMAD R17, R252, 0x2, R19 ;  /* 0x00000002fc117824 */ /* 0x000fe200078e0213 */
[----:B------:R-:W-:-:S03]  /*3dbe0*/  LEA R8, P2, R19, R2, 0x2 ;  /* 0x0000000213087211 */ /* 0x000fc600078410ff */
[----:B------:R1:W-:Y:S01]  /*3dbf0*/  @P6 STG.E desc[UR52][R14.64], R79 ;  /* 0x0000004f0e006986 */ /* 0x0003e2000c101934 */
[-C--:B------:R-:W-:Y:S01]  /*3dc00*/  LEA.HI.X.SX32 R9, R19, R3.reuse, 0x2, P2 ;  /* 0x0000000313097211 */ /* 0x080fe200010f16ff */
[----:B------:R-:W-:Y:S01]  /*3dc10*/  IMAD R19, R252, 0x2, R17 ;  /* 0x00000002fc137824 */ /* 0x000fe200078e0211 */
[CC--:B----4-:R-:W-:Y:S02]  /*3dc20*/  LEA R10, P6, R17.reuse, R2.reuse, 0x2 ;  /* 0x00000002110a7211 */ /* 0x0d0fe400078c10ff */
[----:B------:R-:W-:Y:S01]  /*3dc30*/  ISETP.LT.AND P3, PT, R18, UR4, !P0 ;  /* 0x0000000412007c0c */ /* 0x000fe2000c761270 */
[----:B------:R-:W-:Y:S01]  /*3dc40*/  ULDC UR4, c[0x0][0x22c] ;  /* 0x00008b0000047ab9 */ /* 0x000fe20000000800 */
[----:B------:R-:W4:Y:S01]  /*3dc50*/  LDL.LU R18, [R1+0x1054] ;  /* 0x0010540001127983 */ /* 0x000f220000300800 */
[----:B------:R-:W-:Y:S01]  /*3dc60*/  LEA.HI.X.SX32 R11, R17, R3, 0x2, P6 ;  /* 0x00000003110b7211 */ /* 0x000fe200030f16ff */
[----:B------:R-:W-:Y:S02]  /*3dc70*/  IMAD R17, R252, 0x2, R19 ;  /* 0x00000002fc117824 */ /* 0x000fe400078e0213 */
[----:B------:R2:W-:Y:S01]  /*3dc80*/  @P1 STG.E desc[UR52][R8.64], R80 ;  /* 0x0000005008001986 */ /* 0x0005e2000c101934 */
[----:B-1----:R-:W-:-:S03]  /*3dc90*/  LEA R12, P1, R19, R2, 0x2 ;  /* 0x00000002130c7211 */ /* 0x002fc600078210ff */
[----:B------:R1:W-:Y:S01]  /*3dca0*/  @P5 STG.E desc[UR52][R10.64], R81 ;  /* 0x000000510a005986 */ /* 0x0003e2000c101934 */
[----:B------:R-:W-:Y:S02]  /*3dcb0*/  LEA R14, P5, R17, R2, 0x2 ;  /* 0x00000002110e7211 */ /* 0x000fe400078a10ff */
[-C--:B------:R-:W-:Y:S02]  /*3dcc0*/  LEA.HI.X.SX32 R13, R19, R3.reuse, 0x2, P1 ;  /* 0x00000003130d7211 */ /* 0x080fe400008f16ff */
[----:B------:R-:W-:Y:S02]  /*3dcd0*/  LEA.HI.X.SX32 R15, R17, R3, 0x2, P5 ;  /* 0x00000003110f7211 */ /* 0x000fe400028f16ff */
[----:B---3--:R-:W-:Y:S01]  /*3dce0*/  ISETP.LT.AND P2, PT, R16, UR4, !P0 ;  /* 0x0000000410007c0c */ /* 0x008fe2000c741270 */
        /* <DEDUP_REMOVED lines=18> */
[----:B-1----:R-:W-:-:S03]  /*3de10*/  LEA R10, P3, R17, R2, 0x2 ;  /* 0x00000002110a7211 */ /* 0x002fc600078610ff */
        /* <DEDUP_REMOVED lines=10> */
[----:B------:R-:W-:-:S03]  /*3dec0*/  LEA R14, P6, R17, R2, 0x2 ;  /* 0x00000002110e7211 */ /* 0x000fc600078c10ff */
[----:B------:R2:W-:Y:S01]  /*3ded0*/  @P1 STG.E desc[UR52][R12.64], R86 ;  /* 0x000000560c001986 */ /* 0x0005e2000c101934 */
[----:B-1----:R-:W-:Y:S02]  /*3dee0*/  LEA R8, P1, R19, R2, 0x2 ;  /* 0x0000000213087211 */ /* 0x002fe400078210ff */
        /* <DEDUP_REMOVED lines=366> */
[----:B-1----:R-:W-:Y:S01]  /*3f5d0*/  LEA R14, P3, R17, R2, 0x2 ;  /* 0x00000002110e7211 */ /* 0x002fe200078610ff */
[----:B------:R-:W-:-:S03]  /*3f5e0*/  IMAD R19, R252, 0x2, R17 ;  /* 0x00000002fc137824 */ /* 0x000fc600078e0211 */
[----:B------:R-:W-:Y:S01]  /*3f5f0*/  LEA.HI.X.SX32 R15, R17, R3, 0x2, P3 ;  /* 0x00000003110f7211 */ /* 0x000fe200018f16ff */
[----:B------:R-:W-:Y:S01]  /*3f600*/  IMAD R17, R252, 0x2, R19 ;  /* 0x00000002fc117824 */ /* 0x000fe200078e0213 */
[----:B------:R1:W-:Y:S01]  /*3f610*/  @P2 STG.E desc[UR52][R12.64], R138 ;  /* 0x0000008a0c002986 */ /* 0x0003e2000c101934 */
[----:B------:R-:W-:-:S03]  /*3f620*/  LEA R8, P2, R19, R2, 0x2 ;  /* 0x0000000213087211 */ /* 0x000fc600078410ff */
[----:B------:R2:W-:Y:S01]  /*3f630*/  @P6 STG.E desc[UR52][R14.64], R139 ;  /* 0x0000008b0e006986 */ /* 0x0005e2000c101934 */
[----:B----4-:R-:W-:Y:S02]  /*3f640*/  LEA R10, P6, R17, R2, 0x2 ;  /* 0x00000002110a7211 */ /* 0x010fe400078c10ff */
[-C--:B------:R-:W-:Y:S01]  /*3f650*/  LEA.HI.X.SX32 R9, R19, R3.reuse, 0x2, P2 ;  /* 0x0000000313097211 */ /* 0x080fe200010f16ff */
[----:B------:R-:W-:Y:S01]  /*3f660*/  IMAD R19, R252, 0x2, R17 ;  /* 0x00000002fc137824 */ /* 0x000fe200078e0211 */
[----:B------:R-:W-:Y:S02]  /*3f670*/  LEA.HI.X.SX32 R11, R17, R3, 0x2, P6 ;  /* 0x00000003110b7211 */ /* 0x000fe400030f16ff */
[----:B------:R-:W-:Y:S01]  /*3f680*/  ISETP.LT.AND P3, PT, R18, UR4, !P0 ;  /* 0x0000000412007c0c */ /* 0x000fe2000c761270 */
[----:B------:R4:W-:Y:S01]  /*3f690*/  @P1 STG.E desc[UR52][R8.64], R140 ;  /* 0x0000008c08001986 */ /* 0x0009e2000c101934 */
[----:B------:R-:W-:-:S03]  /*3f6a0*/  ULDC UR4, c[0x0][0x22c] ;  /* 0x00008b0000047ab9 */ /* 0x000fc60000000800 */
[----:B------:R4:W-:Y:S01]  /*3f6b0*/  @P5 STG.E desc[UR52][R10.64], R141 ;  /* 0x0000008d0a005986 */ /* 0x0009e2000c101934 */
[----:B-1----:R-:W-:-:S03]  /*3f6c0*/  LEA R12, P5, R19, R2, 0x2 ;  /* 0x00000002130c7211 */ /* 0x002fc600078a10ff */
[----:B------:R-:W4:Y:S01]  /*3f6d0*/  LDL.LU R18, [R1+0xf38] ;  /* 0x000f380001127983 */ /* 0x000f220000300800 */
[----:B------:R-:W-:-:S05]  /*3f6e0*/  LEA.HI.X.SX32 R13, R19, R3, 0x2, P5 ;  /* 0x00000003130d7211 */ /* 0x000fca00028f16ff */
[----:B------:R1:W-:Y:S01]  /*3f6f0*/  @P4 STG.E desc[UR52][R12.64], R142 ;  /* 0x0000008e0c004986 */ /* 0x0003e2000c101934 */
[----:B---3--:R-:W-:Y:S01]  /*3f700*/  ISETP.LT.AND P2, PT, R16, UR4, !P0 ;  /* 0x0000000410007c0c */ /* 0x008fe2000c741270 */
[----:B------:R-:W-:Y:S02]  /*3f710*/  ULDC UR4, c[0x0][0x22c] ;  /* 0x00008b0000047ab9 */ /* 0x000fe40000000800 */
[----:B------:R-:W3:Y:S01]  /*3f720*/  LDL.LU R16, [R1+0xf34] ;  /* 0x000f340001107983 */ /* 0x000ee20000300800 */
[----:B------:R-:W-:Y:S01]  /*3f730*/  ISETP.LT.AND P1, PT, R21, UR4, !P0 ;  /* 0x0000000415007c0c */ /* 0x000fe2000c721270 */
[----:B------:R-:W-:Y:S02]  /*3f740*/  ULDC UR4, c[0x0][0x22c] ;  /* 0x00008b0000047ab9 */ /* 0x000fe40000000800 */
[----:B------:R-:W-:Y:S01]  /*3f750*/  ISETP.LT.AND P5, PT, R20, UR4, !P0 ;  /* 0x0000000414007c0c */ /* 0x000fe2000c7a1270 */
[----:B------:R-:W-:Y:S01]  /*3f760*/  ULDC UR4, c[0x0][0x22c] ;  /* 0x00008b0000047ab9 */ /* 0x000fe20000000800 */
[----:B------:R-:W3:Y:S01]  /*3f770*/  LDL.LU R20, [R1+0xf30] ;  /* 0x000f300001147983 */ /* 0x000ee20000300800 */
[----:B------:R-:W1:Y:S01]  /*3f780*/  S2R R151, SR_TID.X ;  /* 0x0000000000977919 */ /* 0x000e620000002100 */
[----:B--2---:R-:W-:Y:S01]  /*3f790*/  ISETP.LT.AND P4, PT, R0, UR4, !P0 ;  /* 0x0000000400007c0c */ /* 0x004fe2000c781270 */
[----:B-1----:R-:W-:Y:S01]  /*3f7a0*/  IMAD.SHL.U32 R151, R151, 0x10, RZ ;  /* 0x0000001097977824 */ /* 0x002fe200078e00ff */
[----:B------:R-:W2:Y:S01]  /*3f7b0*/  LDL.LU R0, [R1+0x1220] ;  /* 0x0012200001007983 */ /* 0x000ea20000300800 */
[----:B------:R-:W-:Y:S01]  /*3f7c0*/  IMAD R17, R252, 0x2, R19 ;  /* 0x00000002fc117824 */ /* 0x000fe200078e0213 */
[----:B------:R-:W-:-:S02]  /*3f7d0*/  ULDC UR4, c[0x0][0x22c] ;  /* 0x00008b0000047ab9 */ /* 0x000fc40000000800 */
[----:B------:R-:W-:Y:S01]  /*3f7e0*/  LOP3.LUT R151, R151, 0xff0, RZ, 0xc0, !PT ;  /* 0x00000ff097977812 */ /* 0x000fe200078ec0ff */
[----:B------:R-:W-:Y:S01]  /*3f7f0*/  IMAD R21, R252, 0x2, R17 ;  /* 0x00000002fc157824 */ /* 0x000fe200078e0211 */
[----:B------:R-:W-:-:S03]  /*3f800*/  LEA R14, P6, R17, R2, 0x2 ;  /* 0x00000002110e7211 */ /* 0x000fc600078c10ff */
[C---:B------:R-:W-:Y:S01]  /*3f810*/  IMAD R19, R252.reuse, 0x2, R21 ;  /* 0x00000002fc137824 */ /* 0x040fe200078e0215 */
[----:B------:R-:W-:Y:S01]  /*3f820*/  LEA.HI.X.SX32 R15, R17, R3, 0x2, P6 ;  /* 0x00000003110f7211 */ /* 0x000fe200030f16ff */
[----:B------:R-:W1:Y:S02]  /*3f830*/  LDS.128 R28, [R151+UR54] ;  /* 0x00000036971c7984 */ /* 0x000e640008000c00 */
[C---:B------:R-:W-:Y:S02]  /*3f840*/  IMAD R17, R252.reuse, 0x2, R19 ;  /* 0x00000002fc117824 */ /* 0x040fe400078e0213 */
[----:B------:R4:W-:Y:S02]  /*3f850*/  @P3 STG.E desc[UR52][R14.64], R143 ;  /* 0x0000008f0e003986 */ /* 0x0009e4000c101934 */
[-C--:B----4-:R-:W-:Y:S01]  /*3f860*/  LEA R8, P3, R21, R2.reuse, 0x2 ;  /* 0x0000000215087211 */ /* 0x090fe200078610ff */
[----:B------:R-:W-:Y:S01]  /*3f870*/  IMAD R23, R252, 0x2, R17 ;  /* 0x00000002fc177824 */ /* 0x000fe200078e0211 */
[----:B------:R-:W-:-:S02]  /*3f880*/  LEA R10, P6, R19, R2, 0x2 ;  /* 0x00000002130a7211 */ /* 0x000fc400078c10ff */
[-C--:B------:R-:W-:Y:S01]  /*3f890*/  LEA.HI.X.SX32 R9, R21, R3.reuse, 0x2, P3 ;  /* 0x0000000315097211 */ /* 0x080fe200018f16ff */
[----:B------:R-:W-:Y:S01]  /*3f8a0*/  IMAD R21, R252, 0x2, R23 ;  /* 0x00000002fc157824 */ /* 0x000fe200078e0217 */
[----:B------:R-:W-:-:S03]  /*3f8b0*/  LEA.HI.X.SX32 R11, R19, R3, 0x2, P6 ;  /* 0x00000003130b7211 */ /* 0x000fc600030f16ff */
[----:B------:R4:W-:Y:S01]  /*3f8c0*/  @P2 STG.E desc[UR52][R8.64], R4 ;  /* 0x0000000408002986 */ /* 0x0009e2000c101934 */
[C---:B------:R-:W-:Y:S01]  /*3f8d0*/  IMAD R19, R252.reuse, 0x2, R21 ;  /* 0x00000002fc137824 */ /* 0x040fe200078e0215 */
[-C--:B------:R-:W-:Y:S02]  /*3f8e0*/  LEA R12, P6, R17, R2.reuse, 0x2 ;  /* 0x00000002110c7211 */ /* 0x080fe400078c10ff */
[----:B------:R1:W-:Y:S01]  /*3f8f0*/  @P1 STG.E desc[UR52][R10.64], R5 ;  /* 0x000000050a001986 */ /* 0x0003e2000c101934 */
[C---:B------:R-:W-:Y:S01]  /*3f900*/  LEA R14, P1, R23.reuse, R2, 0x2 ;  /* 0x00000002170e7211 */ /* 0x040fe200078210ff */
[----:B------:R-:W-:Y:S01]  /*3f910*/  IMAD R25, R252, 0x2, R19 ;  /* 0x00000002fc197824 */ /* 0x000fe200078e0213 */
[----:B------:R-:W-:Y:S01]  /*3f920*/  ISETP.LT.AND P3, PT, R18, UR4, !P0 ;  /* 0x0000000412007c0c */ /* 0x000fe2000c761270 */
[----:B------:R-:W-:Y:S01]  /*3f930*/  ULDC UR4, c[0x0][0x22c] ;  /* 0x00008b0000047ab9 */ /* 0x000fe20000000800 */
[-C--:B------:R-:W-:Y:S01]  /*3f940*/  LEA.HI.X.SX32 R15, R23, R3.reuse, 0x2, P1 ;  /* 0x00000003170f7211 */ /* 0x080fe200008f16ff */
[----:B------:R-:W-:Y:S01]  /*3f950*/  IMAD R252, R252, 0x2, R25 ;  /* 0x00000002fcfc7824 */ /* 0x000fe200078e0219 */
[----:B------:R-:W-:-:S02]  /*3f960*/  LEA.HI.X.SX32 R13, R17, R3, 0x2, P6 ;  /* 0x00000003110d7211 */ /* 0x000fc400030f16ff */
[----:B----4-:R-:W-:-:S04]  /*3f970*/  LEA R8, P1, R19, R2, 0x2 ;  /* 0x0000000213087211 */ /* 0x010fc800078210ff */
[----:B------:R-:W-:Y:S02]  /*3f980*/  LEA.HI.X.SX32 R9, R19, R3, 0x2, P1 ;  /* 0x0000000313097211 */ /* 0x000fe400008f16ff */
[----:B---3--:R-:W-:Y:S01]  /*3f990*/  ISETP.LT.AND P2, PT, R16, UR4, !P0 ;  /* 0x0000000410007c0c */ /* 0x008fe2000c741270 */
[----:B------:R-:W-:Y:S01]  /*3f9a0*/  ULDC UR4, c[0x0][0x22c] ;  /* 0x00008b0000047ab9 */ /* 0x000fe20000000800 */
[----:B------:R-:W-:-:S04]  /*3f9b0*/  LEA R16, P6, R21, R2, 0x2 ;  /* 0x0000000215107211 */ /* 0x000fc800078c10ff */
[-C--:B------:R-:W-:Y:S02]  /*3f9c0*/  LEA.HI.X.SX32 R17, R21, R3.reuse, 0x2, P6 ;  /* 0x0000000315117211 */ /* 0x080fe400030f16ff */
[-C--:B------:R-:W-:Y:S02]  /*3f9d0*/  LEA R18, P6, R252, R2.reuse, 0x2 ;  /* 0x00000002fc127211 */ /* 0x080fe400078c10ff */
[----:B------:R-:W-:Y:S01]  /*3f9e0*/  ISETP.LT.AND P1, PT, R20, UR4, !P0 ;  /* 0x0000000414007c0c */ /* 0x000fe2000c721270 */
[----:B------:R-:W-:Y:S01]  /*3f9f0*/  ULDC UR4, c[0x0][0x22c] ;  /* 0x00008b0000047ab9 */ /* 0x000fe20000000800 */
[-C--:B------:R-:W-:Y:S02]  /*3fa00*/  LEA.HI.X.SX32 R19, R252, R3.reuse, 0x2, P6 ;  /* 0x00000003fc137211 */ /* 0x080fe400030f16ff */
[C---:B------:R-:W-:Y:S01]  /*3fa10*/  LEA R2, P6, R25.reuse, R2, 0x2 ;  /* 0x0000000219027211 */ /* 0x040fe200078c10ff */
[----:B------:R3:W-:Y:S03]  /*3fa20*/  @P5 STG.E desc[UR52][R12.64], R6 ;  /* 0x000000060c005986 */ /* 0x0007e6000c101934 */
[----:B------:R-:W-:Y:S01]  /*3fa30*/  LEA.HI.X.SX32 R3, R25, R3, 0x2, P6 ;  /* 0x0000000319037211 */ /* 0x000fe200030f16ff */
[----:B------:R3:W-:Y:S04]  /*3fa40*/  @P4 STG.E desc[UR52][R14.64], R7 ;  /* 0x000000070e004986 */ /* 0x0007e8000c101934 */
[----:B-1----:R3:W-:Y:S04]  /*3fa50*/  @P3 STG.E desc[UR52][R16.64], R28 ;  /* 0x0000001c10003986 */ /* 0x0027e8000c101934 */
[----:B------:R3:W-:Y:S04]  /*3fa60*/  @P2 STG.E desc[UR52][R8.64], R29 ;  /* 0x0000001d08002986 */ /* 0x0007e8000c101934 */
[----:B------:R3:W-:Y:S01]  /*3fa70*/  @P1 STG.E desc[UR52][R2.64], R30 ;  /* 0x0000001e02001986 */ /* 0x0007e2000c101934 */
[----:B--2---:R-:W-:-:S13]  /*3fa80*/  ISETP.LT.AND P0, PT, R0, UR4, !P0 ;  /* 0x0000000400007c0c */ /* 0x004fda000c701270 */
[----:B---3--:R-:W-:Y:S05]  /*3fa90*/  @!P0 EXIT ;  /* 0x000000000000894d */ /* 0x008fea0003800000 */
[----:B------:R-:W-:Y:S01]  /*3faa0*/  STG.E desc[UR52][R18.64], R31 ;  /* 0x0000001f12007986 */ /* 0x000fe2000c101934 */
[----:B------:R-:W-:Y:S05]  /*3fab0*/  EXIT ;  /* 0x000000000000794d */ /* 0x000fea0003800000 */
.L_x_2:
[----:B------:R-:W-:-:S00]  /*3fac0*/  BRA `(.L_x_2) ;  /* 0xfffffffc00fc7947 */ /* 0x000fc0000383ffff */
[----:B------:R-:W-:-:S00]  /*3fad0*/  NOP ;  /* 0x0000000000007918 */ /* 0x000fc00000000000 */
        /* <DEDUP_REMOVED lines=10> */
.L_x_3:


//--------------------- .nv.shared.matmul_kernel  --------------------------
	.section	.nv.shared.matmul_kernel,"aw",@nobits
	.sectionflags	@""
	.align	16
	.zero		1024


//--------------------- .nv.shared.reserved.0     --------------------------
	.section	.nv.shared.reserved.0,"aw",@nobits
	.weak		__nv_reservedSMEM_offset_0_alias
	.size		__nv_reservedSMEM_offset_0_alias, 0, 0
	.other		__nv_reservedSMEM_offset_0_alias,@"STO_CUDA_RESERVED_SHARED STV_DEFAULT"
__nv_reservedSMEM_offset_0_alias:
	.zero		0


//--------------------- .nv.constant0.matmul_kernel --------------------------
	.section	.nv.constant0.matmul_kernel,"a",@progbits
	.sectionflags	@""
	.align	4
.nv.constant0.matmul_kernel:
	.zero		608


//--------------------- SYMBOLS --------------------------

	.type		.nv.reservedSmem.offset0,@object
	.size		.nv.reservedSmem.offset0,0x4
